// auto-generated by cutlass_sweep.grouped_gemm — config: {"arch": "sm_90", "cluster_m": 2, "cluster_n": 1, "dtype": "bf16", "schedule": "pingpong", "tile_k": 64, "tile_m": 256, "tile_n": 256}
#include "cutlass/cutlass.h"
#include "cutlass/gemm/group_array_problem_shape.hpp"
#include "cutlass/gemm/collective/collective_builder.hpp"
#include "cutlass/gemm/device/gemm_universal_adapter.h"
#include "cutlass/gemm/kernel/gemm_universal.hpp"
#include "cutlass/epilogue/collective/collective_builder.hpp"

using Elem = cutlass::bfloat16_t;
using Acc  = float;
using ElemC = cutlass::half_t;
using TileShape    = cute::Shape<cute::_256, cute::_256, cute::_64>;
using ClusterShape = cute::Shape<cute::_2, cute::_1, cute::_1>;
using ProblemShape = cutlass::gemm::GroupProblemShape<cute::Shape<int,int,int>>;

using CollectiveEpilogue = typename cutlass::epilogue::collective::CollectiveBuilder<
    cutlass::arch::Sm90, cutlass::arch::OpClassTensorOp,
    TileShape, ClusterShape,
    cutlass::epilogue::collective::EpilogueTileAuto,
    Acc, Acc,
    ElemC, cutlass::layout::ColumnMajor *, 128 / cutlass::sizeof_bits<ElemC>::value,
    ElemC, cutlass::layout::ColumnMajor *, 128 / cutlass::sizeof_bits<ElemC>::value,
    cutlass::epilogue::PtrArrayTmaWarpSpecializedPingpong
  >::CollectiveOp;

using CollectiveMainloop = typename cutlass::gemm::collective::CollectiveBuilder<
    cutlass::arch::Sm90, cutlass::arch::OpClassTensorOp,
    Elem, cutlass::layout::RowMajor *, 128 / cutlass::sizeof_bits<Elem>::value,
    Elem, cutlass::layout::ColumnMajor *, 128 / cutlass::sizeof_bits<Elem>::value,
    Acc,
    TileShape, ClusterShape,
    cutlass::gemm::collective::StageCountAutoCarveout<
        static_cast<int>(sizeof(typename CollectiveEpilogue::SharedStorage))>,
    cutlass::gemm::KernelPtrArrayTmaWarpSpecializedPingpong
  >::CollectiveOp;

using GemmKernel = cutlass::gemm::kernel::GemmUniversal<
    ProblemShape, CollectiveMainloop, CollectiveEpilogue>;
using Gemm = cutlass::gemm::device::GemmUniversalAdapter<GemmKernel>;

auto* _anchor = &cutlass::device_kernel<GemmKernel>;


// ===== COMPILED SASS (sm_90a) =====

	.target	sm_90a

	.elftype	@"ET_EXEC"


//--------------------- .note.nv.tkinfo           --------------------------
	.section	.note.nv.tkinfo,"",@"SHT_NOTE"
	.sectionflags	@"SHF_NOTE_NV_TKINFO"
	.tkinfo
        /*0018*/ 	.word	0x00000002
        /*0030*/ 	.string	""
        /*0030*/ 	.string	"ptxas"
        /*0030*/ 	.string	"Cuda compilation tools, release 13.0, V13.0.88"
        /*0030*/ 	.string	"Build cuda_13.0.r13.0/compiler.36424714_0"
        /*0030*/ 	.string	"-arch sm_90a -m 64 "



//--------------------- .note.nv.cuinfo           --------------------------
	.section	.note.nv.cuinfo,"",@"SHT_NOTE"
	.sectionflags	@"SHF_NOTE_NV_CUINFO"
        /*0018*/ 	.short	0x0002
        /*001a*/ 	.short	0x005a
        /*001c*/ 	.short	0x0082
	.zero		2


//--------------------- .nv.info                  --------------------------
	.section	.nv.info,"",@"SHT_CUDA_INFO"
	.align	4


	//----- nvinfo : EIATTR_REGCOUNT
	.align		4
        /*0000*/ 	.byte	0x04, 0x2f
        /*0002*/ 	.short	(.L_15 - .L_14)
	.align		4
.L_14:
        /*0004*/ 	.word	index@(_ZN7cutlass13device_kernelINS_4gemm6kernel13GemmUniversalINS1_17GroupProblemShapeIN4cute5tupleIJiiiEEEEENS1_10collective13CollectiveMmaINS1_39MainloopSm90ArrayTmaGmmaWarpSpecializedILi3ENS6_IJNS5_1CILi2EEENSC_ILi1EEESE_EEENS1_40KernelPtrArrayTmaWarpSpecializedPingpongEEENS6_IJNSC_ILi256EEESI_NSC_ILi64EEEEEENS_10bfloat16_tEPNS6_IJlSE_NSC_ILi0EEEEEESL_SO_NS5_8TiledMMAINS5_8MMA_AtomIJNS5_4SM904GMMA28MMA_64x256x16_F32BF16BF16_SSILNSS_5MajorE0ELSU_0ELNSS_7ScaleInE1ELSV_1EEEEEENS5_6LayoutINS6_IJSE_SE_SE_EEENS6_IJSM_SM_SM_EEEEENS6_IJNS5_10UnderscoreES12_S12_EEEEENS5_13SM90_TMA_LOADENS5_14ComposedLayoutINS5_7SwizzleILi3ELi4ELi3EEENS5_18smem_ptr_flag_bitsILi16EEENSY_INS6_IJNSC_ILi8EEESJ_EEENS6_IJSJ_SE_EEEEEEEvNS5_8identityENS5_23SM90_TMA_LOAD_MULTICASTES1F_vS1G_EENS_8epilogue10collective18CollectiveEpilogueINS1J_30Sm90PtrArrayTmaWarpSpecializedILi4ELi2ELi16ELb1ELb0ELi2EEEJSK_NS6_IJSJ_NSC_ILi32EEEEEENS_6half_tEPNS6_IJSE_lSM_EEES1Q_S1S_NS1J_6fusion15FusionCallbacksIS1N_NS1T_17LinearCombinationIS1Q_fS1Q_fLNS_15FloatRoundStyleE2EEESK_S1P_JEEES15_NS16_IS18_S1A_NSY_INS6_IJSJ_S1B_EEENS6_IJSE_SJ_EEEEEEENS5_17SM75_U16x8_LDSM_TENS5_14SM90_TMA_STOREES22_NS5_17SM90_U16x8_STSM_TENS5_9Copy_AtomIJNS5_17SM90_U32x4_STSM_NES1Q_EEEvEEEvvEEEEvNT_6ParamsE)
        /*0008*/ 	.word	0x000000a8


	//----- nvinfo : EIATTR_FRAME_SIZE
	.align		4
.L_15:
        /*000c*/ 	.byte	0x04, 0x11
        /*000e*/ 	.short	(.L_17 - .L_16)
	.align		4
.L_16:
        /*0010*/ 	.word	index@($__internal_0_$__cuda_sm20_div_u64)
        /*0014*/ 	.word	0x00001b88


	//----- nvinfo : EIATTR_FRAME_SIZE
	.align		4
.L_17:
        /*0018*/ 	.byte	0x04, 0x11
        /*001a*/ 	.short	(.L_19 - .L_18)
	.align		4
.L_18:
        /*001c*/ 	.word	index@(_ZN7cutlass13device_kernelINS_4gemm6kernel13GemmUniversalINS1_17GroupProblemShapeIN4cute5tupleIJiiiEEEEENS1_10collective13CollectiveMmaINS1_39MainloopSm90ArrayTmaGmmaWarpSpecializedILi3ENS6_IJNS5_1CILi2EEENSC_ILi1EEESE_EEENS1_40KernelPtrArrayTmaWarpSpecializedPingpongEEENS6_IJNSC_ILi256EEESI_NSC_ILi64EEEEEENS_10bfloat16_tEPNS6_IJlSE_NSC_ILi0EEEEEESL_SO_NS5_8TiledMMAINS5_8MMA_AtomIJNS5_4SM904GMMA28MMA_64x256x16_F32BF16BF16_SSILNSS_5MajorE0ELSU_0ELNSS_7ScaleInE1ELSV_1EEEEEENS5_6LayoutINS6_IJSE_SE_SE_EEENS6_IJSM_SM_SM_EEEEENS6_IJNS5_10UnderscoreES12_S12_EEEEENS5_13SM90_TMA_LOADENS5_14ComposedLayoutINS5_7SwizzleILi3ELi4ELi3EEENS5_18smem_ptr_flag_bitsILi16EEENSY_INS6_IJNSC_ILi8EEESJ_EEENS6_IJSJ_SE_EEEEEEEvNS5_8identityENS5_23SM90_TMA_LOAD_MULTICASTES1F_vS1G_EENS_8epilogue10collective18CollectiveEpilogueINS1J_30Sm90PtrArrayTmaWarpSpecializedILi4ELi2ELi16ELb1ELb0ELi2EEEJSK_NS6_IJSJ_NSC_ILi32EEEEEENS_6half_tEPNS6_IJSE_lSM_EEES1Q_S1S_NS1J_6fusion15FusionCallbacksIS1N_NS1T_17LinearCombinationIS1Q_fS1Q_fLNS_15FloatRoundStyleE2EEESK_S1P_JEEES15_NS16_IS18_S1A_NSY_INS6_IJSJ_S1B_EEENS6_IJSE_SJ_EEEEEEENS5_17SM75_U16x8_LDSM_TENS5_14SM90_TMA_STOREES22_NS5_17SM90_U16x8_STSM_TENS5_9Copy_AtomIJNS5_17SM90_U32x4_STSM_NES1Q_EEEvEEEvvEEEEvNT_6ParamsE)
        /*0020*/ 	.word	0x00001b88


	//----- nvinfo : EIATTR_MIN_STACK_SIZE
	.align		4
.L_19:
        /*0024*/ 	.byte	0x04, 0x12
        /*0026*/ 	.short	(.L_21 - .L_20)
	.align		4
.L_20:
        /*0028*/ 	.word	index@(_ZN7cutlass13device_kernelINS_4gemm6kernel13GemmUniversalINS1_17GroupProblemShapeIN4cute5tupleIJiiiEEEEENS1_10collective13CollectiveMmaINS1_39MainloopSm90ArrayTmaGmmaWarpSpecializedILi3ENS6_IJNS5_1CILi2EEENSC_ILi1EEESE_EEENS1_40KernelPtrArrayTmaWarpSpecializedPingpongEEENS6_IJNSC_ILi256EEESI_NSC_ILi64EEEEEENS_10bfloat16_tEPNS6_IJlSE_NSC_ILi0EEEEEESL_SO_NS5_8TiledMMAINS5_8MMA_AtomIJNS5_4SM904GMMA28MMA_64x256x16_F32BF16BF16_SSILNSS_5MajorE0ELSU_0ELNSS_7ScaleInE1ELSV_1EEEEEENS5_6LayoutINS6_IJSE_SE_SE_EEENS6_IJSM_SM_SM_EEEEENS6_IJNS5_10UnderscoreES12_S12_EEEEENS5_13SM90_TMA_LOADENS5_14ComposedLayoutINS5_7SwizzleILi3ELi4ELi3EEENS5_18smem_ptr_flag_bitsILi16EEENSY_INS6_IJNSC_ILi8EEESJ_EEENS6_IJSJ_SE_EEEEEEEvNS5_8identityENS5_23SM90_TMA_LOAD_MULTICASTES1F_vS1G_EENS_8epilogue10collective18CollectiveEpilogueINS1J_30Sm90PtrArrayTmaWarpSpecializedILi4ELi2ELi16ELb1ELb0ELi2EEEJSK_NS6_IJSJ_NSC_ILi32EEEEEENS_6half_tEPNS6_IJSE_lSM_EEES1Q_S1S_NS1J_6fusion15FusionCallbacksIS1N_NS1T_17LinearCombinationIS1Q_fS1Q_fLNS_15FloatRoundStyleE2EEESK_S1P_JEEES15_NS16_IS18_S1A_NSY_INS6_IJSJ_S1B_EEENS6_IJSE_SJ_EEEEEEENS5_17SM75_U16x8_LDSM_TENS5_14SM90_TMA_STOREES22_NS5_17SM90_U16x8_STSM_TENS5_9Copy_AtomIJNS5_17SM90_U32x4_STSM_NES1Q_EEEvEEEvvEEEEvNT_6ParamsE)
        /*002c*/ 	.word	0x00001b88
.L_21:


//--------------------- .nv.compat                --------------------------
	.section	.nv.compat,"",@"SHT_CUDA_COMPAT_INFO"
	.align	4
        /*0000*/ 	.byte	0x02, 0x09, 0x01, 0x00, 0x02, 0x02, 0x04, 0x00, 0x02, 0x05, 0x05, 0x00, 0x03, 0x07, 0x01, 0x01
        /*0010*/ 	.byte	0x02, 0x03, 0x03, 0x00, 0x02, 0x06, 0x01, 0x00, 0x04, 0x0b, 0x08, 0x00, 0x00, 0x00, 0x00, 0x00
        /*0020*/ 	.byte	0x00, 0x00, 0x00, 0x00


//--------------------- .nv.info._ZN7cutlass13device_kernelINS_4gemm6kernel13GemmUniversalINS1_17GroupProblemShapeIN4cute5tupleIJiiiEEEEENS1_10collective13CollectiveMmaINS1_39MainloopSm90ArrayTmaGmmaWarpSpecializedILi3ENS6_IJNS5_1CILi2EEENSC_ILi1EEESE_EEENS1_40KernelPtrArrayTmaWarpSpecializedPingpongEEENS6_IJNSC_ILi256EEESI_NSC_ILi64EEEEEENS_10bfloat16_tEPNS6_IJlSE_NSC_ILi0EEEEEESL_SO_NS5_8TiledMMAINS5_8MMA_AtomIJNS5_4SM904GMMA28MMA_64x256x16_F32BF16BF16_SSILNSS_5MajorE0ELSU_0ELNSS_7ScaleInE1ELSV_1EEEEEENS5_6LayoutINS6_IJSE_SE_SE_EEENS6_IJSM_SM_SM_EEEEENS6_IJNS5_10UnderscoreES12_S12_EEEEENS5_13SM90_TMA_LOADENS5_14ComposedLayoutINS5_7SwizzleILi3ELi4ELi3EEENS5_18smem_ptr_flag_bitsILi16EEENSY_INS6_IJNSC_ILi8EEESJ_EEENS6_IJSJ_SE_EEEEEEEvNS5_8identityENS5_23SM90_TMA_LOAD_MULTICASTES1F_vS1G_EENS_8epilogue10collective18CollectiveEpilogueINS1J_30Sm90PtrArrayTmaWarpSpecializedILi4ELi2ELi16ELb1ELb0ELi2EEEJSK_NS6_IJSJ_NSC_ILi32EEEEEENS_6half_tEPNS6_IJSE_lSM_EEES1Q_S1S_NS1J_6fusion15FusionCallbacksIS1N_NS1T_17LinearCombinationIS1Q_fS1Q_fLNS_15FloatRoundStyleE2EEESK_S1P_JEEES15_NS16_IS18_S1A_NSY_INS6_IJSJ_S1B_EEENS6_IJSE_SJ_EEEEEEENS5_17SM75_U16x8_LDSM_TENS5_14SM90_TMA_STOREES22_NS5_17SM90_U16x8_STSM_TENS5_9Copy_AtomIJNS5_17SM90_U32x4_STSM_NES1Q_EEEvEEEvvEEEEvNT_6ParamsE --------------------------
	.section	.nv.info._ZN7cutlass13device_kernelINS_4gemm6kernel13GemmUniversalINS1_17GroupProblemShapeIN4cute5tupleIJiiiEEEEENS1_10collective13CollectiveMmaINS1_39MainloopSm90ArrayTmaGmmaWarpSpecializedILi3ENS6_IJNS5_1CILi2EEENSC_ILi1EEESE_EEENS1_40KernelPtrArrayTmaWarpSpecializedPingpongEEENS6_IJNSC_ILi256EEESI_NSC_ILi64EEEEEENS_10bfloat16_tEPNS6_IJlSE_NSC_ILi0EEEEEESL_SO_NS5_8TiledMMAINS5_8MMA_AtomIJNS5_4SM904GMMA28MMA_64x256x16_F32BF16BF16_SSILNSS_5MajorE0ELSU_0ELNSS_7ScaleInE1ELSV_1EEEEEENS5_6LayoutINS6_IJSE_SE_SE_EEENS6_IJSM_SM_SM_EEEEENS6_IJNS5_10UnderscoreES12_S12_EEEEENS5_13SM90_TMA_LOADENS5_14ComposedLayoutINS5_7SwizzleILi3ELi4ELi3EEENS5_18smem_ptr_flag_bitsILi16EEENSY_INS6_IJNSC_ILi8EEESJ_EEENS6_IJSJ_SE_EEEEEEEvNS5_8identityENS5_23SM90_TMA_LOAD_MULTICASTES1F_vS1G_EENS_8epilogue10collective18CollectiveEpilogueINS1J_30Sm90PtrArrayTmaWarpSpecializedILi4ELi2ELi16ELb1ELb0ELi2EEEJSK_NS6_IJSJ_NSC_ILi32EEEEEENS_6half_tEPNS6_IJSE_lSM_EEES1Q_S1S_NS1J_6fusion15FusionCallbacksIS1N_NS1T_17LinearCombinationIS1Q_fS1Q_fLNS_15FloatRoundStyleE2EEESK_S1P_JEEES15_NS16_IS18_S1A_NSY_INS6_IJSJ_S1B_EEENS6_IJSE_SJ_EEEEEEENS5_17SM75_U16x8_LDSM_TENS5_14SM90_TMA_STOREES22_NS5_17SM90_U16x8_STSM_TENS5_9Copy_AtomIJNS5_17SM90_U32x4_STSM_NES1Q_EEEvEEEvvEEEEvNT_6ParamsE,"",@"SHT_CUDA_INFO"
	.sectionflags	@""
	.align	4


	//----- nvinfo : EIATTR_CUDA_API_VERSION
	.align		4
        /*0000*/ 	.byte	0x04, 0x37
        /*0002*/ 	.short	(.L_23 - .L_22)
.L_22:
        /*0004*/ 	.word	0x00000082


	//----- nvinfo : EIATTR_KPARAM_INFO
	.align		4
.L_23:
        /*0008*/ 	.byte	0x04, 0x17
        /*000a*/ 	.short	(.L_25 - .L_24)
.L_24:
        /*000c*/ 	.word	0x00000000
        /*0010*/ 	.short	0x0000
        /*0012*/ 	.short	0x0070
        /*0014*/ 	.byte	0x00, 0xf0, 0x01, 0x1c


	//----- nvinfo : EIATTR_SPARSE_MMA_MASK
	.align		4
.L_25:
        /*0018*/ 	.byte	0x03, 0x50
        /*001a*/ 	.short	0x0000


	//----- nvinfo : EIATTR_MAXREG_COUNT
	.align		4
        /*001c*/ 	.byte	0x03, 0x1b
        /*001e*/ 	.short	0x00a8


	//----- nvinfo : EIATTR_NUM_BARRIERS
	.align		4
        /*0020*/ 	.byte	0x02, 0x4c
        /*0022*/ 	.byte	0x02
	.zero		1


	//----- nvinfo : EIATTR_EXTERNS
	.align		4
        /*0024*/ 	.byte	0x04, 0x0f
        /*0026*/ 	.short	(.L_27 - .L_26)


	//   ....[0]....
	.align		4
.L_26:
        /*0028*/ 	.word	index@(__assertfail)


	//----- nvinfo : EIATTR_ANNOTATIONS
	.align		4
.L_27:
        /*002c*/ 	.byte	0x04, 0x55
        /*002e*/ 	.short	(.L_29 - .L_28)


	//   ....[0]....
.L_28:
        /*0030*/ 	.word	0x00000001
        /*0034*/ 	.byte	0x20, 0x30, 0x00, 0x00, 0x01, 0x00, 0x00, 0x00, 0xe0, 0x32, 0x00, 0x00, 0x01, 0x00, 0x00, 0x00
        /* <DEDUP_REMOVED lines=2969> */
        /*b9d4*/ 	.byte	0x80, 0x1e, 0x03, 0x00


	//----- nvinfo : EIATTR_MERCURY_ISA_VERSION
	.align		4
.L_29:
        /*b9d8*/ 	.byte	0x03, 0x5f
        /*b9da*/ 	.short	0x0101


	//----- nvinfo : EIATTR_INT_WARP_WIDE_INSTR_OFFSETS
	.align		4
        /*b9dc*/ 	.byte	0x04, 0x31
        /*b9de*/ 	.short	(.L_31 - .L_30)


	//   ....[0]....
.L_30:
        /*b9e0*/ 	.word	0x00001310


	//   ....[1]....
        /*b9e4*/ 	.word	0x00001340


	//   ....[2]....
        /*b9e8*/ 	.word	0x00001440


	//   ....[3]....
        /*b9ec*/ 	.word	0x000014d0


	//   ....[4]....
        /*b9f0*/ 	.word	0x00001520


	//   ....[5]....
        /*b9f4*/ 	.word	0x00001560


	//   ....[6]....
        /*b9f8*/ 	.word	0x000015b0


	//   ....[7]....
        /*b9fc*/ 	.word	0x000015d0


	//----- nvinfo : EIATTR_COOP_GROUP_MASK_REGIDS
	.align		4
.L_31:
        /*ba00*/ 	.byte	0x04, 0x29
        /*ba02*/ 	.short	(.L_33 - .L_32)


	//   ....[0]....
.L_32:
        /*ba04*/ 	.word	0xffffffff


	//   ....[1]....
        /*ba08*/ 	.word	0xffffffff


	//   ....[2]....
        /*ba0c*/ 	.word	0xffffffff


	//   ....[3]....
        /*ba10*/ 	.word	0xffffffff


	//   ....[4]....
        /*ba14*/ 	.word	0xffffffff


	//   ....[5]....
        /*ba18*/ 	.word	0xffffffff


	//   ....[6]....
        /*ba1c*/ 	.word	0xffffffff


	//   ....[7]....
        /*ba20*/ 	.word	0xffffffff


	//   ....[8]....
        /*ba24*/ 	.word	0xffffffff


	//   ....[9]....
        /*ba28*/ 	.word	0xffffffff


	//   ....[10]....
        /*ba2c*/ 	.word	0xffffffff


	//   ....[11]....
        /*ba30*/ 	.word	0xffffffff


	//   ....[12]....
        /*ba34*/ 	.word	0xffffffff


	//   ....[13]....
        /*ba38*/ 	.word	0xffffffff


	//   ....[14]....
        /*ba3c*/ 	.word	0xffffffff


	//   ....[15]....
        /*ba40*/ 	.word	0xffffffff


	//   ....[16]....
        /*ba44*/ 	.word	0xffffffff


	//   ....[17]....
        /*ba48*/ 	.word	0xffffffff


	//   ....[18]....
        /*ba4c*/ 	.word	0xffffffff


	//   ....[19]....
        /*ba50*/ 	.word	0xffffffff


	//   ....[20]....
        /*ba54*/ 	.word	0xffffffff


	//   ....[21]....
        /*ba58*/ 	.word	0xffffffff


	//   ....[22]....
        /*ba5c*/ 	.word	0xffffffff


	//   ....[23]....
        /*ba60*/ 	.word	0xffffffff


	//   ....[24]....
        /*ba64*/ 	.word	0xffffffff


	//   ....[25]....
        /*ba68*/ 	.word	0xffffffff


	//   ....[26]....
        /*ba6c*/ 	.word	0xffffffff


	//   ....[27]....
        /*ba70*/ 	.word	0xffffffff


	//   ....[28]....
        /*ba74*/ 	.word	0xffffffff


	//   ....[29]....
        /*ba78*/ 	.word	0xffffffff


	//   ....[30]....
        /*ba7c*/ 	.word	0xffffffff


	//   ....[31]....
        /*ba80*/ 	.word	0xffffffff


	//   ....[32]....
        /*ba84*/ 	.word	0xffffffff


	//   ....[33]....
        /*ba88*/ 	.word	0xffffffff


	//   ....[34]....
        /*ba8c*/ 	.word	0xffffffff


	//   ....[35]....
        /*ba90*/ 	.word	0xffffffff


	//   ....[36]....
        /*ba94*/ 	.word	0xffffffff


	//   ....[37]....
        /*ba98*/ 	.word	0xffffffff


	//   ....[38]....
        /*ba9c*/ 	.word	0xffffffff


	//   ....[39]....
        /*baa0*/ 	.word	0xffffffff


	//   ....[40]....
        /*baa4*/ 	.word	0xffffffff


	//   ....[41]....
        /*baa8*/ 	.word	0xffffffff


	//   ....[42]....
        /*baac*/ 	.word	0xffffffff


	//   ....[43]....
        /*bab0*/ 	.word	0xffffffff


	//   ....[44]....
        /*bab4*/ 	.word	0xffffffff


	//   ....[45]....
        /*bab8*/ 	.word	0xffffffff


	//   ....[46]....
        /*babc*/ 	.word	0xffffffff


	//   ....[47]....
        /*bac0*/ 	.word	0xffffffff


	//   ....[48]....
        /*bac4*/ 	.word	0xffffffff


	//   ....[49]....
        /*bac8*/ 	.word	0xffffffff


	//   ....[50]....
        /*bacc*/ 	.word	0xffffffff


	//   ....[51]....
        /*bad0*/ 	.word	0xffffffff


	//   ....[52]....
        /*bad4*/ 	.word	0xffffffff


	//   ....[53]....
        /*bad8*/ 	.word	0xffffffff


	//   ....[54]....
        /*badc*/ 	.word	0xffffffff


	//   ....[55]....
        /*bae0*/ 	.word	0xffffffff


	//   ....[56]....
        /*bae4*/ 	.word	0xffffffff


	//   ....[57]....
        /*bae8*/ 	.word	0xffffffff


	//   ....[58]....
        /*baec*/ 	.word	0xffffffff


	//   ....[59]....
        /*baf0*/ 	.word	0xffffffff


	//   ....[60]....
        /*baf4*/ 	.word	0xffffffff


	//   ....[61]....
        /*baf8*/ 	.word	0xffffffff


	//   ....[62]....
        /*bafc*/ 	.word	0xffffffff


	//   ....[63]....
        /*bb00*/ 	.word	0xffffffff


	//   ....[64]....
        /*bb04*/ 	.word	0xffffffff


	//   ....[65]....
        /*bb08*/ 	.word	0xffffffff


	//   ....[66]....
        /*bb0c*/ 	.word	0xffffffff


	//   ....[67]....
        /*bb10*/ 	.word	0xffffffff


	//   ....[68]....
        /*bb14*/ 	.word	0xffffffff


	//   ....[69]....
        /*bb18*/ 	.word	0xffffffff


	//   ....[70]....
        /*bb1c*/ 	.word	0xffffffff


	//   ....[71]....
        /*bb20*/ 	.word	0xffffffff


	//   ....[72]....
        /*bb24*/ 	.word	0xffffffff


	//   ....[73]....
        /*bb28*/ 	.word	0xffffffff


	//   ....[74]....
        /*bb2c*/ 	.word	0xffffffff


	//   ....[75]....
        /*bb30*/ 	.word	0xffffffff


	//   ....[76]....
        /*bb34*/ 	.word	0xffffffff


	//   ....[77]....
        /*bb38*/ 	.word	0xffffffff


	//   ....[78]....
        /*bb3c*/ 	.word	0xffffffff


	//   ....[79]....
        /*bb40*/ 	.word	0x0500000f


	//----- nvinfo : EIATTR_COOP_GROUP_INSTR_OFFSETS
	.align		4
.L_33:
        /*bb44*/ 	.byte	0x04, 0x28
        /*bb46*/ 	.short	(.L_35 - .L_34)


	//   ....[0]....
.L_34:
        /*bb48*/ 	.word	0x000007f0


	//   ....[1]....
        /*bb4c*/ 	.word	0x000008a0


	//   ....[2]....
        /*bb50*/ 	.word	0x00000d30


	//   ....[3]....
        /*bb54*/ 	.word	0x00000f10


	//   ....[4]....
        /*bb58*/ 	.word	0x00001170


	//   ....[5]....
        /*bb5c*/ 	.word	0x000011b0


	//   ....[6]....
        /*bb60*/ 	.word	0x00001690


	//   ....[7]....
        /*bb64*/ 	.word	0x00001dd0


	//   ....[8]....
        /*bb68*/ 	.word	0x00001e00


	//   ....[9]....
        /*bb6c*/ 	.word	0x00001e80


	//   ....[10]....
        /*bb70*/ 	.word	0x00001e90


	//   ....[11]....
        /*bb74*/ 	.word	0x00001ed0


	//   ....[12]....
        /*bb78*/ 	.word	0x00001ef0


	//   ....[13]....
        /*bb7c*/ 	.word	0x00001f30


	//   ....[14]....
        /*bb80*/ 	.word	0x00001f50


	//   ....[15]....
        /*bb84*/ 	.word	0x00001f90


	//   ....[16]....
        /*bb88*/ 	.word	0x00001fb0


	//   ....[17]....
        /*bb8c*/ 	.word	0x00002020


	//   ....[18]....
        /*bb90*/ 	.word	0x00002140


	//   ....[19]....
        /*bb94*/ 	.word	0x000021c0


	//   ....[20]....
        /*bb98*/ 	.word	0x000027a0


	//   ....[21]....
        /*bb9c*/ 	.word	0x000027b0


	//   ....[22]....
        /*bba0*/ 	.word	0x00002800


	//   ....[23]....
        /*bba4*/ 	.word	0x00002810


	//   ....[24]....
        /*bba8*/ 	.word	0x00002860


	//   ....[25]....
        /*bbac*/ 	.word	0x00002870


	//   ....[26]....
        /*bbb0*/ 	.word	0x000028c0


	//   ....[27]....
        /*bbb4*/ 	.word	0x000028d0


	//   ....[28]....
        /*bbb8*/ 	.word	0x00002920


	//   ....[29]....
        /*bbbc*/ 	.word	0x00002930


	//   ....[30]....
        /*bbc0*/ 	.word	0x000029c0


	//   ....[31]....
        /*bbc4*/ 	.word	0x00002a30


	//   ....[32]....
        /*bbc8*/ 	.word	0x00002ac0


	//   ....[33]....
        /*bbcc*/ 	.word	0x00002ae0


	//   ....[34]....
        /*bbd0*/ 	.word	0x00002af0


	//   ....[35]....
        /*bbd4*/ 	.word	0x00002b00


	//   ....[36]....
        /*bbd8*/ 	.word	0x00002b10


	//   ....[37]....
        /*bbdc*/ 	.word	0x00002b20


	//   ....[38]....
        /*bbe0*/ 	.word	0x000033d0


	//   ....[39]....
        /*bbe4*/ 	.word	0x00003670


	//   ....[40]....
        /*bbe8*/ 	.word	0x000039e0


	//   ....[41]....
        /*bbec*/ 	.word	0x0002c940


	//   ....[42]....
        /*bbf0*/ 	.word	0x0002cd60


	//   ....[43]....
        /*bbf4*/ 	.word	0x0002d100


	//   ....[44]....
        /*bbf8*/ 	.word	0x00030280


	//   ....[45]....
        /*bbfc*/ 	.word	0x000309b0


	//   ....[46]....
        /*bc00*/ 	.word	0x00030e80


	//   ....[47]....
        /*bc04*/ 	.word	0x00031d10


	//   ....[48]....
        /*bc08*/ 	.word	0x00032ad0


	//   ....[49]....
        /*bc0c*/ 	.word	0x00032af0


	//   ....[50]....
        /*bc10*/ 	.word	0x00032b40


	//   ....[51]....
        /*bc14*/ 	.word	0x00032b60


	//   ....[52]....
        /*bc18*/ 	.word	0x00032ba0


	//   ....[53]....
        /*bc1c*/ 	.word	0x00032bd0


	//   ....[54]....
        /*bc20*/ 	.word	0x00032c10


	//   ....[55]....
        /*bc24*/ 	.word	0x00032c40


	//   ....[56]....
        /*bc28*/ 	.word	0x00032c80


	//   ....[57]....
        /*bc2c*/ 	.word	0x00032cb0


	//   ....[58]....
        /*bc30*/ 	.word	0x00032d40


	//   ....[59]....
        /*bc34*/ 	.word	0x00032e60


	//   ....[60]....
        /*bc38*/ 	.word	0x00032e80


	//   ....[61]....
        /*bc3c*/ 	.word	0x000334e0


	//   ....[62]....
        /*bc40*/ 	.word	0x000334f0


	//   ....[63]....
        /*bc44*/ 	.word	0x00033540


	//   ....[64]....
        /*bc48*/ 	.word	0x00033550


	//   ....[65]....
        /*bc4c*/ 	.word	0x000335a0


	//   ....[66]....
        /*bc50*/ 	.word	0x000335b0


	//   ....[67]....
        /*bc54*/ 	.word	0x00033600


	//   ....[68]....
        /*bc58*/ 	.word	0x00033610


	//   ....[69]....
        /*bc5c*/ 	.word	0x00033660


	//   ....[70]....
        /*bc60*/ 	.word	0x00033670


	//   ....[71]....
        /*bc64*/ 	.word	0x00033700


	//   ....[72]....
        /*bc68*/ 	.word	0x00033770


	//   ....[73]....
        /*bc6c*/ 	.word	0x00033800


	//   ....[74]....
        /*bc70*/ 	.word	0x00033820


	//   ....[75]....
        /*bc74*/ 	.word	0x00033830


	//   ....[76]....
        /*bc78*/ 	.word	0x00033840


	//   ....[77]....
        /*bc7c*/ 	.word	0x00033850


	//   ....[78]....
        /*bc80*/ 	.word	0x00033860


	//   ....[79]....
        /*bc84*/ 	.word	0x00036330


	//----- nvinfo : EIATTR_REG_RECONFIG
	.align		4
.L_35:
        /*bc88*/ 	.byte	0x01, 0x54
	.zero		2


	//----- nvinfo : EIATTR_SYSCALL_OFFSETS
	.align		4
        /*bc8c*/ 	.byte	0x04, 0x46
        /*bc8e*/ 	.short	(.L_37 - .L_36)


	//   ....[0]....
.L_36:
        /*bc90*/ 	.word	0x0001f730


	//   ....[1]....
        /*bc94*/ 	.word	0x0001f820


	//----- nvinfo : EIATTR_MBARRIER_INSTR_OFFSETS
	.align		4
.L_37:
        /*bc98*/ 	.byte	0x04, 0x39
        /*bc9a*/ 	.short	(.L_39 - .L_38)


	//   ....[0]....
.L_38:
        /*bc9c*/ 	.word	0x00000c10
        /*bca0*/ 	.word	0x000000ff
        /*bca4*/ 	.word	0x00034400
        /*bca8*/ 	.short	0x0100
        /*bcaa*/ 	.byte	0x0b
	.zero		1


	//   ....[1]....
        /*bcac*/ 	.word	0x00000c20
        /*bcb0*/ 	.word	0x000000ff
        /*bcb4*/ 	.word	0x00034440
        /*bcb8*/ 	.short	0x0100
        /*bcba*/ 	.byte	0x0b
	.zero		1


	//   ....[2]....
        /*bcbc*/ 	.word	0x00000c30
        /*bcc0*/ 	.word	0x000000ff
        /*bcc4*/ 	.word	0x00034408
        /*bcc8*/ 	.short	0x0100
        /*bcca*/ 	.byte	0x0b
	.zero		1


	//   ....[3]....
        /*bccc*/ 	.word	0x00000c40
        /*bcd0*/ 	.word	0x000000ff
        /*bcd4*/ 	.word	0x00034448
        /*bcd8*/ 	.short	0x0100
        /*bcda*/ 	.byte	0x0b
	.zero		1


	//   ....[4]....
        /*bcdc*/ 	.word	0x00000c50
        /*bce0*/ 	.word	0x000000ff
        /*bce4*/ 	.word	0x00034410
        /*bce8*/ 	.short	0x0100
        /*bcea*/ 	.byte	0x0b
	.zero		1


	//   ....[5]....
        /*bcec*/ 	.word	0x00000c60
        /*bcf0*/ 	.word	0x000000ff
        /*bcf4*/ 	.word	0x00034450
        /*bcf8*/ 	.short	0x0100
        /*bcfa*/ 	.byte	0x0b
	.zero		1


	//   ....[6]....
        /*bcfc*/ 	.word	0x00000c70
        /*bd00*/ 	.word	0x000000ff
        /*bd04*/ 	.word	0x00034418
        /*bd08*/ 	.short	0x0100
        /*bd0a*/ 	.byte	0x0b
	.zero		1


	//   ....[7]....
        /*bd0c*/ 	.word	0x00000c80
        /*bd10*/ 	.word	0x000000ff
        /*bd14*/ 	.word	0x00034458
        /*bd18*/ 	.short	0x0100
        /*bd1a*/ 	.byte	0x0b
	.zero		1


	//   ....[8]....
        /*bd1c*/ 	.word	0x00000c90
        /*bd20*/ 	.word	0x000000ff
        /*bd24*/ 	.word	0x00034420
        /*bd28*/ 	.short	0x0100
        /*bd2a*/ 	.byte	0x0b
	.zero		1


	//   ....[9]....
        /*bd2c*/ 	.word	0x00000ca0
        /*bd30*/ 	.word	0x000000ff
        /*bd34*/ 	.word	0x00034460
        /*bd38*/ 	.short	0x0100
        /*bd3a*/ 	.byte	0x0b
	.zero		1


	//   ....[10]....
        /*bd3c*/ 	.word	0x00000cb0
        /*bd40*/ 	.word	0x000000ff
        /*bd44*/ 	.word	0x00034428
        /*bd48*/ 	.short	0x0100
        /*bd4a*/ 	.byte	0x0b
	.zero		1


	//   ....[11]....
        /*bd4c*/ 	.word	0x00000cc0
        /*bd50*/ 	.word	0x000000ff
        /*bd54*/ 	.word	0x00034468
        /*bd58*/ 	.short	0x0100
        /*bd5a*/ 	.byte	0x0b
	.zero		1


	//   ....[12]....
        /*bd5c*/ 	.word	0x00000cd0
        /*bd60*/ 	.word	0x000000ff
        /*bd64*/ 	.word	0x00034430
        /*bd68*/ 	.short	0x0100
        /*bd6a*/ 	.byte	0x0b
	.zero		1


	//   ....[13]....
        /*bd6c*/ 	.word	0x00000ce0
        /*bd70*/ 	.word	0x000000ff
        /*bd74*/ 	.word	0x00034470
        /*bd78*/ 	.short	0x0100
        /*bd7a*/ 	.byte	0x0b
	.zero		1


	//   ....[14]....
        /*bd7c*/ 	.word	0x00000cf0
        /*bd80*/ 	.word	0x000000ff
        /*bd84*/ 	.word	0x00034438
        /*bd88*/ 	.short	0x0100
        /*bd8a*/ 	.byte	0x0b
	.zero		1


	//   ....[15]....
        /*bd8c*/ 	.word	0x00000d00
        /*bd90*/ 	.word	0x000000ff
        /*bd94*/ 	.word	0x00034478
        /*bd98*/ 	.short	0x0100
        /*bd9a*/ 	.byte	0x0b
	.zero		1


	//   ....[16]....
        /*bd9c*/ 	.word	0x00000ea0
        /*bda0*/ 	.word	0x000000ff
        /*bda4*/ 	.word	0x00034480
        /*bda8*/ 	.short	0x0100
        /*bdaa*/ 	.byte	0x0b
	.zero		1


	//   ....[17]....
        /*bdac*/ 	.word	0x00000eb0
        /*bdb0*/ 	.word	0x000000ff
        /*bdb4*/ 	.word	0x00034498
        /*bdb8*/ 	.short	0x0100
        /*bdba*/ 	.byte	0x0b
	.zero		1


	//   ....[18]....
        /*bdbc*/ 	.word	0x00000ec0
        /*bdc0*/ 	.word	0x000000ff
        /*bdc4*/ 	.word	0x00034488
        /*bdc8*/ 	.short	0x0100
        /*bdca*/ 	.byte	0x0b
	.zero		1


	//   ....[19]....
        /*bdcc*/ 	.word	0x00000ed0
        /*bdd0*/ 	.word	0x000000ff
        /*bdd4*/ 	.word	0x000344a0
        /*bdd8*/ 	.short	0x0100
        /*bdda*/ 	.byte	0x0b
	.zero		1


	//   ....[20]....
        /*bddc*/ 	.word	0x00000ee0
        /*bde0*/ 	.word	0x000000ff
        /*bde4*/ 	.word	0x00034490
        /*bde8*/ 	.short	0x0100
        /*bdea*/ 	.byte	0x0b
	.zero		1


	//   ....[21]....
        /*bdec*/ 	.word	0x00000ef0
        /*bdf0*/ 	.word	0x000000ff
        /*bdf4*/ 	.word	0x000344a8
        /*bdf8*/ 	.short	0x0100
        /*bdfa*/ 	.byte	0x0b
	.zero		1


	//   ....[22]....
        /*bdfc*/ 	.word	0x000010e0
        /*be00*/ 	.word	0x000000ff
        /*be04*/ 	.word	0x000344b0
        /*be08*/ 	.short	0x0100
        /*be0a*/ 	.byte	0x06
	.zero		1


	//   ....[23]....
        /*be0c*/ 	.word	0x000010f0
        /*be10*/ 	.word	0x000000ff
        /*be14*/ 	.word	0x000344d0
        /*be18*/ 	.short	0x0100
        /*be1a*/ 	.byte	0x06
	.zero		1


	//   ....[24]....
        /*be1c*/ 	.word	0x00001100
        /*be20*/ 	.word	0x000000ff
        /*be24*/ 	.word	0x000344b8
        /*be28*/ 	.short	0x0100
        /*be2a*/ 	.byte	0x06
	.zero		1


	//   ....[25]....
        /*be2c*/ 	.word	0x00001110
        /*be30*/ 	.word	0x000000ff
        /*be34*/ 	.word	0x000344d8
        /*be38*/ 	.short	0x0100
        /*be3a*/ 	.byte	0x06
	.zero		1


	//   ....[26]....
        /*be3c*/ 	.word	0x00001120
        /*be40*/ 	.word	0x000000ff
        /*be44*/ 	.word	0x000344c0
        /*be48*/ 	.short	0x0100
        /*be4a*/ 	.byte	0x06
	.zero		1


	//   ....[27]....
        /*be4c*/ 	.word	0x00001130
        /*be50*/ 	.word	0x000000ff
        /*be54*/ 	.word	0x000344e0
        /*be58*/ 	.short	0x0100
        /*be5a*/ 	.byte	0x06
	.zero		1


	//   ....[28]....
        /*be5c*/ 	.word	0x00001140
        /*be60*/ 	.word	0x000000ff
        /*be64*/ 	.word	0x000344c8
        /*be68*/ 	.short	0x0100
        /*be6a*/ 	.byte	0x06
	.zero		1


	//   ....[29]....
        /*be6c*/ 	.word	0x00001150
        /*be70*/ 	.word	0x000000ff
        /*be74*/ 	.word	0x000344e8
        /*be78*/ 	.short	0x0100
        /*be7a*/ 	.byte	0x06
	.zero		1


	//   ....[30]....
        /*be7c*/ 	.word	0x00001510
        /*be80*/ 	.word	0x000000ff
        /*be84*/ 	.word	0x000344f0
        /*be88*/ 	.short	0x0100
        /*be8a*/ 	.byte	0x06
	.zero		1


	//   ....[31]....
        /*be8c*/ 	.word	0x00001550
        /*be90*/ 	.word	0x000000ff
        /*be94*/ 	.word	0x000344f8
        /*be98*/ 	.short	0x0100
        /*be9a*/ 	.byte	0x06
	.zero		1


	//   ....[32]....
        /*be9c*/ 	.word	0x000015a0
        /*bea0*/ 	.word	0x000000ff
        /*bea4*/ 	.word	0x00034500
        /*bea8*/ 	.short	0x0100
        /*beaa*/ 	.byte	0x0b
	.zero		1


	//   ....[33]....
        /*beac*/ 	.word	0x000015c0
        /*beb0*/ 	.word	0x000000ff
        /*beb4*/ 	.word	0x00034508
        /*beb8*/ 	.short	0x0100
        /*beba*/ 	.byte	0x0b
	.zero		1


	//   ....[34]....
        /*bebc*/ 	.word	0x00001630
        /*bec0*/ 	.word	0x000000ff
        /*bec4*/ 	.word	0x00034510
        /*bec8*/ 	.short	0x0100
        /*beca*/ 	.byte	0x0b
	.zero		1


	//   ....[35]....
        /*becc*/ 	.word	0x00001640
        /*bed0*/ 	.word	0x000000ff
        /*bed4*/ 	.word	0x00034518
        /*bed8*/ 	.short	0x0100
        /*beda*/ 	.byte	0x0b
	.zero		1


	//   ....[36]....
        /*bedc*/ 	.word	0x00003140
        /*bee0*/ 	.word	0x000000ff
        /*bee4*/ 	.word	0x00034400
        /*bee8*/ 	.short	0x010a
        /*beea*/ 	.byte	0x0b
	.zero		1


	//   ....[37]....
        /*beec*/ 	.word	0x00003220
        /*bef0*/ 	.word	0x000000ff
        /*bef4*/ 	.word	0x00000000
        /*bef8*/ 	.short	0x0101
        /*befa*/ 	.byte	0x0b
	.zero		1


	//   ....[38]....
        /*befc*/ 	.word	0x00003e20
        /*bf00*/ 	.word	0x00000008
        /*bf04*/ 	.word	0x00000000
        /*bf08*/ 	.short	0x010a
        /*bf0a*/ 	.byte	0x32
	.zero		1


	//   ....[39]....
        /*bf0c*/ 	.word	0x00005b50
        /*bf10*/ 	.word	0x000000ff
        /*bf14*/ 	.word	0x00034480
        /*bf18*/ 	.short	0x010a
        /*bf1a*/ 	.byte	0x04
	.zero		1


	//   ....[40]....
        /*bf1c*/ 	.word	0x00005b90
        /*bf20*/ 	.word	0x000000ff
        /*bf24*/ 	.word	0x00034480
        /*bf28*/ 	.short	0x010a
        /*bf2a*/ 	.byte	0x04
	.zero		1


	//   ....[41]....
        /*bf2c*/ 	.word	0x000114f0
        /*bf30*/ 	.word	0x000000ff
        /*bf34*/ 	.word	0x00034480
        /*bf38*/ 	.short	0x010a
        /*bf3a*/ 	.byte	0x06
	.zero		1


	//   ....[42]....
        /*bf3c*/ 	.word	0x00011530
        /*bf40*/ 	.word	0x000000ff
        /*bf44*/ 	.word	0x00034480
        /*bf48*/ 	.short	0x010a
        /*bf4a*/ 	.byte	0x06
	.zero		1


	//   ....[43]....
        /*bf4c*/ 	.word	0x0001f210
        /*bf50*/ 	.word	0x00000004
        /*bf54*/ 	.word	0x00000000
        /*bf58*/ 	.short	0x0101
        /*bf5a*/ 	.byte	0x3f
	.zero		1


	//   ....[44]....
        /*bf5c*/ 	.word	0x0001f320
        /*bf60*/ 	.word	0x00000000
        /*bf64*/ 	.word	0x00000000
        /*bf68*/ 	.short	0x0101
        /*bf6a*/ 	.byte	0x31
	.zero		1


	//   ....[45]....
        /*bf6c*/ 	.word	0x0001f410
        /*bf70*/ 	.word	0x00000000
        /*bf74*/ 	.word	0x00000000
        /*bf78*/ 	.short	0x0101
        /*bf7a*/ 	.byte	0x3f
	.zero		1


	//   ....[46]....
        /*bf7c*/ 	.word	0x0001f470
        /*bf80*/ 	.word	0x00000008
        /*bf84*/ 	.word	0x00000010
        /*bf88*/ 	.short	0x010a
        /*bf8a*/ 	.byte	0x32
	.zero		1


	//   ....[47]....
        /*bf8c*/ 	.word	0x0001fbc0
        /*bf90*/ 	.word	0x000000ff
        /*bf94*/ 	.word	0x000344b0
        /*bf98*/ 	.short	0x010a
        /*bf9a*/ 	.byte	0x2f
	.zero		1


	//   ....[48]....
        /*bf9c*/ 	.word	0x000202a0
        /*bfa0*/ 	.word	0x000000ff
        /*bfa4*/ 	.word	0x000344b8
        /*bfa8*/ 	.short	0x010a
        /*bfaa*/ 	.byte	0x2f
	.zero		1


	//   ....[49]....
        /*bfac*/ 	.word	0x000208f0
        /*bfb0*/ 	.word	0x000000ff
        /*bfb4*/ 	.word	0x00000000
        /*bfb8*/ 	.short	0x0101
        /*bfba*/ 	.byte	0x04
	.zero		1


	//   ....[50]....
        /*bfbc*/ 	.word	0x00020920
        /*bfc0*/ 	.word	0x000000ff
        /*bfc4*/ 	.word	0x000344c0
        /*bfc8*/ 	.short	0x010a
        /*bfca*/ 	.byte	0x2f
	.zero		1


	//   ....[51]....
        /*bfcc*/ 	.word	0x00020f70
        /*bfd0*/ 	.word	0x000000ff
        /*bfd4*/ 	.word	0x00000000
        /*bfd8*/ 	.short	0x0101
        /*bfda*/ 	.byte	0x05
	.zero		1


	//   ....[52]....
        /*bfdc*/ 	.word	0x00020fa0
        /*bfe0*/ 	.word	0x000000ff
        /*bfe4*/ 	.word	0x000344c8
        /*bfe8*/ 	.short	0x010a
        /*bfea*/ 	.byte	0x2f
	.zero		1


	//   ....[53]....
        /*bfec*/ 	.word	0x000214f0
        /*bff0*/ 	.word	0x000000ff
        /*bff4*/ 	.word	0x00000000
        /*bff8*/ 	.short	0x0101
        /*bffa*/ 	.byte	0x06
	.zero		1


	//   ....[54]....
        /*bffc*/ 	.word	0x00021540
        /*c000*/ 	.word	0x000000ff
        /*c004*/ 	.word	0x000344b0
        /*c008*/ 	.short	0x010a
        /*c00a*/ 	.byte	0x2f
	.zero		1


	//   ....[55]....
        /*c00c*/ 	.word	0x00021b90
        /*c010*/ 	.word	0x000000ff
        /*c014*/ 	.word	0x00000000
        /*c018*/ 	.short	0x0101
        /*c01a*/ 	.byte	0x07
	.zero		1


	//   ....[56]....
        /*c01c*/ 	.word	0x00021bc0
        /*c020*/ 	.word	0x000000ff
        /*c024*/ 	.word	0x000344b8
        /*c028*/ 	.short	0x010a
        /*c02a*/ 	.byte	0x2f
	.zero		1


	//   ....[57]....
        /*c02c*/ 	.word	0x000221f0
        /*c030*/ 	.word	0x000000ff
        /*c034*/ 	.word	0x00000000
        /*c038*/ 	.short	0x0101
        /*c03a*/ 	.byte	0x04
	.zero		1


	//   ....[58]....
        /*c03c*/ 	.word	0x00022220
        /*c040*/ 	.word	0x000000ff
        /*c044*/ 	.word	0x000344c0
        /*c048*/ 	.short	0x010a
        /*c04a*/ 	.byte	0x2f
	.zero		1


	//   ....[59]....
        /*c04c*/ 	.word	0x00022850
        /*c050*/ 	.word	0x000000ff
        /*c054*/ 	.word	0x00000000
        /*c058*/ 	.short	0x0101
        /*c05a*/ 	.byte	0x05
	.zero		1


	//   ....[60]....
        /*c05c*/ 	.word	0x00022880
        /*c060*/ 	.word	0x000000ff
        /*c064*/ 	.word	0x000344c8
        /*c068*/ 	.short	0x010a
        /*c06a*/ 	.byte	0x2f
	.zero		1


	//   ....[61]....
        /*c06c*/ 	.word	0x00022db0
        /*c070*/ 	.word	0x000000ff
        /*c074*/ 	.word	0x00000000
        /*c078*/ 	.short	0x0101
        /*c07a*/ 	.byte	0x06
	.zero		1


	//   ....[62]....
        /*c07c*/ 	.word	0x00022de0
        /*c080*/ 	.word	0x000000ff
        /*c084*/ 	.word	0x000344b0
        /*c088*/ 	.short	0x010a
        /*c08a*/ 	.byte	0x2f
	.zero		1


	//   ....[63]....
        /*c08c*/ 	.word	0x00023410
        /*c090*/ 	.word	0x000000ff
        /*c094*/ 	.word	0x00000000
        /*c098*/ 	.short	0x0101
        /*c09a*/ 	.byte	0x07
	.zero		1


	//   ....[64]....
        /*c09c*/ 	.word	0x00023440
        /*c0a0*/ 	.word	0x000000ff
        /*c0a4*/ 	.word	0x000344b8
        /*c0a8*/ 	.short	0x010a
        /*c0aa*/ 	.byte	0x2f
	.zero		1


	//   ....[65]....
        /*c0ac*/ 	.word	0x00023a70
        /*c0b0*/ 	.word	0x000000ff
        /*c0b4*/ 	.word	0x00000000
        /*c0b8*/ 	.short	0x0101
        /*c0ba*/ 	.byte	0x04
	.zero		1


	//   ....[66]....
        /*c0bc*/ 	.word	0x00023aa0
        /*c0c0*/ 	.word	0x000000ff
        /*c0c4*/ 	.word	0x000344c0
        /*c0c8*/ 	.short	0x010a
        /*c0ca*/ 	.byte	0x2f
	.zero		1


	//   ....[67]....
        /*c0cc*/ 	.word	0x000240d0
        /*c0d0*/ 	.word	0x000000ff
        /*c0d4*/ 	.word	0x00000000
        /*c0d8*/ 	.short	0x0101
        /*c0da*/ 	.byte	0x05
	.zero		1


	//   ....[68]....
        /*c0dc*/ 	.word	0x00024100
        /*c0e0*/ 	.word	0x000000ff
        /*c0e4*/ 	.word	0x000344c8
        /*c0e8*/ 	.short	0x010a
        /*c0ea*/ 	.byte	0x2f
	.zero		1


	//   ....[69]....
        /*c0ec*/ 	.word	0x00024630
        /*c0f0*/ 	.word	0x000000ff
        /*c0f4*/ 	.word	0x00000000
        /*c0f8*/ 	.short	0x0101
        /*c0fa*/ 	.byte	0x06
	.zero		1


	//   ....[70]....
        /*c0fc*/ 	.word	0x00024660
        /*c100*/ 	.word	0x000000ff
        /*c104*/ 	.word	0x000344b0
        /*c108*/ 	.short	0x010a
        /*c10a*/ 	.byte	0x2f
	.zero		1


	//   ....[71]....
        /*c10c*/ 	.word	0x00024c90
        /*c110*/ 	.word	0x000000ff
        /*c114*/ 	.word	0x00000000
        /*c118*/ 	.short	0x0101
        /*c11a*/ 	.byte	0x07
	.zero		1


	//   ....[72]....
        /*c11c*/ 	.word	0x00024cc0
        /*c120*/ 	.word	0x000000ff
        /*c124*/ 	.word	0x000344b8
        /*c128*/ 	.short	0x010a
        /*c12a*/ 	.byte	0x2f
	.zero		1


	//   ....[73]....
        /*c12c*/ 	.word	0x000252f0
        /*c130*/ 	.word	0x000000ff
        /*c134*/ 	.word	0x00000000
        /*c138*/ 	.short	0x0101
        /*c13a*/ 	.byte	0x04
	.zero		1


	//   ....[74]....
        /*c13c*/ 	.word	0x00025320
        /*c140*/ 	.word	0x000000ff
        /*c144*/ 	.word	0x000344c0
        /*c148*/ 	.short	0x010a
        /*c14a*/ 	.byte	0x2f
	.zero		1


	//   ....[75]....
        /*c14c*/ 	.word	0x00025950
        /*c150*/ 	.word	0x000000ff
        /*c154*/ 	.word	0x00000000
        /*c158*/ 	.short	0x0101
        /*c15a*/ 	.byte	0x05
	.zero		1


	//   ....[76]....
        /*c15c*/ 	.word	0x00025980
        /*c160*/ 	.word	0x000000ff
        /*c164*/ 	.word	0x000344c8
        /*c168*/ 	.short	0x010a
        /*c16a*/ 	.byte	0x2f
	.zero		1


	//   ....[77]....
        /*c16c*/ 	.word	0x00025eb0
        /*c170*/ 	.word	0x000000ff
        /*c174*/ 	.word	0x00000000
        /*c178*/ 	.short	0x0101
        /*c17a*/ 	.byte	0x06
	.zero		1


	//   ....[78]....
        /*c17c*/ 	.word	0x00025ee0
        /*c180*/ 	.word	0x000000ff
        /*c184*/ 	.word	0x000344b0
        /*c188*/ 	.short	0x010a
        /*c18a*/ 	.byte	0x2f
	.zero		1


	//   ....[79]....
        /*c18c*/ 	.word	0x00026510
        /*c190*/ 	.word	0x000000ff
        /*c194*/ 	.word	0x00000000
        /*c198*/ 	.short	0x0101
        /*c19a*/ 	.byte	0x07
	.zero		1


	//   ....[80]....
        /*c19c*/ 	.word	0x00026540
        /*c1a0*/ 	.word	0x000000ff
        /*c1a4*/ 	.word	0x000344b8
        /*c1a8*/ 	.short	0x010a
        /*c1aa*/ 	.byte	0x2f
	.zero		1


	//   ....[81]....
        /*c1ac*/ 	.word	0x00026b70
        /*c1b0*/ 	.word	0x000000ff
        /*c1b4*/ 	.word	0x00000000
        /*c1b8*/ 	.short	0x0101
        /*c1ba*/ 	.byte	0x04
	.zero		1


	//   ....[82]....
        /*c1bc*/ 	.word	0x00026ba0
        /*c1c0*/ 	.word	0x000000ff
        /*c1c4*/ 	.word	0x000344c0
        /*c1c8*/ 	.short	0x010a
        /*c1ca*/ 	.byte	0x2f
	.zero		1


	//   ....[83]....
        /*c1cc*/ 	.word	0x000271d0
        /*c1d0*/ 	.word	0x000000ff
        /*c1d4*/ 	.word	0x00000000
        /*c1d8*/ 	.short	0x0101
        /*c1da*/ 	.byte	0x05
	.zero		1


	//   ....[84]....
        /*c1dc*/ 	.word	0x00027200
        /*c1e0*/ 	.word	0x000000ff
        /*c1e4*/ 	.word	0x000344c8
        /*c1e8*/ 	.short	0x010a
        /*c1ea*/ 	.byte	0x2f
	.zero		1


	//   ....[85]....
        /*c1ec*/ 	.word	0x00027730
        /*c1f0*/ 	.word	0x000000ff
        /*c1f4*/ 	.word	0x00000000
        /*c1f8*/ 	.short	0x0101
        /*c1fa*/ 	.byte	0x06
	.zero		1


	//   ....[86]....
        /*c1fc*/ 	.word	0x00027760
        /*c200*/ 	.word	0x000000ff
        /*c204*/ 	.word	0x000344b0
        /*c208*/ 	.short	0x010a
        /*c20a*/ 	.byte	0x2f
	.zero		1


	//   ....[87]....
        /*c20c*/ 	.word	0x00027d90
        /*c210*/ 	.word	0x000000ff
        /*c214*/ 	.word	0x00000000
        /*c218*/ 	.short	0x0101
        /*c21a*/ 	.byte	0x07
	.zero		1


	//   ....[88]....
        /*c21c*/ 	.word	0x00027dc0
        /*c220*/ 	.word	0x000000ff
        /*c224*/ 	.word	0x000344b8
        /*c228*/ 	.short	0x010a
        /*c22a*/ 	.byte	0x2f
	.zero		1


	//   ....[89]....
        /*c22c*/ 	.word	0x000283f0
        /*c230*/ 	.word	0x000000ff
        /*c234*/ 	.word	0x00000000
        /*c238*/ 	.short	0x0101
        /*c23a*/ 	.byte	0x04
	.zero		1


	//   ....[90]....
        /*c23c*/ 	.word	0x00028420
        /*c240*/ 	.word	0x000000ff
        /*c244*/ 	.word	0x000344c0
        /*c248*/ 	.short	0x010a
        /*c24a*/ 	.byte	0x2f
	.zero		1


	//   ....[91]....
        /*c24c*/ 	.word	0x00028a50
        /*c250*/ 	.word	0x000000ff
        /*c254*/ 	.word	0x00000000
        /*c258*/ 	.short	0x0101
        /*c25a*/ 	.byte	0x05
	.zero		1


	//   ....[92]....
        /*c25c*/ 	.word	0x00028a80
        /*c260*/ 	.word	0x000000ff
        /*c264*/ 	.word	0x000344c8
        /*c268*/ 	.short	0x010a
        /*c26a*/ 	.byte	0x2f
	.zero		1


	//   ....[93]....
        /*c26c*/ 	.word	0x00028fb0
        /*c270*/ 	.word	0x000000ff
        /*c274*/ 	.word	0x00000000
        /*c278*/ 	.short	0x0101
        /*c27a*/ 	.byte	0x06
	.zero		1


	//   ....[94]....
        /*c27c*/ 	.word	0x00028fe0
        /*c280*/ 	.word	0x000000ff
        /*c284*/ 	.word	0x000344b0
        /*c288*/ 	.short	0x010a
        /*c28a*/ 	.byte	0x2f
	.zero		1


	//   ....[95]....
        /*c28c*/ 	.word	0x00029610
        /*c290*/ 	.word	0x000000ff
        /*c294*/ 	.word	0x00000000
        /*c298*/ 	.short	0x0101
        /*c29a*/ 	.byte	0x07
	.zero		1


	//   ....[96]....
        /*c29c*/ 	.word	0x00029640
        /*c2a0*/ 	.word	0x000000ff
        /*c2a4*/ 	.word	0x000344b8
        /*c2a8*/ 	.short	0x010a
        /*c2aa*/ 	.byte	0x2f
	.zero		1


	//   ....[97]....
        /*c2ac*/ 	.word	0x00029c70
        /*c2b0*/ 	.word	0x000000ff
        /*c2b4*/ 	.word	0x00000000
        /*c2b8*/ 	.short	0x0101
        /*c2ba*/ 	.byte	0x04
	.zero		1


	//   ....[98]....
        /*c2bc*/ 	.word	0x00029ca0
        /*c2c0*/ 	.word	0x000000ff
        /*c2c4*/ 	.word	0x000344c0
        /*c2c8*/ 	.short	0x010a
        /*c2ca*/ 	.byte	0x2f
	.zero		1


	//   ....[99]....
        /*c2cc*/ 	.word	0x0002a2d0
        /*c2d0*/ 	.word	0x000000ff
        /*c2d4*/ 	.word	0x00000000
        /*c2d8*/ 	.short	0x0101
        /*c2da*/ 	.byte	0x05
	.zero		1


	//   ....[100]....
        /*c2dc*/ 	.word	0x0002a300
        /*c2e0*/ 	.word	0x000000ff
        /*c2e4*/ 	.word	0x000344c8
        /*c2e8*/ 	.short	0x010a
        /*c2ea*/ 	.byte	0x2f
	.zero		1


	//   ....[101]....
        /*c2ec*/ 	.word	0x0002a830
        /*c2f0*/ 	.word	0x000000ff
        /*c2f4*/ 	.word	0x00000000
        /*c2f8*/ 	.short	0x0101
        /*c2fa*/ 	.byte	0x06
	.zero		1


	//   ....[102]....
        /*c2fc*/ 	.word	0x0002a860
        /*c300*/ 	.word	0x000000ff
        /*c304*/ 	.word	0x000344b0
        /*c308*/ 	.short	0x010a
        /*c30a*/ 	.byte	0x2f
	.zero		1


	//   ....[103]....
        /*c30c*/ 	.word	0x0002ae90
        /*c310*/ 	.word	0x000000ff
        /*c314*/ 	.word	0x00000000
        /*c318*/ 	.short	0x0101
        /*c31a*/ 	.byte	0x07
	.zero		1


	//   ....[104]....
        /*c31c*/ 	.word	0x0002aec0
        /*c320*/ 	.word	0x000000ff
        /*c324*/ 	.word	0x000344b8
        /*c328*/ 	.short	0x010a
        /*c32a*/ 	.byte	0x2f
	.zero		1


	//   ....[105]....
        /*c32c*/ 	.word	0x0002b4f0
        /*c330*/ 	.word	0x000000ff
        /*c334*/ 	.word	0x00000000
        /*c338*/ 	.short	0x0101
        /*c33a*/ 	.byte	0x04
	.zero		1


	//   ....[106]....
        /*c33c*/ 	.word	0x0002b520
        /*c340*/ 	.word	0x000000ff
        /*c344*/ 	.word	0x000344c0
        /*c348*/ 	.short	0x010a
        /*c34a*/ 	.byte	0x2f
	.zero		1


	//   ....[107]....
        /*c34c*/ 	.word	0x0002bb50
        /*c350*/ 	.word	0x000000ff
        /*c354*/ 	.word	0x00000000
        /*c358*/ 	.short	0x0101
        /*c35a*/ 	.byte	0x05
	.zero		1


	//   ....[108]....
        /*c35c*/ 	.word	0x0002bb80
        /*c360*/ 	.word	0x000000ff
        /*c364*/ 	.word	0x000344c8
        /*c368*/ 	.short	0x010a
        /*c36a*/ 	.byte	0x2f
	.zero		1


	//   ....[109]....
        /*c36c*/ 	.word	0x0002c0c0
        /*c370*/ 	.word	0x000000ff
        /*c374*/ 	.word	0x00000000
        /*c378*/ 	.short	0x0101
        /*c37a*/ 	.byte	0x06
	.zero		1


	//   ....[110]....
        /*c37c*/ 	.word	0x0002c150
        /*c380*/ 	.word	0x000000ff
        /*c384*/ 	.word	0x00034400
        /*c388*/ 	.short	0x010a
        /*c38a*/ 	.byte	0x04
	.zero		1


	//   ....[111]....
        /*c38c*/ 	.word	0x0002c250
        /*c390*/ 	.word	0x000000ff
        /*c394*/ 	.word	0x00000000
        /*c398*/ 	.short	0x0101
        /*c39a*/ 	.byte	0x04
	.zero		1


	//   ....[112]....
        /*c39c*/ 	.word	0x0002c440
        /*c3a0*/ 	.word	0x000000ff
        /*c3a4*/ 	.word	0x00034400
        /*c3a8*/ 	.short	0x010a
        /*c3aa*/ 	.byte	0x04
	.zero		1


	//   ....[113]....
        /*c3ac*/ 	.word	0x0002c520
        /*c3b0*/ 	.word	0x000000ff
        /*c3b4*/ 	.word	0x00000000
        /*c3b8*/ 	.short	0x0101
        /*c3ba*/ 	.byte	0x04
	.zero		1


	//   ....[114]....
        /*c3bc*/ 	.word	0x0002ca30
        /*c3c0*/ 	.word	0x000000ff
        /*c3c4*/ 	.word	0x00000000
        /*c3c8*/ 	.short	0x0101
        /*c3ca*/ 	.byte	0x07
	.zero		1


	//   ....[115]....
        /*c3cc*/ 	.word	0x0002ca60
        /*c3d0*/ 	.word	0x00000000
        /*c3d4*/ 	.word	0x00000000
        /*c3d8*/ 	.short	0x0101
        /*c3da*/ 	.byte	0x31
	.zero		1


	//   ....[116]....
        /*c3dc*/ 	.word	0x0002d200
        /*c3e0*/ 	.word	0x000000ff
        /*c3e4*/ 	.word	0x000344f8
        /*c3e8*/ 	.short	0x010a
        /*c3ea*/ 	.byte	0x04
	.zero		1


	//   ....[117]....
        /*c3ec*/ 	.word	0x0002d330
        /*c3f0*/ 	.word	0x000000ff
        /*c3f4*/ 	.word	0x00034400
        /*c3f8*/ 	.short	0x010a
        /*c3fa*/ 	.byte	0x06
	.zero		1


	//   ....[118]....
        /*c3fc*/ 	.word	0x0002d450
        /*c400*/ 	.word	0x000000ff
        /*c404*/ 	.word	0x00000000
        /*c408*/ 	.short	0x0101
        /*c40a*/ 	.byte	0x06
	.zero		1


	//   ....[119]....
        /*c40c*/ 	.word	0x0002d640
        /*c410*/ 	.word	0x000000ff
        /*c414*/ 	.word	0x000344d0
        /*c418*/ 	.short	0x010a
        /*c41a*/ 	.byte	0x04
	.zero		1


	//   ....[120]....
        /*c41c*/ 	.word	0x0002d700
        /*c420*/ 	.word	0x000000ff
        /*c424*/ 	.word	0x000344b0
        /*c428*/ 	.short	0x010b
        /*c42a*/ 	.byte	0x04
	.zero		1


	//   ....[121]....
        /*c42c*/ 	.word	0x0002d760
        /*c430*/ 	.word	0x000000ff
        /*c434*/ 	.word	0x00000000
        /*c438*/ 	.short	0x0101
        /*c43a*/ 	.byte	0x06
	.zero		1


	//   ....[122]....
        /*c43c*/ 	.word	0x0002d790
        /*c440*/ 	.word	0x000000ff
        /*c444*/ 	.word	0x000344d8
        /*c448*/ 	.short	0x010a
        /*c44a*/ 	.byte	0x04
	.zero		1


	//   ....[123]....
        /*c44c*/ 	.word	0x0002d870
        /*c450*/ 	.word	0x000000ff
        /*c454*/ 	.word	0x000344b8
        /*c458*/ 	.short	0x010b
        /*c45a*/ 	.byte	0x04
	.zero		1


	//   ....[124]....
        /*c45c*/ 	.word	0x0002d8d0
        /*c460*/ 	.word	0x000000ff
        /*c464*/ 	.word	0x00000000
        /*c468*/ 	.short	0x0101
        /*c46a*/ 	.byte	0x07
	.zero		1


	//   ....[125]....
        /*c46c*/ 	.word	0x0002d900
        /*c470*/ 	.word	0x000000ff
        /*c474*/ 	.word	0x000344e0
        /*c478*/ 	.short	0x010a
        /*c47a*/ 	.byte	0x04
	.zero		1


	//   ....[126]....
        /*c47c*/ 	.word	0x0002d9e0
        /*c480*/ 	.word	0x000000ff
        /*c484*/ 	.word	0x000344c0
        /*c488*/ 	.short	0x010b
        /*c48a*/ 	.byte	0x04
	.zero		1


	//   ....[127]....
        /*c48c*/ 	.word	0x0002da40
        /*c490*/ 	.word	0x000000ff
        /*c494*/ 	.word	0x00000000
        /*c498*/ 	.short	0x0101
        /*c49a*/ 	.byte	0x08
	.zero		1


	//   ....[128]....
        /*c49c*/ 	.word	0x0002da70
        /*c4a0*/ 	.word	0x000000ff
        /*c4a4*/ 	.word	0x000344e8
        /*c4a8*/ 	.short	0x010a
        /*c4aa*/ 	.byte	0x04
	.zero		1


	//   ....[129]....
        /*c4ac*/ 	.word	0x0002db50
        /*c4b0*/ 	.word	0x000000ff
        /*c4b4*/ 	.word	0x000344c8
        /*c4b8*/ 	.short	0x010b
        /*c4ba*/ 	.byte	0x04
	.zero		1


	//   ....[130]....
        /*c4bc*/ 	.word	0x0002dbc0
        /*c4c0*/ 	.word	0x000000ff
        /*c4c4*/ 	.word	0x00000000
        /*c4c8*/ 	.short	0x0101
        /*c4ca*/ 	.byte	0x09
	.zero		1


	//   ....[131]....
        /*c4cc*/ 	.word	0x0002dc00
        /*c4d0*/ 	.word	0x000000ff
        /*c4d4*/ 	.word	0x000344d0
        /*c4d8*/ 	.short	0x010a
        /*c4da*/ 	.byte	0x04
	.zero		1


	//   ....[132]....
        /*c4dc*/ 	.word	0x0002dcc0
        /*c4e0*/ 	.word	0x000000ff
        /*c4e4*/ 	.word	0x000344b0
        /*c4e8*/ 	.short	0x010b
        /*c4ea*/ 	.byte	0x04
	.zero		1


	//   ....[133]....
        /*c4ec*/ 	.word	0x0002dd00
        /*c4f0*/ 	.word	0x000000ff
        /*c4f4*/ 	.word	0x00000000
        /*c4f8*/ 	.short	0x0101
        /*c4fa*/ 	.byte	0x06
	.zero		1


	//   ....[134]....
        /*c4fc*/ 	.word	0x0002dd30
        /*c500*/ 	.word	0x000000ff
        /*c504*/ 	.word	0x000344d8
        /*c508*/ 	.short	0x010a
        /*c50a*/ 	.byte	0x04
	.zero		1


	//   ....[135]....
        /*c50c*/ 	.word	0x0002de00
        /*c510*/ 	.word	0x000000ff
        /*c514*/ 	.word	0x000344b8
        /*c518*/ 	.short	0x010b
        /*c51a*/ 	.byte	0x04
	.zero		1


	//   ....[136]....
        /*c51c*/ 	.word	0x0002de40
        /*c520*/ 	.word	0x000000ff
        /*c524*/ 	.word	0x00000000
        /*c528*/ 	.short	0x0101
        /*c52a*/ 	.byte	0x07
	.zero		1


	//   ....[137]....
        /*c52c*/ 	.word	0x0002de70
        /*c530*/ 	.word	0x000000ff
        /*c534*/ 	.word	0x000344e0
        /*c538*/ 	.short	0x010a
        /*c53a*/ 	.byte	0x04
	.zero		1


	//   ....[138]....
        /*c53c*/ 	.word	0x0002df40
        /*c540*/ 	.word	0x000000ff
        /*c544*/ 	.word	0x000344c0
        /*c548*/ 	.short	0x010b
        /*c54a*/ 	.byte	0x04
	.zero		1


	//   ....[139]....
        /*c54c*/ 	.word	0x0002df80
        /*c550*/ 	.word	0x000000ff
        /*c554*/ 	.word	0x00000000
        /*c558*/ 	.short	0x0101
        /*c55a*/ 	.byte	0x08
	.zero		1


	//   ....[140]....
        /*c55c*/ 	.word	0x0002dfb0
        /*c560*/ 	.word	0x000000ff
        /*c564*/ 	.word	0x000344e8
        /*c568*/ 	.short	0x010a
        /*c56a*/ 	.byte	0x04
	.zero		1


	//   ....[141]....
        /*c56c*/ 	.word	0x0002e080
        /*c570*/ 	.word	0x000000ff
        /*c574*/ 	.word	0x000344c8
        /*c578*/ 	.short	0x010b
        /*c57a*/ 	.byte	0x04
	.zero		1


	//   ....[142]....
        /*c57c*/ 	.word	0x0002e0c0
        /*c580*/ 	.word	0x000000ff
        /*c584*/ 	.word	0x00000000
        /*c588*/ 	.short	0x0101
        /*c58a*/ 	.byte	0x09
	.zero		1


	//   ....[143]....
        /*c58c*/ 	.word	0x0002e100
        /*c590*/ 	.word	0x000000ff
        /*c594*/ 	.word	0x000344d0
        /*c598*/ 	.short	0x010a
        /*c59a*/ 	.byte	0x04
	.zero		1


	//   ....[144]....
        /*c59c*/ 	.word	0x0002e1c0
        /*c5a0*/ 	.word	0x000000ff
        /*c5a4*/ 	.word	0x000344b0
        /*c5a8*/ 	.short	0x010b
        /*c5aa*/ 	.byte	0x04
	.zero		1


	//   ....[145]....
        /*c5ac*/ 	.word	0x0002e200
        /*c5b0*/ 	.word	0x000000ff
        /*c5b4*/ 	.word	0x00000000
        /*c5b8*/ 	.short	0x0101
        /*c5ba*/ 	.byte	0x06
	.zero		1


	//   ....[146]....
        /*c5bc*/ 	.word	0x0002e230
        /*c5c0*/ 	.word	0x000000ff
        /*c5c4*/ 	.word	0x000344d8
        /*c5c8*/ 	.short	0x010a
        /*c5ca*/ 	.byte	0x04
	.zero		1


	//   ....[147]....
        /*c5cc*/ 	.word	0x0002e300
        /*c5d0*/ 	.word	0x000000ff
        /*c5d4*/ 	.word	0x000344b8
        /*c5d8*/ 	.short	0x010b
        /*c5da*/ 	.byte	0x04
	.zero		1


	//   ....[148]....
        /*c5dc*/ 	.word	0x0002e340
        /*c5e0*/ 	.word	0x000000ff
        /*c5e4*/ 	.word	0x00000000
        /*c5e8*/ 	.short	0x0101
        /*c5ea*/ 	.byte	0x07
	.zero		1


	//   ....[149]....
        /*c5ec*/ 	.word	0x0002e370
        /*c5f0*/ 	.word	0x000000ff
        /*c5f4*/ 	.word	0x000344e0
        /*c5f8*/ 	.short	0x010a
        /*c5fa*/ 	.byte	0x04
	.zero		1


	//   ....[150]....
        /*c5fc*/ 	.word	0x0002e440
        /*c600*/ 	.word	0x000000ff
        /*c604*/ 	.word	0x000344c0
        /*c608*/ 	.short	0x010b
        /*c60a*/ 	.byte	0x04
	.zero		1


	//   ....[151]....
        /*c60c*/ 	.word	0x0002e480
        /*c610*/ 	.word	0x000000ff
        /*c614*/ 	.word	0x00000000
        /*c618*/ 	.short	0x0101
        /*c61a*/ 	.byte	0x08
	.zero		1


	//   ....[152]....
        /*c61c*/ 	.word	0x0002e4b0
        /*c620*/ 	.word	0x000000ff
        /*c624*/ 	.word	0x000344e8
        /*c628*/ 	.short	0x010a
        /*c62a*/ 	.byte	0x04
	.zero		1


	//   ....[153]....
        /*c62c*/ 	.word	0x0002e580
        /*c630*/ 	.word	0x000000ff
        /*c634*/ 	.word	0x000344c8
        /*c638*/ 	.short	0x010b
        /*c63a*/ 	.byte	0x04
	.zero		1


	//   ....[154]....
        /*c63c*/ 	.word	0x0002e5c0
        /*c640*/ 	.word	0x000000ff
        /*c644*/ 	.word	0x00000000
        /*c648*/ 	.short	0x0101
        /*c64a*/ 	.byte	0x09
	.zero		1


	//   ....[155]....
        /*c64c*/ 	.word	0x0002e600
        /*c650*/ 	.word	0x000000ff
        /*c654*/ 	.word	0x000344d0
        /*c658*/ 	.short	0x010a
        /*c65a*/ 	.byte	0x04
	.zero		1


	//   ....[156]....
        /*c65c*/ 	.word	0x0002e6c0
        /*c660*/ 	.word	0x000000ff
        /*c664*/ 	.word	0x000344b0
        /*c668*/ 	.short	0x010b
        /*c66a*/ 	.byte	0x04
	.zero		1


	//   ....[157]....
        /*c66c*/ 	.word	0x0002e700
        /*c670*/ 	.word	0x000000ff
        /*c674*/ 	.word	0x00000000
        /*c678*/ 	.short	0x0101
        /*c67a*/ 	.byte	0x06
	.zero		1


	//   ....[158]....
        /*c67c*/ 	.word	0x0002e730
        /*c680*/ 	.word	0x000000ff
        /*c684*/ 	.word	0x000344d8
        /*c688*/ 	.short	0x010a
        /*c68a*/ 	.byte	0x04
	.zero		1


	//   ....[159]....
        /*c68c*/ 	.word	0x0002e800
        /*c690*/ 	.word	0x000000ff
        /*c694*/ 	.word	0x000344b8
        /*c698*/ 	.short	0x010b
        /*c69a*/ 	.byte	0x04
	.zero		1


	//   ....[160]....
        /*c69c*/ 	.word	0x0002e840
        /*c6a0*/ 	.word	0x000000ff
        /*c6a4*/ 	.word	0x00000000
        /*c6a8*/ 	.short	0x0101
        /*c6aa*/ 	.byte	0x07
	.zero		1


	//   ....[161]....
        /*c6ac*/ 	.word	0x0002e870
        /*c6b0*/ 	.word	0x000000ff
        /*c6b4*/ 	.word	0x000344e0
        /*c6b8*/ 	.short	0x010a
        /*c6ba*/ 	.byte	0x04
	.zero		1


	//   ....[162]....
        /*c6bc*/ 	.word	0x0002e940
        /*c6c0*/ 	.word	0x000000ff
        /*c6c4*/ 	.word	0x000344c0
        /*c6c8*/ 	.short	0x010b
        /*c6ca*/ 	.byte	0x04
	.zero		1


	//   ....[163]....
        /*c6cc*/ 	.word	0x0002e980
        /*c6d0*/ 	.word	0x000000ff
        /*c6d4*/ 	.word	0x00000000
        /*c6d8*/ 	.short	0x0101
        /*c6da*/ 	.byte	0x08
	.zero		1


	//   ....[164]....
        /*c6dc*/ 	.word	0x0002e9b0
        /*c6e0*/ 	.word	0x000000ff
        /*c6e4*/ 	.word	0x000344e8
        /*c6e8*/ 	.short	0x010a
        /*c6ea*/ 	.byte	0x04
	.zero		1


	//   ....[165]....
        /*c6ec*/ 	.word	0x0002ea80
        /*c6f0*/ 	.word	0x000000ff
        /*c6f4*/ 	.word	0x000344c8
        /*c6f8*/ 	.short	0x010b
        /*c6fa*/ 	.byte	0x04
	.zero		1


	//   ....[166]....
        /*c6fc*/ 	.word	0x0002eac0
        /*c700*/ 	.word	0x000000ff
        /*c704*/ 	.word	0x00000000
        /*c708*/ 	.short	0x0101
        /*c70a*/ 	.byte	0x09
	.zero		1


	//   ....[167]....
        /*c70c*/ 	.word	0x0002eb00
        /*c710*/ 	.word	0x000000ff
        /*c714*/ 	.word	0x000344d0
        /*c718*/ 	.short	0x010a
        /*c71a*/ 	.byte	0x04
	.zero		1


	//   ....[168]....
        /*c71c*/ 	.word	0x0002ebc0
        /*c720*/ 	.word	0x000000ff
        /*c724*/ 	.word	0x000344b0
        /*c728*/ 	.short	0x010b
        /*c72a*/ 	.byte	0x04
	.zero		1


	//   ....[169]....
        /*c72c*/ 	.word	0x0002ec00
        /*c730*/ 	.word	0x000000ff
        /*c734*/ 	.word	0x00000000
        /*c738*/ 	.short	0x0101
        /*c73a*/ 	.byte	0x06
	.zero		1


	//   ....[170]....
        /*c73c*/ 	.word	0x0002ec30
        /*c740*/ 	.word	0x000000ff
        /*c744*/ 	.word	0x000344d8
        /*c748*/ 	.short	0x010a
        /*c74a*/ 	.byte	0x04
	.zero		1


	//   ....[171]....
        /*c74c*/ 	.word	0x0002ed00
        /*c750*/ 	.word	0x000000ff
        /*c754*/ 	.word	0x000344b8
        /*c758*/ 	.short	0x010b
        /*c75a*/ 	.byte	0x04
	.zero		1


	//   ....[172]....
        /*c75c*/ 	.word	0x0002ed40
        /*c760*/ 	.word	0x000000ff
        /*c764*/ 	.word	0x00000000
        /*c768*/ 	.short	0x0101
        /*c76a*/ 	.byte	0x07
	.zero		1


	//   ....[173]....
        /*c76c*/ 	.word	0x0002ed70
        /*c770*/ 	.word	0x000000ff
        /*c774*/ 	.word	0x000344e0
        /*c778*/ 	.short	0x010a
        /*c77a*/ 	.byte	0x04
	.zero		1


	//   ....[174]....
        /*c77c*/ 	.word	0x0002ee40
        /*c780*/ 	.word	0x000000ff
        /*c784*/ 	.word	0x000344c0
        /*c788*/ 	.short	0x010b
        /*c78a*/ 	.byte	0x04
	.zero		1


	//   ....[175]....
        /*c78c*/ 	.word	0x0002ee80
        /*c790*/ 	.word	0x000000ff
        /*c794*/ 	.word	0x00000000
        /*c798*/ 	.short	0x0101
        /*c79a*/ 	.byte	0x08
	.zero		1


	//   ....[176]....
        /*c79c*/ 	.word	0x0002eeb0
        /*c7a0*/ 	.word	0x000000ff
        /*c7a4*/ 	.word	0x000344e8
        /*c7a8*/ 	.short	0x010a
        /*c7aa*/ 	.byte	0x04
	.zero		1


	//   ....[177]....
        /*c7ac*/ 	.word	0x0002ef80
        /*c7b0*/ 	.word	0x000000ff
        /*c7b4*/ 	.word	0x000344c8
        /*c7b8*/ 	.short	0x010b
        /*c7ba*/ 	.byte	0x04
	.zero		1


	//   ....[178]....
        /*c7bc*/ 	.word	0x0002efc0
        /*c7c0*/ 	.word	0x000000ff
        /*c7c4*/ 	.word	0x00000000
        /*c7c8*/ 	.short	0x0101
        /*c7ca*/ 	.byte	0x09
	.zero		1


	//   ....[179]....
        /*c7cc*/ 	.word	0x0002f000
        /*c7d0*/ 	.word	0x000000ff
        /*c7d4*/ 	.word	0x000344d0
        /*c7d8*/ 	.short	0x010a
        /*c7da*/ 	.byte	0x04
	.zero		1


	//   ....[180]....
        /*c7dc*/ 	.word	0x0002f0c0
        /*c7e0*/ 	.word	0x000000ff
        /*c7e4*/ 	.word	0x000344b0
        /*c7e8*/ 	.short	0x010b
        /*c7ea*/ 	.byte	0x04
	.zero		1


	//   ....[181]....
        /*c7ec*/ 	.word	0x0002f100
        /*c7f0*/ 	.word	0x000000ff
        /*c7f4*/ 	.word	0x00000000
        /*c7f8*/ 	.short	0x0101
        /*c7fa*/ 	.byte	0x06
	.zero		1


	//   ....[182]....
        /*c7fc*/ 	.word	0x0002f130
        /*c800*/ 	.word	0x000000ff
        /*c804*/ 	.word	0x000344d8
        /*c808*/ 	.short	0x010a
        /*c80a*/ 	.byte	0x04
	.zero		1


	//   ....[183]....
        /*c80c*/ 	.word	0x0002f200
        /*c810*/ 	.word	0x000000ff
        /*c814*/ 	.word	0x000344b8
        /*c818*/ 	.short	0x010b
        /*c81a*/ 	.byte	0x04
	.zero		1


	//   ....[184]....
        /*c81c*/ 	.word	0x0002f240
        /*c820*/ 	.word	0x000000ff
        /*c824*/ 	.word	0x00000000
        /*c828*/ 	.short	0x0101
        /*c82a*/ 	.byte	0x07
	.zero		1


	//   ....[185]....
        /*c82c*/ 	.word	0x0002f270
        /*c830*/ 	.word	0x000000ff
        /*c834*/ 	.word	0x000344e0
        /*c838*/ 	.short	0x010a
        /*c83a*/ 	.byte	0x04
	.zero		1


	//   ....[186]....
        /*c83c*/ 	.word	0x0002f340
        /*c840*/ 	.word	0x000000ff
        /*c844*/ 	.word	0x000344c0
        /*c848*/ 	.short	0x010b
        /*c84a*/ 	.byte	0x04
	.zero		1


	//   ....[187]....
        /*c84c*/ 	.word	0x0002f380
        /*c850*/ 	.word	0x000000ff
        /*c854*/ 	.word	0x00000000
        /*c858*/ 	.short	0x0101
        /*c85a*/ 	.byte	0x08
	.zero		1


	//   ....[188]....
        /*c85c*/ 	.word	0x0002f3b0
        /*c860*/ 	.word	0x000000ff
        /*c864*/ 	.word	0x000344e8
        /*c868*/ 	.short	0x010a
        /*c86a*/ 	.byte	0x04
	.zero		1


	//   ....[189]....
        /*c86c*/ 	.word	0x0002f480
        /*c870*/ 	.word	0x000000ff
        /*c874*/ 	.word	0x000344c8
        /*c878*/ 	.short	0x010b
        /*c87a*/ 	.byte	0x04
	.zero		1


	//   ....[190]....
        /*c87c*/ 	.word	0x0002f4c0
        /*c880*/ 	.word	0x000000ff
        /*c884*/ 	.word	0x00000000
        /*c888*/ 	.short	0x0101
        /*c88a*/ 	.byte	0x09
	.zero		1


	//   ....[191]....
        /*c88c*/ 	.word	0x0002f500
        /*c890*/ 	.word	0x000000ff
        /*c894*/ 	.word	0x000344d0
        /*c898*/ 	.short	0x010a
        /*c89a*/ 	.byte	0x04
	.zero		1


	//   ....[192]....
        /*c89c*/ 	.word	0x0002f5c0
        /*c8a0*/ 	.word	0x000000ff
        /*c8a4*/ 	.word	0x000344b0
        /*c8a8*/ 	.short	0x010b
        /*c8aa*/ 	.byte	0x04
	.zero		1


	//   ....[193]....
        /*c8ac*/ 	.word	0x0002f600
        /*c8b0*/ 	.word	0x000000ff
        /*c8b4*/ 	.word	0x00000000
        /*c8b8*/ 	.short	0x0101
        /*c8ba*/ 	.byte	0x06
	.zero		1


	//   ....[194]....
        /*c8bc*/ 	.word	0x0002f630
        /*c8c0*/ 	.word	0x000000ff
        /*c8c4*/ 	.word	0x000344d8
        /*c8c8*/ 	.short	0x010a
        /*c8ca*/ 	.byte	0x04
	.zero		1


	//   ....[195]....
        /*c8cc*/ 	.word	0x0002f700
        /*c8d0*/ 	.word	0x000000ff
        /*c8d4*/ 	.word	0x000344b8
        /*c8d8*/ 	.short	0x010b
        /*c8da*/ 	.byte	0x04
	.zero		1


	//   ....[196]....
        /*c8dc*/ 	.word	0x0002f740
        /*c8e0*/ 	.word	0x000000ff
        /*c8e4*/ 	.word	0x00000000
        /*c8e8*/ 	.short	0x0101
        /*c8ea*/ 	.byte	0x07
	.zero		1


	//   ....[197]....
        /*c8ec*/ 	.word	0x0002f770
        /*c8f0*/ 	.word	0x000000ff
        /*c8f4*/ 	.word	0x000344e0
        /*c8f8*/ 	.short	0x010a
        /*c8fa*/ 	.byte	0x04
	.zero		1


	//   ....[198]....
        /*c8fc*/ 	.word	0x0002f840
        /*c900*/ 	.word	0x000000ff
        /*c904*/ 	.word	0x000344c0
        /*c908*/ 	.short	0x010b
        /*c90a*/ 	.byte	0x04
	.zero		1


	//   ....[199]....
        /*c90c*/ 	.word	0x0002f880
        /*c910*/ 	.word	0x000000ff
        /*c914*/ 	.word	0x00000000
        /*c918*/ 	.short	0x0101
        /*c91a*/ 	.byte	0x08
	.zero		1


	//   ....[200]....
        /*c91c*/ 	.word	0x0002f8b0
        /*c920*/ 	.word	0x000000ff
        /*c924*/ 	.word	0x000344e8
        /*c928*/ 	.short	0x010a
        /*c92a*/ 	.byte	0x04
	.zero		1


	//   ....[201]....
        /*c92c*/ 	.word	0x0002f980
        /*c930*/ 	.word	0x000000ff
        /*c934*/ 	.word	0x000344c8
        /*c938*/ 	.short	0x010b
        /*c93a*/ 	.byte	0x04
	.zero		1


	//   ....[202]....
        /*c93c*/ 	.word	0x0002f9c0
        /*c940*/ 	.word	0x000000ff
        /*c944*/ 	.word	0x00000000
        /*c948*/ 	.short	0x0101
        /*c94a*/ 	.byte	0x09
	.zero		1


	//   ....[203]....
        /*c94c*/ 	.word	0x0002fa00
        /*c950*/ 	.word	0x000000ff
        /*c954*/ 	.word	0x000344d0
        /*c958*/ 	.short	0x010a
        /*c95a*/ 	.byte	0x04
	.zero		1


	//   ....[204]....
        /*c95c*/ 	.word	0x0002fac0
        /*c960*/ 	.word	0x000000ff
        /*c964*/ 	.word	0x000344b0
        /*c968*/ 	.short	0x010b
        /*c96a*/ 	.byte	0x04
	.zero		1


	//   ....[205]....
        /*c96c*/ 	.word	0x0002fb00
        /*c970*/ 	.word	0x000000ff
        /*c974*/ 	.word	0x00000000
        /*c978*/ 	.short	0x0101
        /*c97a*/ 	.byte	0x06
	.zero		1


	//   ....[206]....
        /*c97c*/ 	.word	0x0002fb30
        /*c980*/ 	.word	0x000000ff
        /*c984*/ 	.word	0x000344d8
        /*c988*/ 	.short	0x010a
        /*c98a*/ 	.byte	0x04
	.zero		1


	//   ....[207]....
        /*c98c*/ 	.word	0x0002fc00
        /*c990*/ 	.word	0x000000ff
        /*c994*/ 	.word	0x000344b8
        /*c998*/ 	.short	0x010b
        /*c99a*/ 	.byte	0x04
	.zero		1


	//   ....[208]....
        /*c99c*/ 	.word	0x0002fc40
        /*c9a0*/ 	.word	0x000000ff
        /*c9a4*/ 	.word	0x00000000
        /*c9a8*/ 	.short	0x0101
        /*c9aa*/ 	.byte	0x07
	.zero		1


	//   ....[209]....
        /*c9ac*/ 	.word	0x0002fc70
        /*c9b0*/ 	.word	0x000000ff
        /*c9b4*/ 	.word	0x000344e0
        /*c9b8*/ 	.short	0x010a
        /*c9ba*/ 	.byte	0x04
	.zero		1


	//   ....[210]....
        /*c9bc*/ 	.word	0x0002fd50
        /*c9c0*/ 	.word	0x000000ff
        /*c9c4*/ 	.word	0x000344c0
        /*c9c8*/ 	.short	0x010b
        /*c9ca*/ 	.byte	0x04
	.zero		1


	//   ....[211]....
        /*c9cc*/ 	.word	0x0002fd90
        /*c9d0*/ 	.word	0x000000ff
        /*c9d4*/ 	.word	0x00000000
        /*c9d8*/ 	.short	0x0101
        /*c9da*/ 	.byte	0x08
	.zero		1


	//   ....[212]....
        /*c9dc*/ 	.word	0x0002fdc0
        /*c9e0*/ 	.word	0x000000ff
        /*c9e4*/ 	.word	0x000344e8
        /*c9e8*/ 	.short	0x010a
        /*c9ea*/ 	.byte	0x04
	.zero		1


	//   ....[213]....
        /*c9ec*/ 	.word	0x0002fea0
        /*c9f0*/ 	.word	0x000000ff
        /*c9f4*/ 	.word	0x000344c8
        /*c9f8*/ 	.short	0x010b
        /*c9fa*/ 	.byte	0x04
	.zero		1


	//   ....[214]....
        /*c9fc*/ 	.word	0x0002fef0
        /*ca00*/ 	.word	0x000000ff
        /*ca04*/ 	.word	0x00000000
        /*ca08*/ 	.short	0x0101
        /*ca0a*/ 	.byte	0x09
	.zero		1


	//   ....[215]....
        /*ca0c*/ 	.word	0x00030460
        /*ca10*/ 	.word	0x000000ff
        /*ca14*/ 	.word	0x000344d0
        /*ca18*/ 	.short	0x010a
        /*ca1a*/ 	.byte	0x04
	.zero		1


	//   ....[216]....
        /*ca1c*/ 	.word	0x000304a0
        /*ca20*/ 	.word	0x000000ff
        /*ca24*/ 	.word	0x000344d8
        /*ca28*/ 	.short	0x010a
        /*ca2a*/ 	.byte	0x04
	.zero		1


	//   ....[217]....
        /*ca2c*/ 	.word	0x000304e0
        /*ca30*/ 	.word	0x000000ff
        /*ca34*/ 	.word	0x000344e0
        /*ca38*/ 	.short	0x010a
        /*ca3a*/ 	.byte	0x04
	.zero		1


	//   ....[218]....
        /*ca3c*/ 	.word	0x00030550
        /*ca40*/ 	.word	0x00000003
        /*ca44*/ 	.word	0x000344e8
        /*ca48*/ 	.short	0x010a
        /*ca4a*/ 	.byte	0x3f
	.zero		1


	//   ....[219]....
        /*ca4c*/ 	.word	0x00031290
        /*ca50*/ 	.word	0x00000008
        /*ca54*/ 	.word	0x00034498
        /*ca58*/ 	.short	0x010a
        /*ca5a*/ 	.byte	0x3f
	.zero		1


	//   ....[220]....
        /*ca5c*/ 	.word	0x00031550
        /*ca60*/ 	.word	0x000000ff
        /*ca64*/ 	.word	0x000344f8
        /*ca68*/ 	.short	0x0101
        /*ca6a*/ 	.byte	0x12
	.zero		1


	//   ....[221]....
        /*ca6c*/ 	.word	0x00031620
        /*ca70*/ 	.word	0x00000003
        /*ca74*/ 	.word	0x00034400
        /*ca78*/ 	.short	0x010a
        /*ca7a*/ 	.byte	0x3f
	.zero		1


	//   ....[222]....
        /*ca7c*/ 	.word	0x00031760
        /*ca80*/ 	.word	0x00000002
        /*ca84*/ 	.word	0x00000000
        /*ca88*/ 	.short	0x0101
        /*ca8a*/ 	.byte	0x3f
	.zero		1


	//   ....[223]....
        /*ca8c*/ 	.word	0x00031fc0
        /*ca90*/ 	.word	0x00000007
        /*ca94*/ 	.word	0x00000000
        /*ca98*/ 	.short	0x010a
        /*ca9a*/ 	.byte	0x3f
	.zero		1


	//   ....[224]....
        /*ca9c*/ 	.word	0x00032040
        /*caa0*/ 	.word	0x00000009
        /*caa4*/ 	.word	0x00000000
        /*caa8*/ 	.short	0x010a
        /*caaa*/ 	.byte	0x3f
	.zero		1


	//   ....[225]....
        /*caac*/ 	.word	0x000320d0
        /*cab0*/ 	.word	0x00000003
        /*cab4*/ 	.word	0x00000000
        /*cab8*/ 	.short	0x010a
        /*caba*/ 	.byte	0x3f
	.zero		1


	//   ....[226]....
        /*cabc*/ 	.word	0x00033d50
        /*cac0*/ 	.word	0x0000000c
        /*cac4*/ 	.word	0x00034440
        /*cac8*/ 	.short	0x010a
        /*caca*/ 	.byte	0x3f
	.zero		1


	//   ....[227]....
        /*cacc*/ 	.word	0x00033e70
        /*cad0*/ 	.word	0x0000000c
        /*cad4*/ 	.word	0x00034400
        /*cad8*/ 	.short	0x0101
        /*cada*/ 	.byte	0x3f
	.zero		1


	//   ....[228]....
        /*cadc*/ 	.word	0x00033f40
        /*cae0*/ 	.word	0x00000003
        /*cae4*/ 	.word	0x00034440
        /*cae8*/ 	.short	0x010a
        /*caea*/ 	.byte	0x3f
	.zero		1


	//   ....[229]....
        /*caec*/ 	.word	0x00033ff0
        /*caf0*/ 	.word	0x00000003
        /*caf4*/ 	.word	0x00034440
        /*caf8*/ 	.short	0x010a
        /*cafa*/ 	.byte	0x3f
	.zero		1


	//   ....[230]....
        /*cafc*/ 	.word	0x000340a0
        /*cb00*/ 	.word	0x00000003
        /*cb04*/ 	.word	0x00034440
        /*cb08*/ 	.short	0x010a
        /*cb0a*/ 	.byte	0x3f
	.zero		1


	//   ....[231]....
        /*cb0c*/ 	.word	0x00034150
        /*cb10*/ 	.word	0x00000003
        /*cb14*/ 	.word	0x00034440
        /*cb18*/ 	.short	0x010a
        /*cb1a*/ 	.byte	0x3f
	.zero		1


	//   ....[232]....
        /*cb1c*/ 	.word	0x00034200
        /*cb20*/ 	.word	0x00000003
        /*cb24*/ 	.word	0x00034440
        /*cb28*/ 	.short	0x010a
        /*cb2a*/ 	.byte	0x3f
	.zero		1


	//   ....[233]....
        /*cb2c*/ 	.word	0x000342b0
        /*cb30*/ 	.word	0x00000003
        /*cb34*/ 	.word	0x00034440
        /*cb38*/ 	.short	0x010a
        /*cb3a*/ 	.byte	0x3f
	.zero		1


	//   ....[234]....
        /*cb3c*/ 	.word	0x00034360
        /*cb40*/ 	.word	0x00000003
        /*cb44*/ 	.word	0x00034440
        /*cb48*/ 	.short	0x010a
        /*cb4a*/ 	.byte	0x3f
	.zero		1


	//   ....[235]....
        /*cb4c*/ 	.word	0x00034410
        /*cb50*/ 	.word	0x00000003
        /*cb54*/ 	.word	0x00034440
        /*cb58*/ 	.short	0x010a
        /*cb5a*/ 	.byte	0x3f
	.zero		1


	//   ....[236]....
        /*cb5c*/ 	.word	0x00034470
        /*cb60*/ 	.word	0x0000000c
        /*cb64*/ 	.word	0x00034400
        /*cb68*/ 	.short	0x010a
        /*cb6a*/ 	.byte	0x3f
	.zero		1


	//   ....[237]....
        /*cb6c*/ 	.word	0x000344e0
        /*cb70*/ 	.word	0x00000000
        /*cb74*/ 	.word	0x00000000
        /*cb78*/ 	.short	0x010a
        /*cb7a*/ 	.byte	0x3f
	.zero		1


	//   ....[238]....
        /*cb7c*/ 	.word	0x00034540
        /*cb80*/ 	.word	0x00000003
        /*cb84*/ 	.word	0x00034480
        /*cb88*/ 	.short	0x010a
        /*cb8a*/ 	.byte	0x3f
	.zero		1


	//   ....[239]....
        /*cb8c*/ 	.word	0x000345a0
        /*cb90*/ 	.word	0x00000009
        /*cb94*/ 	.word	0x00034480
        /*cb98*/ 	.short	0x010a
        /*cb9a*/ 	.byte	0x3f
	.zero		1


	//   ....[240]....
        /*cb9c*/ 	.word	0x00034610
        /*cba0*/ 	.word	0x00000002
        /*cba4*/ 	.word	0x00000010
        /*cba8*/ 	.short	0x010a
        /*cbaa*/ 	.byte	0x3f
	.zero		1


	//   ....[241]....
        /*cbac*/ 	.word	0x000346d0
        /*cbb0*/ 	.word	0x00000004
        /*cbb4*/ 	.word	0x000344b0
        /*cbb8*/ 	.short	0x010a
        /*cbba*/ 	.byte	0x3f
	.zero		1


	//   ....[242]....
        /*cbbc*/ 	.word	0x00034730
        /*cbc0*/ 	.word	0x0000000c
        /*cbc4*/ 	.word	0x000344b8
        /*cbc8*/ 	.short	0x010a
        /*cbca*/ 	.byte	0x3f
	.zero		1


	//   ....[243]....
        /*cbcc*/ 	.word	0x00034790
        /*cbd0*/ 	.word	0x0000000c
        /*cbd4*/ 	.word	0x000344c0
        /*cbd8*/ 	.short	0x010a
        /*cbda*/ 	.byte	0x3f
	.zero		1


	//   ....[244]....
        /*cbdc*/ 	.word	0x000347f0
        /*cbe0*/ 	.word	0x0000000c
        /*cbe4*/ 	.word	0x000344c8
        /*cbe8*/ 	.short	0x010a
        /*cbea*/ 	.byte	0x3f
	.zero		1


	//   ....[245]....
        /*cbec*/ 	.word	0x00034850
        /*cbf0*/ 	.word	0x0000000c
        /*cbf4*/ 	.word	0x000344b0
        /*cbf8*/ 	.short	0x010a
        /*cbfa*/ 	.byte	0x3f
	.zero		1


	//   ....[246]....
        /*cbfc*/ 	.word	0x000348b0
        /*cc00*/ 	.word	0x0000000c
        /*cc04*/ 	.word	0x000344b8
        /*cc08*/ 	.short	0x010a
        /*cc0a*/ 	.byte	0x3f
	.zero		1


	//   ....[247]....
        /*cc0c*/ 	.word	0x00034910
        /*cc10*/ 	.word	0x0000000c
        /*cc14*/ 	.word	0x000344c0
        /*cc18*/ 	.short	0x010a
        /*cc1a*/ 	.byte	0x3f
	.zero		1


	//   ....[248]....
        /*cc1c*/ 	.word	0x00034970
        /*cc20*/ 	.word	0x0000000c
        /*cc24*/ 	.word	0x000344c8
        /*cc28*/ 	.short	0x010a
        /*cc2a*/ 	.byte	0x3f
	.zero		1


	//   ....[249]....
        /*cc2c*/ 	.word	0x000349d0
        /*cc30*/ 	.word	0x0000000c
        /*cc34*/ 	.word	0x000344b0
        /*cc38*/ 	.short	0x010a
        /*cc3a*/ 	.byte	0x3f
	.zero		1


	//   ....[250]....
        /*cc3c*/ 	.word	0x00034a30
        /*cc40*/ 	.word	0x0000000c
        /*cc44*/ 	.word	0x000344b8
        /*cc48*/ 	.short	0x010a
        /*cc4a*/ 	.byte	0x3f
	.zero		1


	//   ....[251]....
        /*cc4c*/ 	.word	0x00034a90
        /*cc50*/ 	.word	0x0000000c
        /*cc54*/ 	.word	0x000344c0
        /*cc58*/ 	.short	0x010a
        /*cc5a*/ 	.byte	0x3f
	.zero		1


	//   ....[252]....
        /*cc5c*/ 	.word	0x00034af0
        /*cc60*/ 	.word	0x0000000c
        /*cc64*/ 	.word	0x000344c8
        /*cc68*/ 	.short	0x010a
        /*cc6a*/ 	.byte	0x3f
	.zero		1


	//   ....[253]....
        /*cc6c*/ 	.word	0x00034b50
        /*cc70*/ 	.word	0x0000000c
        /*cc74*/ 	.word	0x000344b0
        /*cc78*/ 	.short	0x010a
        /*cc7a*/ 	.byte	0x3f
	.zero		1


	//   ....[254]....
        /*cc7c*/ 	.word	0x00034bb0
        /*cc80*/ 	.word	0x0000000c
        /*cc84*/ 	.word	0x000344b8
        /*cc88*/ 	.short	0x010a
        /*cc8a*/ 	.byte	0x3f
	.zero		1


	//   ....[255]....
        /*cc8c*/ 	.word	0x00034c10
        /*cc90*/ 	.word	0x0000000c
        /*cc94*/ 	.word	0x000344c0
        /*cc98*/ 	.short	0x010a
        /*cc9a*/ 	.byte	0x3f
	.zero		1


	//   ....[0]....
        /*cc9c*/ 	.word	0x00034c70
        /*cca0*/ 	.word	0x0000000c
        /*cca4*/ 	.word	0x000344c8
        /*cca8*/ 	.short	0x010a
        /*ccaa*/ 	.byte	0x3f
	.zero		1


	//   ....[1]....
        /*ccac*/ 	.word	0x00034cd0
        /*ccb0*/ 	.word	0x0000000c
        /*ccb4*/ 	.word	0x000344b0
        /*ccb8*/ 	.short	0x010a
        /*ccba*/ 	.byte	0x3f
	.zero		1


	//   ....[2]....
        /*ccbc*/ 	.word	0x00034d30
        /*ccc0*/ 	.word	0x0000000c
        /*ccc4*/ 	.word	0x000344b8
        /*ccc8*/ 	.short	0x010a
        /*ccca*/ 	.byte	0x3f
	.zero		1


	//   ....[3]....
        /*cccc*/ 	.word	0x00034d90
        /*ccd0*/ 	.word	0x0000000c
        /*ccd4*/ 	.word	0x000344c0
        /*ccd8*/ 	.short	0x010a
        /*ccda*/ 	.byte	0x3f
	.zero		1


	//   ....[4]....
        /*ccdc*/ 	.word	0x00034df0
        /*cce0*/ 	.word	0x0000000c
        /*cce4*/ 	.word	0x000344c8
        /*cce8*/ 	.short	0x010a
        /*ccea*/ 	.byte	0x3f
	.zero		1


	//   ....[5]....
        /*ccec*/ 	.word	0x00034e50
        /*ccf0*/ 	.word	0x0000000c
        /*ccf4*/ 	.word	0x000344b0
        /*ccf8*/ 	.short	0x010a
        /*ccfa*/ 	.byte	0x3f
	.zero		1


	//   ....[6]....
        /*ccfc*/ 	.word	0x00034eb0
        /*cd00*/ 	.word	0x0000000c
        /*cd04*/ 	.word	0x000344b8
        /*cd08*/ 	.short	0x010a
        /*cd0a*/ 	.byte	0x3f
	.zero		1


	//   ....[7]....
        /*cd0c*/ 	.word	0x00034f10
        /*cd10*/ 	.word	0x0000000c
        /*cd14*/ 	.word	0x000344c0
        /*cd18*/ 	.short	0x010a
        /*cd1a*/ 	.byte	0x3f
	.zero		1


	//   ....[8]....
        /*cd1c*/ 	.word	0x00034f70
        /*cd20*/ 	.word	0x0000000c
        /*cd24*/ 	.word	0x000344c8
        /*cd28*/ 	.short	0x010a
        /*cd2a*/ 	.byte	0x3f
	.zero		1


	//   ....[9]....
        /*cd2c*/ 	.word	0x00034fd0
        /*cd30*/ 	.word	0x0000000c
        /*cd34*/ 	.word	0x000344b0
        /*cd38*/ 	.short	0x010a
        /*cd3a*/ 	.byte	0x3f
	.zero		1


	//   ....[10]....
        /*cd3c*/ 	.word	0x00035030
        /*cd40*/ 	.word	0x0000000c
        /*cd44*/ 	.word	0x000344b8
        /*cd48*/ 	.short	0x010a
        /*cd4a*/ 	.byte	0x3f
	.zero		1


	//   ....[11]....
        /*cd4c*/ 	.word	0x00035090
        /*cd50*/ 	.word	0x0000000c
        /*cd54*/ 	.word	0x000344c0
        /*cd58*/ 	.short	0x010a
        /*cd5a*/ 	.byte	0x3f
	.zero		1


	//   ....[12]....
        /*cd5c*/ 	.word	0x000350f0
        /*cd60*/ 	.word	0x0000000c
        /*cd64*/ 	.word	0x000344c8
        /*cd68*/ 	.short	0x010a
        /*cd6a*/ 	.byte	0x3f
	.zero		1


	//   ....[13]....
        /*cd6c*/ 	.word	0x00035150
        /*cd70*/ 	.word	0x0000000c
        /*cd74*/ 	.word	0x000344b0
        /*cd78*/ 	.short	0x010a
        /*cd7a*/ 	.byte	0x3f
	.zero		1


	//   ....[14]....
        /*cd7c*/ 	.word	0x000351b0
        /*cd80*/ 	.word	0x0000000c
        /*cd84*/ 	.word	0x000344b8
        /*cd88*/ 	.short	0x010a
        /*cd8a*/ 	.byte	0x3f
	.zero		1


	//   ....[15]....
        /*cd8c*/ 	.word	0x00035210
        /*cd90*/ 	.word	0x0000000c
        /*cd94*/ 	.word	0x000344c0
        /*cd98*/ 	.short	0x010a
        /*cd9a*/ 	.byte	0x3f
	.zero		1


	//   ....[16]....
        /*cd9c*/ 	.word	0x00035270
        /*cda0*/ 	.word	0x0000000c
        /*cda4*/ 	.word	0x000344c8
        /*cda8*/ 	.short	0x010a
        /*cdaa*/ 	.byte	0x3f
	.zero		1


	//   ....[17]....
        /*cdac*/ 	.word	0x000352d0
        /*cdb0*/ 	.word	0x00000003
        /*cdb4*/ 	.word	0x00034400
        /*cdb8*/ 	.short	0x010a
        /*cdba*/ 	.byte	0x3f
	.zero		1


	//   ....[18]....
        /*cdbc*/ 	.word	0x00035330
        /*cdc0*/ 	.word	0x00000003
        /*cdc4*/ 	.word	0x00034400
        /*cdc8*/ 	.short	0x010a
        /*cdca*/ 	.byte	0x3f
	.zero		1


	//   ....[19]....
        /*cdcc*/ 	.word	0x00035390
        /*cdd0*/ 	.word	0x00000003
        /*cdd4*/ 	.word	0x000344f8
        /*cdd8*/ 	.short	0x010a
        /*cdda*/ 	.byte	0x3f
	.zero		1


	//   ....[20]....
        /*cddc*/ 	.word	0x000353f0
        /*cde0*/ 	.word	0x00000006
        /*cde4*/ 	.word	0x00034400
        /*cde8*/ 	.short	0x010a
        /*cdea*/ 	.byte	0x3f
	.zero		1


	//   ....[21]....
        /*cdec*/ 	.word	0x00035450
        /*cdf0*/ 	.word	0x00000003
        /*cdf4*/ 	.word	0x000344d0
        /*cdf8*/ 	.short	0x010a
        /*cdfa*/ 	.byte	0x3f
	.zero		1


	//   ....[22]....
        /*cdfc*/ 	.word	0x000354b0
        /*ce00*/ 	.word	0x00000003
        /*ce04*/ 	.word	0x000344d8
        /*ce08*/ 	.short	0x010a
        /*ce0a*/ 	.byte	0x3f
	.zero		1


	//   ....[23]....
        /*ce0c*/ 	.word	0x00035510
        /*ce10*/ 	.word	0x00000003
        /*ce14*/ 	.word	0x000344e0
        /*ce18*/ 	.short	0x010a
        /*ce1a*/ 	.byte	0x3f
	.zero		1


	//   ....[24]....
        /*ce1c*/ 	.word	0x00035570
        /*ce20*/ 	.word	0x00000003
        /*ce24*/ 	.word	0x000344e8
        /*ce28*/ 	.short	0x010a
        /*ce2a*/ 	.byte	0x3f
	.zero		1


	//   ....[25]....
        /*ce2c*/ 	.word	0x000355d0
        /*ce30*/ 	.word	0x00000003
        /*ce34*/ 	.word	0x000344d0
        /*ce38*/ 	.short	0x010a
        /*ce3a*/ 	.byte	0x3f
	.zero		1


	//   ....[26]....
        /*ce3c*/ 	.word	0x00035630
        /*ce40*/ 	.word	0x00000003
        /*ce44*/ 	.word	0x000344d8
        /*ce48*/ 	.short	0x010a
        /*ce4a*/ 	.byte	0x3f
	.zero		1


	//   ....[27]....
        /*ce4c*/ 	.word	0x00035690
        /*ce50*/ 	.word	0x00000003
        /*ce54*/ 	.word	0x000344e0
        /*ce58*/ 	.short	0x010a
        /*ce5a*/ 	.byte	0x3f
	.zero		1


	//   ....[28]....
        /*ce5c*/ 	.word	0x000356f0
        /*ce60*/ 	.word	0x00000003
        /*ce64*/ 	.word	0x000344e8
        /*ce68*/ 	.short	0x010a
        /*ce6a*/ 	.byte	0x3f
	.zero		1


	//   ....[29]....
        /*ce6c*/ 	.word	0x00035750
        /*ce70*/ 	.word	0x00000003
        /*ce74*/ 	.word	0x000344d0
        /*ce78*/ 	.short	0x010a
        /*ce7a*/ 	.byte	0x3f
	.zero		1


	//   ....[30]....
        /*ce7c*/ 	.word	0x000357b0
        /*ce80*/ 	.word	0x00000003
        /*ce84*/ 	.word	0x000344d8
        /*ce88*/ 	.short	0x010a
        /*ce8a*/ 	.byte	0x3f
	.zero		1


	//   ....[31]....
        /*ce8c*/ 	.word	0x00035810
        /*ce90*/ 	.word	0x00000003
        /*ce94*/ 	.word	0x000344e0
        /*ce98*/ 	.short	0x010a
        /*ce9a*/ 	.byte	0x3f
	.zero		1


	//   ....[32]....
        /*ce9c*/ 	.word	0x00035870
        /*cea0*/ 	.word	0x00000003
        /*cea4*/ 	.word	0x000344e8
        /*cea8*/ 	.short	0x010a
        /*ceaa*/ 	.byte	0x3f
	.zero		1


	//   ....[33]....
        /*ceac*/ 	.word	0x000358d0
        /*ceb0*/ 	.word	0x00000003
        /*ceb4*/ 	.word	0x000344d0
        /*ceb8*/ 	.short	0x010a
        /*ceba*/ 	.byte	0x3f
	.zero		1


	//   ....[34]....
        /*cebc*/ 	.word	0x00035930
        /*cec0*/ 	.word	0x00000003
        /*cec4*/ 	.word	0x000344d8
        /*cec8*/ 	.short	0x010a
        /*ceca*/ 	.byte	0x3f
	.zero		1


	//   ....[35]....
        /*cecc*/ 	.word	0x00035990
        /*ced0*/ 	.word	0x00000003
        /*ced4*/ 	.word	0x000344e0
        /*ced8*/ 	.short	0x010a
        /*ceda*/ 	.byte	0x3f
	.zero		1


	//   ....[36]....
        /*cedc*/ 	.word	0x000359f0
        /*cee0*/ 	.word	0x00000003
        /*cee4*/ 	.word	0x000344e8
        /*cee8*/ 	.short	0x010a
        /*ceea*/ 	.byte	0x3f
	.zero		1


	//   ....[37]....
        /*ceec*/ 	.word	0x00035a50
        /*cef0*/ 	.word	0x00000003
        /*cef4*/ 	.word	0x000344d0
        /*cef8*/ 	.short	0x010a
        /*cefa*/ 	.byte	0x3f
	.zero		1


	//   ....[38]....
        /*cefc*/ 	.word	0x00035ab0
        /*cf00*/ 	.word	0x00000003
        /*cf04*/ 	.word	0x000344d8
        /*cf08*/ 	.short	0x010a
        /*cf0a*/ 	.byte	0x3f
	.zero		1


	//   ....[39]....
        /*cf0c*/ 	.word	0x00035b10
        /*cf10*/ 	.word	0x00000003
        /*cf14*/ 	.word	0x000344e0
        /*cf18*/ 	.short	0x010a
        /*cf1a*/ 	.byte	0x3f
	.zero		1


	//   ....[40]....
        /*cf1c*/ 	.word	0x00035b70
        /*cf20*/ 	.word	0x00000003
        /*cf24*/ 	.word	0x000344e8
        /*cf28*/ 	.short	0x010a
        /*cf2a*/ 	.byte	0x3f
	.zero		1


	//   ....[41]....
        /*cf2c*/ 	.word	0x00035bd0
        /*cf30*/ 	.word	0x00000003
        /*cf34*/ 	.word	0x000344d0
        /*cf38*/ 	.short	0x010a
        /*cf3a*/ 	.byte	0x3f
	.zero		1


	//   ....[42]....
        /*cf3c*/ 	.word	0x00035c30
        /*cf40*/ 	.word	0x00000003
        /*cf44*/ 	.word	0x000344d8
        /*cf48*/ 	.short	0x010a
        /*cf4a*/ 	.byte	0x3f
	.zero		1


	//   ....[43]....
        /*cf4c*/ 	.word	0x00035c90
        /*cf50*/ 	.word	0x00000003
        /*cf54*/ 	.word	0x000344e0
        /*cf58*/ 	.short	0x010a
        /*cf5a*/ 	.byte	0x3f
	.zero		1


	//   ....[44]....
        /*cf5c*/ 	.word	0x00035cf0
        /*cf60*/ 	.word	0x00000003
        /*cf64*/ 	.word	0x000344e8
        /*cf68*/ 	.short	0x010a
        /*cf6a*/ 	.byte	0x3f
	.zero		1


	//   ....[45]....
        /*cf6c*/ 	.word	0x00035d50
        /*cf70*/ 	.word	0x00000003
        /*cf74*/ 	.word	0x000344d0
        /*cf78*/ 	.short	0x010a
        /*cf7a*/ 	.byte	0x3f
	.zero		1


	//   ....[46]....
        /*cf7c*/ 	.word	0x00035db0
        /*cf80*/ 	.word	0x00000003
        /*cf84*/ 	.word	0x000344d8
        /*cf88*/ 	.short	0x010a
        /*cf8a*/ 	.byte	0x3f
	.zero		1


	//   ....[47]....
        /*cf8c*/ 	.word	0x00035e10
        /*cf90*/ 	.word	0x00000003
        /*cf94*/ 	.word	0x000344e0
        /*cf98*/ 	.short	0x010a
        /*cf9a*/ 	.byte	0x3f
	.zero		1


	//   ....[48]....
        /*cf9c*/ 	.word	0x00035e70
        /*cfa0*/ 	.word	0x00000003
        /*cfa4*/ 	.word	0x000344e8
        /*cfa8*/ 	.short	0x010a
        /*cfaa*/ 	.byte	0x3f
	.zero		1


	//   ....[49]....
        /*cfac*/ 	.word	0x00035ed0
        /*cfb0*/ 	.word	0x00000003
        /*cfb4*/ 	.word	0x000344d0
        /*cfb8*/ 	.short	0x010a
        /*cfba*/ 	.byte	0x3f
	.zero		1


	//   ....[50]....
        /*cfbc*/ 	.word	0x00035f30
        /*cfc0*/ 	.word	0x00000003
        /*cfc4*/ 	.word	0x000344d8
        /*cfc8*/ 	.short	0x010a
        /*cfca*/ 	.byte	0x3f
	.zero		1


	//   ....[51]....
        /*cfcc*/ 	.word	0x00035f90
        /*cfd0*/ 	.word	0x00000003
        /*cfd4*/ 	.word	0x000344e0
        /*cfd8*/ 	.short	0x010a
        /*cfda*/ 	.byte	0x3f
	.zero		1


	//   ....[52]....
        /*cfdc*/ 	.word	0x00035ff0
        /*cfe0*/ 	.word	0x00000003
        /*cfe4*/ 	.word	0x000344e8
        /*cfe8*/ 	.short	0x010a
        /*cfea*/ 	.byte	0x3f
	.zero		1


	//   ....[53]....
        /*cfec*/ 	.word	0x00036050
        /*cff0*/ 	.word	0x00000003
        /*cff4*/ 	.word	0x000344d0
        /*cff8*/ 	.short	0x010a
        /*cffa*/ 	.byte	0x3f
	.zero		1


	//   ....[54]....
        /*cffc*/ 	.word	0x000360b0
        /*d000*/ 	.word	0x00000003
        /*d004*/ 	.word	0x000344d8
        /*d008*/ 	.short	0x010a
        /*d00a*/ 	.byte	0x3f
	.zero		1


	//   ....[55]....
        /*d00c*/ 	.word	0x00036110
        /*d010*/ 	.word	0x00000003
        /*d014*/ 	.word	0x000344e0
        /*d018*/ 	.short	0x010a
        /*d01a*/ 	.byte	0x3f
	.zero		1


	//   ....[56]....
        /*d01c*/ 	.word	0x000361e0
        /*d020*/ 	.word	0x00000008
        /*d024*/ 	.word	0x00034498
        /*d028*/ 	.short	0x010a
        /*d02a*/ 	.byte	0x3f
	.zero		1


	//   ....[57]....
        /*d02c*/ 	.word	0x00036230
        /*d030*/ 	.word	0x00000003
        /*d034*/ 	.word	0x00034400
        /*d038*/ 	.short	0x010a
        /*d03a*/ 	.byte	0x3f
	.zero		1


	//   ....[58]....
        /*d03c*/ 	.word	0x00036440
        /*d040*/ 	.word	0x00000007
        /*d044*/ 	.word	0x00000000
        /*d048*/ 	.short	0x010a
        /*d04a*/ 	.byte	0x3f
	.zero		1


	//   ....[59]....
        /*d04c*/ 	.word	0x00036490
        /*d050*/ 	.word	0x00000009
        /*d054*/ 	.word	0x00000000
        /*d058*/ 	.short	0x010a
        /*d05a*/ 	.byte	0x3f
	.zero		1


	//   ....[60]....
        /*d05c*/ 	.word	0x000364e0
        /*d060*/ 	.word	0x0000000c
        /*d064*/ 	.word	0x00034440
        /*d068*/ 	.short	0x010a
        /*d06a*/ 	.byte	0x3f
	.zero		1


	//   ....[61]....
        /*d06c*/ 	.word	0x00036530
        /*d070*/ 	.word	0x00000003
        /*d074*/ 	.word	0x00034440
        /*d078*/ 	.short	0x010a
        /*d07a*/ 	.byte	0x3f
	.zero		1


	//   ....[62]....
        /*d07c*/ 	.word	0x00036580
        /*d080*/ 	.word	0x00000003
        /*d084*/ 	.word	0x00034440
        /*d088*/ 	.short	0x010a
        /*d08a*/ 	.byte	0x3f
	.zero		1


	//   ....[63]....
        /*d08c*/ 	.word	0x000365d0
        /*d090*/ 	.word	0x00000003
        /*d094*/ 	.word	0x00034440
        /*d098*/ 	.short	0x010a
        /*d09a*/ 	.byte	0x3f
	.zero		1


	//   ....[64]....
        /*d09c*/ 	.word	0x00036620
        /*d0a0*/ 	.word	0x00000003
        /*d0a4*/ 	.word	0x00034440
        /*d0a8*/ 	.short	0x010a
        /*d0aa*/ 	.byte	0x3f
	.zero		1


	//   ....[65]....
        /*d0ac*/ 	.word	0x00036670
        /*d0b0*/ 	.word	0x00000003
        /*d0b4*/ 	.word	0x00034440
        /*d0b8*/ 	.short	0x010a
        /*d0ba*/ 	.byte	0x3f
	.zero		1


	//   ....[66]....
        /*d0bc*/ 	.word	0x000366c0
        /*d0c0*/ 	.word	0x00000003
        /*d0c4*/ 	.word	0x00034440
        /*d0c8*/ 	.short	0x010a
        /*d0ca*/ 	.byte	0x3f
	.zero		1


	//   ....[67]....
        /*d0cc*/ 	.word	0x00036710
        /*d0d0*/ 	.word	0x00000003
        /*d0d4*/ 	.word	0x00034440
        /*d0d8*/ 	.short	0x010a
        /*d0da*/ 	.byte	0x3f
	.zero		1


	//----- nvinfo : EIATTR_NUM_MBARRIERS
	.align		4
.L_39:
        /*d0dc*/ 	.byte	0x03, 0x38
        /*d0de*/ 	.short	0x0024


	//----- nvinfo : EIATTR_EXIT_INSTR_OFFSETS
	.align		4
        /*d0e0*/ 	.byte	0x04, 0x1c
        /*d0e2*/ 	.short	(.L_41 - .L_40)


	//   ....[0]....
.L_40:
        /*d0e4*/ 	.word	0x00002fb0


	//   ....[1]....
        /*d0e8*/ 	.word	0x00003230


	//   ....[2]....
        /*d0ec*/ 	.word	0x00003380


	//   ....[3]....
        /*d0f0*/ 	.word	0x0002ca80


	//   ....[4]....
        /*d0f4*/ 	.word	0x0002cb20


	//   ....[5]....
        /*d0f8*/ 	.word	0x000305a0


	//   ....[6]....
        /*d0fc*/ 	.word	0x00032120


	//   ....[7]....
        /*d100*/ 	.word	0x00034440


	//----- nvinfo : EIATTR_MAX_THREADS
	.align		4
.L_41:
        /*d104*/ 	.byte	0x04, 0x05
        /*d106*/ 	.short	(.L_43 - .L_42)
.L_42:
        /*d108*/ 	.word	0x00000180
        /*d10c*/ 	.word	0x00000001
        /*d110*/ 	.word	0x00000001


	//----- nvinfo : EIATTR_CRS_STACK_SIZE
	.align		4
.L_43:
        /*d114*/ 	.byte	0x04, 0x1e
        /*d116*/ 	.short	(.L_45 - .L_44)
.L_44:
        /*d118*/ 	.word	0x00000000


	//----- nvinfo : EIATTR_CBANK_PARAM_SIZE
	.align		4
.L_45:
        /*d11c*/ 	.byte	0x03, 0x19
        /*d11e*/ 	.short	0x0770


	//----- nvinfo : EIATTR_PARAM_CBANK
	.align		4
        /*d120*/ 	.byte	0x04, 0x0a
        /*d122*/ 	.short	(.L_47 - .L_46)
	.align		4
.L_46:
        /*d124*/ 	.word	index@(.nv.constant0._ZN7cutlass13device_kernelINS_4gemm6kernel13GemmUniversalINS1_17GroupProblemShapeIN4cute5tupleIJiiiEEEEENS1_10collective13CollectiveMmaINS1_39MainloopSm90ArrayTmaGmmaWarpSpecializedILi3ENS6_IJNS5_1CILi2EEENSC_ILi1EEESE_EEENS1_40KernelPtrArrayTmaWarpSpecializedPingpongEEENS6_IJNSC_ILi256EEESI_NSC_ILi64EEEEEENS_10bfloat16_tEPNS6_IJlSE_NSC_ILi0EEEEEESL_SO_NS5_8TiledMMAINS5_8MMA_AtomIJNS5_4SM904GMMA28MMA_64x256x16_F32BF16BF16_SSILNSS_5MajorE0ELSU_0ELNSS_7ScaleInE1ELSV_1EEEEEENS5_6LayoutINS6_IJSE_SE_SE_EEENS6_IJSM_SM_SM_EEEEENS6_IJNS5_10UnderscoreES12_S12_EEEEENS5_13SM90_TMA_LOADENS5_14ComposedLayoutINS5_7SwizzleILi3ELi4ELi3EEENS5_18smem_ptr_flag_bitsILi16EEENSY_INS6_IJNSC_ILi8EEESJ_EEENS6_IJSJ_SE_EEEEEEEvNS5_8identityENS5_23SM90_TMA_LOAD_MULTICASTES1F_vS1G_EENS_8epilogue10collective18CollectiveEpilogueINS1J_30Sm90PtrArrayTmaWarpSpecializedILi4ELi2ELi16ELb1ELb0ELi2EEEJSK_NS6_IJSJ_NSC_ILi32EEEEEENS_6half_tEPNS6_IJSE_lSM_EEES1Q_S1S_NS1J_6fusion15FusionCallbacksIS1N_NS1T_17LinearCombinationIS1Q_fS1Q_fLNS_15FloatRoundStyleE2EEESK_S1P_JEEES15_NS16_IS18_S1A_NSY_INS6_IJSJ_S1B_EEENS6_IJSE_SJ_EEEEEEENS5_17SM75_U16x8_LDSM_TENS5_14SM90_TMA_STOREES22_NS5_17SM90_U16x8_STSM_TENS5_9Copy_AtomIJNS5_17SM90_U32x4_STSM_NES1Q_EEEvEEEvvEEEEvNT_6ParamsE)
        /*d128*/ 	.short	0x0210
        /*d12a*/ 	.short	0x0770


	//----- nvinfo : EIATTR_SW_WAR
	.align		4
.L_47:
        /*d12c*/ 	.byte	0x04, 0x36
        /*d12e*/ 	.short	(.L_49 - .L_48)
.L_48:
        /*d130*/ 	.word	0x00000008
.L_49:


//--------------------- .nv.callgraph             --------------------------
	.section	.nv.callgraph,"",@"SHT_CUDA_CALLGRAPH"
	.align	4
	.sectionentsize	8
	.align		4
        /*0000*/ 	.word	0x00000000
	.align		4
        /*0004*/ 	.word	0xffffffff
	.align		4
        /*0008*/ 	.word	index@(_ZN7cutlass13device_kernelINS_4gemm6kernel13GemmUniversalINS1_17GroupProblemShapeIN4cute5tupleIJiiiEEEEENS1_10collective13CollectiveMmaINS1_39MainloopSm90ArrayTmaGmmaWarpSpecializedILi3ENS6_IJNS5_1CILi2EEENSC_ILi1EEESE_EEENS1_40KernelPtrArrayTmaWarpSpecializedPingpongEEENS6_IJNSC_ILi256EEESI_NSC_ILi64EEEEEENS_10bfloat16_tEPNS6_IJlSE_NSC_ILi0EEEEEESL_SO_NS5_8TiledMMAINS5_8MMA_AtomIJNS5_4SM904GMMA28MMA_64x256x16_F32BF16BF16_SSILNSS_5MajorE0ELSU_0ELNSS_7ScaleInE1ELSV_1EEEEEENS5_6LayoutINS6_IJSE_SE_SE_EEENS6_IJSM_SM_SM_EEEEENS6_IJNS5_10UnderscoreES12_S12_EEEEENS5_13SM90_TMA_LOADENS5_14ComposedLayoutINS5_7SwizzleILi3ELi4ELi3EEENS5_18smem_ptr_flag_bitsILi16EEENSY_INS6_IJNSC_ILi8EEESJ_EEENS6_IJSJ_SE_EEEEEEEvNS5_8identityENS5_23SM90_TMA_LOAD_MULTICASTES1F_vS1G_EENS_8epilogue10collective18CollectiveEpilogueINS1J_30Sm90PtrArrayTmaWarpSpecializedILi4ELi2ELi16ELb1ELb0ELi2EEEJSK_NS6_IJSJ_NSC_ILi32EEEEEENS_6half_tEPNS6_IJSE_lSM_EEES1Q_S1S_NS1J_6fusion15FusionCallbacksIS1N_NS1T_17LinearCombinationIS1Q_fS1Q_fLNS_15FloatRoundStyleE2EEESK_S1P_JEEES15_NS16_IS18_S1A_NSY_INS6_IJSJ_S1B_EEENS6_IJSE_SJ_EEEEEEENS5_17SM75_U16x8_LDSM_TENS5_14SM90_TMA_STOREES22_NS5_17SM90_U16x8_STSM_TENS5_9Copy_AtomIJNS5_17SM90_U32x4_STSM_NES1Q_EEEvEEEvvEEEEvNT_6ParamsE)
	.align		4
        /*000c*/ 	.word	index@(__assertfail)
	.align		4
        /*0010*/ 	.word	0x00000000
	.align		4
        /*0014*/ 	.word	0xfffffffe
	.align		4
        /*0018*/ 	.word	0x00000000
	.align		4
        /*001c*/ 	.word	0xfffffffd
	.align		4
        /*0020*/ 	.word	0x00000000
	.align		4
        /*0024*/ 	.word	0xfffffffc


//--------------------- .nv.constant4             --------------------------
	.section	.nv.constant4,"a",@progbits
	.align	8
	.align		8
.nv.constant4:
        /*0000*/ 	.dword	__assertfail
	.align		8
        /*0008*/ 	.dword	__unnamed_1
	.align		8
        /*0010*/ 	.dword	_ZN39_INTERNAL_75641ad8_4_k_cu_4bf0f75e_27054cuda3std3__45__cpo5beginE
	.align		8
        /*0018*/ 	.dword	_ZN39_INTERNAL_75641ad8_4_k_cu_4bf0f75e_27054cuda3std3__45__cpo3endE
	.align		8
        /*0020*/ 	.dword	_ZN39_INTERNAL_75641ad8_4_k_cu_4bf0f75e_27054cuda3std3__45__cpo6cbeginE
	.align		8
        /*0028*/ 	.dword	_ZN39_INTERNAL_75641ad8_4_k_cu_4bf0f75e_27054cuda3std3__45__cpo4cendE
	.align		8
        /*0030*/ 	.dword	_ZN39_INTERNAL_75641ad8_4_k_cu_4bf0f75e_27054cuda3std3__441_GLOBAL__N__75641ad8_4_k_cu_4bf0f75e_27056ignoreE
	.align		8
        /*0038*/ 	.dword	_ZN39_INTERNAL_75641ad8_4_k_cu_4bf0f75e_27054cuda3std3__419piecewise_constructE
	.align		8
        /*0040*/ 	.dword	_ZN39_INTERNAL_75641ad8_4_k_cu_4bf0f75e_27054cuda3std3__48in_placeE
	.align		8
        /*0048*/ 	.dword	_ZN39_INTERNAL_75641ad8_4_k_cu_4bf0f75e_27054cuda3std6ranges3__45__cpo4swapE
	.align		8
        /*0050*/ 	.dword	_ZN39_INTERNAL_75641ad8_4_k_cu_4bf0f75e_27054cuda3std6ranges3__45__cpo9iter_moveE
	.align		8
        /*0058*/ 	.dword	_ZN39_INTERNAL_75641ad8_4_k_cu_4bf0f75e_27054cute7productE
	.align		8
        /*0060*/ 	.dword	_ZN39_INTERNAL_75641ad8_4_k_cu_4bf0f75e_27054cute1_E
	.align		8
        /*0068*/ 	.dword	$str$24
	.align		8
        /*0070*/ 	.dword	$str$25


//--------------------- .text._ZN7cutlass13device_kernelINS_4gemm6kernel13GemmUniversalINS1_17GroupProblemShapeIN4cute5tupleIJiiiEEEEENS1_10collective13CollectiveMmaINS1_39MainloopSm90ArrayTmaGmmaWarpSpecializedILi3ENS6_IJNS5_1CILi2EEENSC_ILi1EEESE_EEENS1_40KernelPtrArrayTmaWarpSpecializedPingpongEEENS6_IJNSC_ILi256EEESI_NSC_ILi64EEEEEENS_10bfloat16_tEPNS6_IJlSE_NSC_ILi0EEEEEESL_SO_NS5_8TiledMMAINS5_8MMA_AtomIJNS5_4SM904GMMA28MMA_64x256x16_F32BF16BF16_SSILNSS_5MajorE0ELSU_0ELNSS_7ScaleInE1ELSV_1EEEEEENS5_6LayoutINS6_IJSE_SE_SE_EEENS6_IJSM_SM_SM_EEEEENS6_IJNS5_10UnderscoreES12_S12_EEEEENS5_13SM90_TMA_LOADENS5_14ComposedLayoutINS5_7SwizzleILi3ELi4ELi3EEENS5_18smem_ptr_flag_bitsILi16EEENSY_INS6_IJNSC_ILi8EEESJ_EEENS6_IJSJ_SE_EEEEEEEvNS5_8identityENS5_23SM90_TMA_LOAD_MULTICASTES1F_vS1G_EENS_8epilogue10collective18CollectiveEpilogueINS1J_30Sm90PtrArrayTmaWarpSpecializedILi4ELi2ELi16ELb1ELb0ELi2EEEJSK_NS6_IJSJ_NSC_ILi32EEEEEENS_6half_tEPNS6_IJSE_lSM_EEES1Q_S1S_NS1J_6fusion15FusionCallbacksIS1N_NS1T_17LinearCombinationIS1Q_fS1Q_fLNS_15FloatRoundStyleE2EEESK_S1P_JEEES15_NS16_IS18_S1A_NSY_INS6_IJSJ_S1B_EEENS6_IJSE_SJ_EEEEEEENS5_17SM75_U16x8_LDSM_TENS5_14SM90_TMA_STOREES22_NS5_17SM90_U16x8_STSM_TENS5_9Copy_AtomIJNS5_17SM90_U32x4_STSM_NES1Q_EEEvEEEvvEEEEvNT_6ParamsE --------------------------
	.section	.text._ZN7cutlass13device_kernelINS_4gemm6kernel13GemmUniversalINS1_17GroupProblemShapeIN4cute5tupleIJiiiEEEEENS1_10collective13CollectiveMmaINS1_39MainloopSm90ArrayTmaGmmaWarpSpecializedILi3ENS6_IJNS5_1CILi2EEENSC_ILi1EEESE_EEENS1_40KernelPtrArrayTmaWarpSpecializedPingpongEEENS6_IJNSC_ILi256EEESI_NSC_ILi64EEEEEENS_10bfloat16_tEPNS6_IJlSE_NSC_ILi0EEEEEESL_SO_NS5_8TiledMMAINS5_8MMA_AtomIJNS5_4SM904GMMA28MMA_64x256x16_F32BF16BF16_SSILNSS_5MajorE0ELSU_0ELNSS_7ScaleInE1ELSV_1EEEEEENS5_6LayoutINS6_IJSE_SE_SE_EEENS6_IJSM_SM_SM_EEEEENS6_IJNS5_10UnderscoreES12_S12_EEEEENS5_13SM90_TMA_LOADENS5_14ComposedLayoutINS5_7SwizzleILi3ELi4ELi3EEENS5_18smem_ptr_flag_bitsILi16EEENSY_INS6_IJNSC_ILi8EEESJ_EEENS6_IJSJ_SE_EEEEEEEvNS5_8identityENS5_23SM90_TMA_LOAD_MULTICASTES1F_vS1G_EENS_8epilogue10collective18CollectiveEpilogueINS1J_30Sm90PtrArrayTmaWarpSpecializedILi4ELi2ELi16ELb1ELb0ELi2EEEJSK_NS6_IJSJ_NSC_ILi32EEEEEENS_6half_tEPNS6_IJSE_lSM_EEES1Q_S1S_NS1J_6fusion15FusionCallbacksIS1N_NS1T_17LinearCombinationIS1Q_fS1Q_fLNS_15FloatRoundStyleE2EEESK_S1P_JEEES15_NS16_IS18_S1A_NSY_INS6_IJSJ_S1B_EEENS6_IJSE_SJ_EEEEEEENS5_17SM75_U16x8_LDSM_TENS5_14SM90_TMA_STOREES22_NS5_17SM90_U16x8_STSM_TENS5_9Copy_AtomIJNS5_17SM90_U32x4_STSM_NES1Q_EEEvEEEvvEEEEvNT_6ParamsE,"ax",@progbits
	.align	128
.text._ZN7cutlass13device_kernelINS_4gemm6kernel13GemmUniversalINS1_17GroupProblemShapeIN4cute5tupleIJiiiEEEEENS1_10collective13CollectiveMmaINS1_39MainloopSm90ArrayTmaGmmaWarpSpecializedILi3ENS6_IJNS5_1CILi2EEENSC_ILi1EEESE_EEENS1_40KernelPtrArrayTmaWarpSpecializedPingpongEEENS6_IJNSC_ILi256EEESI_NSC_ILi64EEEEEENS_10bfloat16_tEPNS6_IJlSE_NSC_ILi0EEEEEESL_SO_NS5_8TiledMMAINS5_8MMA_AtomIJNS5_4SM904GMMA28MMA_64x256x16_F32BF16BF16_SSILNSS_5MajorE0ELSU_0ELNSS_7ScaleInE1ELSV_1EEEEEENS5_6LayoutINS6_IJSE_SE_SE_EEENS6_IJSM_SM_SM_EEEEENS6_IJNS5_10UnderscoreES12_S12_EEEEENS5_13SM90_TMA_LOADENS5_14ComposedLayoutINS5_7SwizzleILi3ELi4ELi3EEENS5_18smem_ptr_flag_bitsILi16EEENSY_INS6_IJNSC_ILi8EEESJ_EEENS6_IJSJ_SE_EEEEEEEvNS5_8identityENS5_23SM90_TMA_LOAD_MULTICASTES1F_vS1G_EENS_8epilogue10collective18CollectiveEpilogueINS1J_30Sm90PtrArrayTmaWarpSpecializedILi4ELi2ELi16ELb1ELb0ELi2EEEJSK_NS6_IJSJ_NSC_ILi32EEEEEENS_6half_tEPNS6_IJSE_lSM_EEES1Q_S1S_NS1J_6fusion15FusionCallbacksIS1N_NS1T_17LinearCombinationIS1Q_fS1Q_fLNS_15FloatRoundStyleE2EEESK_S1P_JEEES15_NS16_IS18_S1A_NSY_INS6_IJSJ_S1B_EEENS6_IJSE_SJ_EEEEEEENS5_17SM75_U16x8_LDSM_TENS5_14SM90_TMA_STOREES22_NS5_17SM90_U16x8_STSM_TENS5_9Copy_AtomIJNS5_17SM90_U32x4_STSM_NES1Q_EEEvEEEvvEEEEvNT_6ParamsE:
        .type           _ZN7cutlass13device_kernelINS_4gemm6kernel13GemmUniversalINS1_17GroupProblemShapeIN4cute5tupleIJiiiEEEEENS1_10collective13CollectiveMmaINS1_39MainloopSm90ArrayTmaGmmaWarpSpecializedILi3ENS6_IJNS5_1CILi2EEENSC_ILi1EEESE_EEENS1_40KernelPtrArrayTmaWarpSpecializedPingpongEEENS6_IJNSC_ILi256EEESI_NSC_ILi64EEEEEENS_10bfloat16_tEPNS6_IJlSE_NSC_ILi0EEEEEESL_SO_NS5_8TiledMMAINS5_8MMA_AtomIJNS5_4SM904GMMA28MMA_64x256x16_F32BF16BF16_SSILNSS_5MajorE0ELSU_0ELNSS_7ScaleInE1ELSV_1EEEEEENS5_6LayoutINS6_IJSE_SE_SE_EEENS6_IJSM_SM_SM_EEEEENS6_IJNS5_10UnderscoreES12_S12_EEEEENS5_13SM90_TMA_LOADENS5_14ComposedLayoutINS5_7SwizzleILi3ELi4ELi3EEENS5_18smem_ptr_flag_bitsILi16EEENSY_INS6_IJNSC_ILi8EEESJ_EEENS6_IJSJ_SE_EEEEEEEvNS5_8identityENS5_23SM90_TMA_LOAD_MULTICASTES1F_vS1G_EENS_8epilogue10collective18CollectiveEpilogueINS1J_30Sm90PtrArrayTmaWarpSpecializedILi4ELi2ELi16ELb1ELb0ELi2EEEJSK_NS6_IJSJ_NSC_ILi32EEEEEENS_6half_tEPNS6_IJSE_lSM_EEES1Q_S1S_NS1J_6fusion15FusionCallbacksIS1N_NS1T_17LinearCombinationIS1Q_fS1Q_fLNS_15FloatRoundStyleE2EEESK_S1P_JEEES15_NS16_IS18_S1A_NSY_INS6_IJSJ_S1B_EEENS6_IJSE_SJ_EEEEEEENS5_17SM75_U16x8_LDSM_TENS5_14SM90_TMA_STOREES22_NS5_17SM90_U16x8_STSM_TENS5_9Copy_AtomIJNS5_17SM90_U32x4_STSM_NES1Q_EEEvEEEvvEEEEvNT_6ParamsE,@function
        .size           _ZN7cutlass13device_kernelINS_4gemm6kernel13GemmUniversalINS1_17GroupProblemShapeIN4cute5tupleIJiiiEEEEENS1_10collective13CollectiveMmaINS1_39MainloopSm90ArrayTmaGmmaWarpSpecializedILi3ENS6_IJNS5_1CILi2EEENSC_ILi1EEESE_EEENS1_40KernelPtrArrayTmaWarpSpecializedPingpongEEENS6_IJNSC_ILi256EEESI_NSC_ILi64EEEEEENS_10bfloat16_tEPNS6_IJlSE_NSC_ILi0EEEEEESL_SO_NS5_8TiledMMAINS5_8MMA_AtomIJNS5_4SM904GMMA28MMA_64x256x16_F32BF16BF16_SSILNSS_5MajorE0ELSU_0ELNSS_7ScaleInE1ELSV_1EEEEEENS5_6LayoutINS6_IJSE_SE_SE_EEENS6_IJSM_SM_SM_EEEEENS6_IJNS5_10UnderscoreES12_S12_EEEEENS5_13SM90_TMA_LOADENS5_14ComposedLayoutINS5_7SwizzleILi3ELi4ELi3EEENS5_18smem_ptr_flag_bitsILi16EEENSY_INS6_IJNSC_ILi8EEESJ_EEENS6_IJSJ_SE_EEEEEEEvNS5_8identityENS5_23SM90_TMA_LOAD_MULTICASTES1F_vS1G_EENS_8epilogue10collective18CollectiveEpilogueINS1J_30Sm90PtrArrayTmaWarpSpecializedILi4ELi2ELi16ELb1ELb0ELi2EEEJSK_NS6_IJSJ_NSC_ILi32EEEEEENS_6half_tEPNS6_IJSE_lSM_EEES1Q_S1S_NS1J_6fusion15FusionCallbacksIS1N_NS1T_17LinearCombinationIS1Q_fS1Q_fLNS_15FloatRoundStyleE2EEESK_S1P_JEEES15_NS16_IS18_S1A_NSY_INS6_IJSJ_S1B_EEENS6_IJSE_SJ_EEEEEEENS5_17SM75_U16x8_LDSM_TENS5_14SM90_TMA_STOREES22_NS5_17SM90_U16x8_STSM_TENS5_9Copy_AtomIJNS5_17SM90_U32x4_STSM_NES1Q_EEEvEEEvvEEEEvNT_6ParamsE,(.L_x_638 - _ZN7cutlass13device_kernelINS_4gemm6kernel13GemmUniversalINS1_17GroupProblemShapeIN4cute5tupleIJiiiEEEEENS1_10collective13CollectiveMmaINS1_39MainloopSm90ArrayTmaGmmaWarpSpecializedILi3ENS6_IJNS5_1CILi2EEENSC_ILi1EEESE_EEENS1_40KernelPtrArrayTmaWarpSpecializedPingpongEEENS6_IJNSC_ILi256EEESI_NSC_ILi64EEEEEENS_10bfloat16_tEPNS6_IJlSE_NSC_ILi0EEEEEESL_SO_NS5_8TiledMMAINS5_8MMA_AtomIJNS5_4SM904GMMA28MMA_64x256x16_F32BF16BF16_SSILNSS_5MajorE0ELSU_0ELNSS_7ScaleInE1ELSV_1EEEEEENS5_6LayoutINS6_IJSE_SE_SE_EEENS6_IJSM_SM_SM_EEEEENS6_IJNS5_10UnderscoreES12_S12_EEEEENS5_13SM90_TMA_LOADENS5_14ComposedLayoutINS5_7SwizzleILi3ELi4ELi3EEENS5_18smem_ptr_flag_bitsILi16EEENSY_INS6_IJNSC_ILi8EEESJ_EEENS6_IJSJ_SE_EEEEEEEvNS5_8identityENS5_23SM90_TMA_LOAD_MULTICASTES1F_vS1G_EENS_8epilogue10collective18CollectiveEpilogueINS1J_30Sm90PtrArrayTmaWarpSpecializedILi4ELi2ELi16ELb1ELb0ELi2EEEJSK_NS6_IJSJ_NSC_ILi32EEEEEENS_6half_tEPNS6_IJSE_lSM_EEES1Q_S1S_NS1J_6fusion15FusionCallbacksIS1N_NS1T_17LinearCombinationIS1Q_fS1Q_fLNS_15FloatRoundStyleE2EEESK_S1P_JEEES15_NS16_IS18_S1A_NSY_INS6_IJSJ_S1B_EEENS6_IJSE_SJ_EEEEEEENS5_17SM75_U16x8_LDSM_TENS5_14SM90_TMA_STOREES22_NS5_17SM90_U16x8_STSM_TENS5_9Copy_AtomIJNS5_17SM90_U32x4_STSM_NES1Q_EEEvEEEvvEEEEvNT_6ParamsE)
        .other          _ZN7cutlass13device_kernelINS_4gemm6kernel13GemmUniversalINS1_17GroupProblemShapeIN4cute5tupleIJiiiEEEEENS1_10collective13CollectiveMmaINS1_39MainloopSm90ArrayTmaGmmaWarpSpecializedILi3ENS6_IJNS5_1CILi2EEENSC_ILi1EEESE_EEENS1_40KernelPtrArrayTmaWarpSpecializedPingpongEEENS6_IJNSC_ILi256EEESI_NSC_ILi64EEEEEENS_10bfloat16_tEPNS6_IJlSE_NSC_ILi0EEEEEESL_SO_NS5_8TiledMMAINS5_8MMA_AtomIJNS5_4SM904GMMA28MMA_64x256x16_F32BF16BF16_SSILNSS_5MajorE0ELSU_0ELNSS_7ScaleInE1ELSV_1EEEEEENS5_6LayoutINS6_IJSE_SE_SE_EEENS6_IJSM_SM_SM_EEEEENS6_IJNS5_10UnderscoreES12_S12_EEEEENS5_13SM90_TMA_LOADENS5_14ComposedLayoutINS5_7SwizzleILi3ELi4ELi3EEENS5_18smem_ptr_flag_bitsILi16EEENSY_INS6_IJNSC_ILi8EEESJ_EEENS6_IJSJ_SE_EEEEEEEvNS5_8identityENS5_23SM90_TMA_LOAD_MULTICASTES1F_vS1G_EENS_8epilogue10collective18CollectiveEpilogueINS1J_30Sm90PtrArrayTmaWarpSpecializedILi4ELi2ELi16ELb1ELb0ELi2EEEJSK_NS6_IJSJ_NSC_ILi32EEEEEENS_6half_tEPNS6_IJSE_lSM_EEES1Q_S1S_NS1J_6fusion15FusionCallbacksIS1N_NS1T_17LinearCombinationIS1Q_fS1Q_fLNS_15FloatRoundStyleE2EEESK_S1P_JEEES15_NS16_IS18_S1A_NSY_INS6_IJSJ_S1B_EEENS6_IJSE_SJ_EEEEEEENS5_17SM75_U16x8_LDSM_TENS5_14SM90_TMA_STOREES22_NS5_17SM90_U16x8_STSM_TENS5_9Copy_AtomIJNS5_17SM90_U32x4_STSM_NES1Q_EEEvEEEvvEEEEvNT_6ParamsE,@"STO_CUDA_ENTRY STV_DEFAULT"
_ZN7cutlass13device_kernelINS_4gemm6kernel13GemmUniversalINS1_17GroupProblemShapeIN4cute5tupleIJiiiEEEEENS1_10collective13CollectiveMmaINS1_39MainloopSm90ArrayTmaGmmaWarpSpecializedILi3ENS6_IJNS5_1CILi2EEENSC_ILi1EEESE_EEENS1_40KernelPtrArrayTmaWarpSpecializedPingpongEEENS6_IJNSC_ILi256EEESI_NSC_ILi64EEEEEENS_10bfloat16_tEPNS6_IJlSE_NSC_ILi0EEEEEESL_SO_NS5_8TiledMMAINS5_8MMA_AtomIJNS5_4SM904GMMA28MMA_64x256x16_F32BF16BF16_SSILNSS_5MajorE0ELSU_0ELNSS_7ScaleInE1ELSV_1EEEEEENS5_6LayoutINS6_IJSE_SE_SE_EEENS6_IJSM_SM_SM_EEEEENS6_IJNS5_10UnderscoreES12_S12_EEEEENS5_13SM90_TMA_LOADENS5_14ComposedLayoutINS5_7SwizzleILi3ELi4ELi3EEENS5_18smem_ptr_flag_bitsILi16EEENSY_INS6_IJNSC_ILi8EEESJ_EEENS6_IJSJ_SE_EEEEEEEvNS5_8identityENS5_23SM90_TMA_LOAD_MULTICASTES1F_vS1G_EENS_8epilogue10collective18CollectiveEpilogueINS1J_30Sm90PtrArrayTmaWarpSpecializedILi4ELi2ELi16ELb1ELb0ELi2EEEJSK_NS6_IJSJ_NSC_ILi32EEEEEENS_6half_tEPNS6_IJSE_lSM_EEES1Q_S1S_NS1J_6fusion15FusionCallbacksIS1N_NS1T_17LinearCombinationIS1Q_fS1Q_fLNS_15FloatRoundStyleE2EEESK_S1P_JEEES15_NS16_IS18_S1A_NSY_INS6_IJSJ_S1B_EEENS6_IJSE_SJ_EEEEEEENS5_17SM75_U16x8_LDSM_TENS5_14SM90_TMA_STOREES22_NS5_17SM90_U16x8_STSM_TENS5_9Copy_AtomIJNS5_17SM90_U32x4_STSM_NES1Q_EEEvEEEvvEEEEvNT_6ParamsE:
[----:B------:R-:W1:Y:S02]  /*0000*/  LDC R1, c[0x0][0x28] ;  /* 0x00000a00ff017b82 */ /* 0x000e640000000800 */
[----:B-1----:R-:W-:-:S06]  /*0010*/  IADD3 R1, R1, -0x1b88, RZ ;  /* 0xffffe47801017810 */ /* 0x002fcc0007ffe0ff */
[----:B------:R-:W1:Y:S01]  /*0020*/  LDC.64 R4, c[0x0][0x918] ;  /* 0x00024600ff047b82 */ /* 0x000e620000000a00 */
[----:B------:R-:W-:Y:S01]  /*0030*/  ULDC.64 UR38, c[0x0][0x208] ;  /* 0x0000820000267ab9 */ /* 0x000fe20000000a00 */
[----:B------:R-:W2:Y:S01]  /*0040*/  S2R R20, SR_TID.X ;  /* 0x0000000000147919 */ /* 0x000ea20000002100 */
[----:B------:R-:W-:Y:S01]  /*0050*/  ULDC UR4, c[0x0][0x910] ;  /* 0x0002440000047ab9 */ /* 0x000fe20000000800 */
[----:B------:R-:W-:Y:S01]  /*0060*/  ULDC.64 UR20, c[0x0][0x8d0] ;  /* 0x0002340000147ab9 */ /* 0x000fe20000000a00 */
[----:B------:R-:W-:Y:S01]  /*0070*/  ULDC.64 UR14, c[0x0][0x8c8] ;  /* 0x00023200000e7ab9 */ /* 0x000fe20000000a00 */
[----:B------:R-:W-:Y:S01]  /*0080*/  IMAD.MOV.U32 R8, RZ, RZ, RZ ;  /* 0x000000ffff087224 */ /* 0x000fe200078e00ff */
[----:B------:R-:W-:Y:S01]  /*0090*/  MOV R0, RZ ;  /* 0x000000ff00007202 */ /* 0x000fe20000000f00 */
[----:B------:R-:W3:Y:S01]  /*00a0*/  S2UR UR25, SR_CTAID.Y ;  /* 0x00000000001979c3 */ /* 0x000ee20000002600 */
[----:B------:R-:W-:Y:S01]  /*00b0*/  ULDC.64 UR16, c[0x0][0x8e0] ;  /* 0x0002380000107ab9 */ /* 0x000fe20000000a00 */
[----:B------:R-:W-:Y:S01]  /*00c0*/  ULDC.64 UR22, c[0x0][0x8e8] ;  /* 0x00023a0000167ab9 */ /* 0x000fe20000000a00 */
[----:B-1----:R-:W4:Y:S01]  /*00d0*/  LDG.E R7, desc[UR38][R4.64] ;  /* 0x0000002604077981 */ /* 0x002f22000c1e1900 */
[----:B------:R-:W-:-:S03]  /*00e0*/  MOV R12, UR4 ;  /* 0x00000004000c7c02 */ /* 0x000fc60008000f00 */
[----:B------:R-:W4:Y:S01]  /*00f0*/  LDG.E R6, desc[UR38][R4.64+0x4] ;  /* 0x0000042604067981 */ /* 0x000f22000c1e1900 */
[----:B--2---:R-:W-:Y:S01]  /*0100*/  LOP3.LUT R21, R20, 0x1f, RZ, 0xc0, !PT ;  /* 0x0000001f14157812 */ /* 0x004fe200078ec0ff */
[----:B------:R-:W-:Y:S01]  /*0110*/  UISETP.NE.U32.AND UP0, UPT, UR20, URZ, UPT ;  /* 0x0000003f1400728c */ /* 0x000fe2000bf05070 */
[----:B------:R-:W1:Y:S01]  /*0120*/  S2UR UR56, SR_CTAID.X ;  /* 0x00000000003879c3 */ /* 0x000e620000002500 */
[----:B------:R-:W-:Y:S01]  /*0130*/  ULDC UR4, c[0x0][0x908] ;  /* 0x0002420000047ab9 */ /* 0x000fe20000000800 */
[----:B------:R-:W-:Y:S01]  /*0140*/  ISETP.GE.AND P0, PT, R21, R12, PT ;  /* 0x0000000c1500720c */ /* 0x000fe20003f06270 */
[----:B------:R-:W-:Y:S02]  /*0150*/  UISETP.NE.AND.EX UP0, UPT, UR21, URZ, UPT, UP0 ;  /* 0x0000003f1500728c */ /* 0x000fe4000bf05300 */
[----:B------:R-:W-:-:S09]  /*0160*/  UISETP.NE.AND UP3, UPT, UR4, 0x1, UPT ;  /* 0x000000010400788c */ /* 0x000fd2000bf65270 */
[----:B------:R-:W-:Y:S01]  /*0170*/  @UP0 ULDC UR24, c[0x0][0x8dc] ;  /* 0x0002370000180ab9 */ /* 0x000fe20000000800 */
[----:B------:R-:W2:Y:S01]  /*0180*/  @!P0 LDC.64 R2, c[0x0][0x918] ;  /* 0x00024600ff028b82 */ /* 0x000ea20000000a00 */
[----:B---3--:R-:W-:Y:S01]  /*0190*/  @UP3 UMOV UR6, UR25 ;  /* 0x0000001900063c82 */ /* 0x008fe20008000000 */
[----:B------:R-:W-:Y:S01]  /*01a0*/  @UP3 ULDC UR8, c[0x0][0x10] ;  /* 0x0000040000083ab9 */ /* 0x000fe20000000800 */
[----:B------:R-:W-:Y:S01]  /*01b0*/  @UP3 UMOV UR4, UR6 ;  /* 0x0000000600043c82 */ /* 0x000fe20008000000 */
[----:B------:R-:W-:Y:S01]  /*01c0*/  @UP3 UMOV UR5, URZ ;  /* 0x0000003f00053c82 */ /* 0x000fe20008000000 */
[----:B------:R-:W-:Y:S01]  /*01d0*/  @!UP3 UMOV UR6, UR25 ;  /* 0x000000190006bc82 */ /* 0x000fe20008000000 */
[----:B-1----:R-:W-:Y:S01]  /*01e0*/  @UP3 UIMAD.WIDE.U32 UR8, UR56, UR8, UR4 ;  /* 0x00000008380832a5 */ /* 0x002fe2000f8e0004 */
[----:B------:R-:W-:Y:S01]  /*01f0*/  @UP3 UMOV UR7, URZ ;  /* 0x0000003f00073c82 */ /* 0x000fe20008000000 */
[----:B--2---:R-:W-:-:S05]  /*0200*/  @!P0 IMAD.WIDE.U32 R2, R21, 0xc, R2 ;  /* 0x0000000c15028825 */ /* 0x004fca00078e0002 */
[----:B------:R1:W5:Y:S04]  /*0210*/  @!P0 LDG.E R8, desc[UR38][R2.64] ;  /* 0x0000002602088981 */ /* 0x000368000c1e1900 */
[----:B------:R1:W5:Y:S01]  /*0220*/  @!P0 LDG.E R0, desc[UR38][R2.64+0x4] ;  /* 0x0000042602008981 */ /* 0x000362000c1e1900 */
[----:B------:R-:W-:Y:S01]  /*0230*/  ISETP.NE.U32.AND P0, PT, RZ, UR22, PT ;  /* 0x00000016ff007c0c */ /* 0x000fe2000bf05070 */
[----:B------:R-:W-:-:S03]  /*0240*/  @!UP3 ULDC UR10, c[0x0][0xc] ;  /* 0x00000300000abab9 */ /* 0x000fc60000000800 */
[----:B------:R-:W-:Y:S01]  /*0250*/  ISETP.NE.AND.EX P0, PT, RZ, UR23, PT, P0 ;  /* 0x00000017ff007c0c */ /* 0x000fe2000bf05300 */
[----:B------:R-:W-:Y:S01]  /*0260*/  UMOV UR57, URZ ;  /* 0x0000003f00397c82 */ /* 0x000fe20008000000 */
[----:B------:R-:W-:Y:S01]  /*0270*/  @UP3 UIADD3 UR7, UR9, UR7, URZ ;  /* 0x0000000709073290 */ /* 0x000fe2000fffe03f */
[----:B----4-:R-:W-:Y:S02]  /*0280*/  R2UR UR12, R7 ;  /* 0x00000000070c72ca */ /* 0x010fe400000e0000 */
[----:B------:R-:W-:-:S11]  /*0290*/  R2UR UR26, R6 ;  /* 0x00000000061a72ca */ /* 0x000fd600000e0000 */
[----:B------:R-:W-:-:S04]  /*02a0*/  UIADD3 UR11, UP1, UR12, UR14, URZ ;  /* 0x0000000e0c0b7290 */ /* 0x000fc8000ff3e03f */
[----:B------:R-:W-:Y:S02]  /*02b0*/  ULEA.HI.X.SX32 UR12, UR12, UR15, 0x1, UP1 ;  /* 0x0000000f0c0c7291 */ /* 0x000fe400088f0e3f */
[----:B------:R-:W-:-:S04]  /*02c0*/  UIADD3 UR11, UP1, UR11, -0x1, URZ ;  /* 0xffffffff0b0b7890 */ /* 0x000fc8000ff3e03f */
[----:B------:R-:W-:Y:S02]  /*02d0*/  UIADD3.X UR12, UR12, -0x1, URZ, UP1, !UPT ;  /* 0xffffffff0c0c7890 */ /* 0x000fe40008ffe43f */
[----:B------:R-:W-:-:S04]  /*02e0*/  @UP0 UIADD3 UR24, UP1, UR11, UR24, URZ ;  /* 0x000000180b180290 */ /* 0x000fc8000ff3e03f */
[----:B------:R-:W-:Y:S02]  /*02f0*/  @UP0 UIADD3.X UR27, URZ, UR12, URZ, UP1, !UPT ;  /* 0x0000000c3f1b0290 */ /* 0x000fe40008ffe43f */
[----:B------:R-:W-:Y:S02]  /*0300*/  UIADD3 UR13, UP1, UR26, UR16, URZ ;  /* 0x000000101a0d7290 */ /* 0x000fe4000ff3e03f */
[----:B------:R-:W-:Y:S02]  /*0310*/  @UP0 UIMAD.WIDE.U32 UR18, UR27, UR20, URZ ;  /* 0x000000141b1202a5 */ /* 0x000fe4000f8e003f */
[----:B------:R-:W-:Y:S02]  /*0320*/  ULEA.HI.X.SX32 UR26, UR26, UR17, 0x1, UP1 ;  /* 0x000000111a1a7291 */ /* 0x000fe400088f0e3f */
[----:B------:R-:W-:Y:S02]  /*0330*/  @UP0 UIMAD.WIDE.U32 UR18, UP1, UR24, UR21, UR18 ;  /* 0x00000015181202a5 */ /* 0x000fe4000f820012 */
[----:B------:R-:W-:-:S02]  /*0340*/  @UP0 UIMAD.WIDE.U32 UR4, UR24, UR20, URZ ;  /* 0x00000014180402a5 */ /* 0x000fc4000f8e003f */
[----:B------:R-:W-:Y:S02]  /*0350*/  @UP0 UIADD3.X UR25, URZ, URZ, URZ, UP1, !UPT ;  /* 0x0000003f3f190290 */ /* 0x000fe40008ffe43f */
[----:B------:R-:W-:Y:S01]  /*0360*/  @UP0 UIADD3 URZ, UP1, UR5, UR18, URZ ;  /* 0x00000012053f0290 */ /* 0x000fe2000ff3e03f */
[----:B------:R-:W-:Y:S01]  /*0370*/  @UP0 UMOV UR24, UR19 ;  /* 0x0000001300180c82 */ /* 0x000fe20008000000 */
[----:B------:R-:W-:Y:S02]  /*0380*/  @!UP3 UIMAD.WIDE.U32 UR4, UR10, UR6, UR56 ;  /* 0x000000060a04b2a5 */ /* 0x000fe4000f8e0038 */
[----:B------:R-:W-:Y:S02]  /*0390*/  @UP0 UIMAD.WIDE.U32.X UR18, UR27, UR21, UR24, UP1 ;  /* 0x000000151b1202a5 */ /* 0x000fe400088e0418 */
[----:B------:R-:W-:-:S03]  /*03a0*/  UIADD3 UR13, UP2, UR13, -0x1, URZ ;  /* 0xffffffff0d0d7890 */ /* 0x000fc6000ff5e03f */
[----:B------:R-:W-:Y:S01]  /*03b0*/  @!UP3 UMOV UR8, UR4 ;  /* 0x000000040008bc82 */ /* 0x000fe20008000000 */
[----:B------:R-:W-:Y:S01]  /*03c0*/  UIADD3.X UR24, UR26, -0x1, URZ, UP2, !UPT ;  /* 0xffffffff1a187890 */ /* 0x000fe200097fe43f */
[----:B------:R-:W-:Y:S01]  /*03d0*/  @!UP3 UMOV UR7, UR5 ;  /* 0x000000050007bc82 */ /* 0x000fe20008000000 */
[----:B------:R-:W-:Y:S01]  /*03e0*/  @UP0 UMOV UR11, UR18 ;  /* 0x00000012000b0c82 */ /* 0x000fe20008000000 */
[----:B------:R-:W-:Y:S01]  /*03f0*/  @UP0 UMOV UR12, UR19 ;  /* 0x00000013000c0c82 */ /* 0x000fe20008000000 */
[----:B-1----:R-:W-:Y:S08]  /*0400*/  @!P0 BRA `(.L_x_0) ;  /* 0x0000000000308947 */ /* 0x002ff00003800000 */
[----:B------:R-:W-:Y:S02]  /*0410*/  ULDC UR9, c[0x0][0x8f4] ;  /* 0x00023d0000097ab9 */ /* 0x000fe40000000800 */
[----:B------:R-:W-:-:S04]  /*0420*/  UIADD3 UR9, UP1, UR13, UR9, URZ ;  /* 0x000000090d097290 */ /* 0x000fc8000ff3e03f */
[----:B------:R-:W-:-:S04]  /*0430*/  UIADD3.X UR10, URZ, UR24, URZ, UP1, !UPT ;  /* 0x000000183f0a7290 */ /* 0x000fc80008ffe43f */
[----:B------:R-:W-:-:S04]  /*0440*/  UIMAD.WIDE.U32 UR4, UR10, UR22, URZ ;  /* 0x000000160a0472a5 */ /* 0x000fc8000f8e003f */
[----:B------:R-:W-:Y:S02]  /*0450*/  UIMAD.WIDE.U32 UR18, UP1, UR9, UR23, UR4 ;  /* 0x00000017091272a5 */ /* 0x000fe4000f820004 */
[----:B------:R-:W-:Y:S02]  /*0460*/  UIMAD.WIDE.U32 UR4, UR9, UR22, URZ ;  /* 0x00000016090472a5 */ /* 0x000fe4000f8e003f */
[----:B------:R-:W-:Y:S02]  /*0470*/  UIADD3.X UR25, URZ, URZ, URZ, UP1, !UPT ;  /* 0x0000003f3f197290 */ /* 0x000fe40008ffe43f */
[----:B------:R-:W-:Y:S01]  /*0480*/  UIADD3 URZ, UP1, UR5, UR18, URZ ;  /* 0x00000012053f7290 */ /* 0x000fe2000ff3e03f */
[----:B------:R-:W-:-:S03]  /*0490*/  UMOV UR24, UR19 ;  /* 0x0000001300187c82 */ /* 0x000fc60008000000 */
[----:B------:R-:W-:-:S07]  /*04a0*/  UIMAD.WIDE.U32.X UR4, UR10, UR23, UR24, UP1 ;  /* 0x000000170a0472a5 */ /* 0x000fce00088e0418 */
[----:B------:R-:W-:Y:S01]  /*04b0*/  UMOV UR13, UR4 ;  /* 0x00000004000d7c82 */ /* 0x000fe20008000000 */
[----:B------:R-:W-:-:S05]  /*04c0*/  UMOV UR24, UR5 ;  /* 0x0000000500187c82 */ /* 0x000fca0008000000 */
.L_x_0:
[----:B------:R-:W-:Y:S01]  /*04d0*/  ULDC UR9, c[0x0][0x934] ;  /* 0x00024d0000097ab9 */ /* 0x000fe20000000800 */
[----:B------:R-:W-:Y:S01]  /*04e0*/  ULDC UR10, c[0x0][0x904] ;  /* 0x00024100000a7ab9 */ /* 0x000fe20000000800 */
[----:B------:R-:W-:Y:S01]  /*04f0*/  ULDC UR4, c[0x0][0x938] ;  /* 0x00024e0000047ab9 */ /* 0x000fe20000000800 */
[----:B------:R-:W-:Y:S01]  /*0500*/  USHF.L.U32 UR9, UR9, UR10, URZ ;  /* 0x0000000a09097299 */ /* 0x000fe2000800063f */
[----:B------:R-:W-:Y:S01]  /*0510*/  SHF.R.U32.HI R14, RZ, 0x5, R20 ;  /* 0x00000005ff0e7819 */ /* 0x000fe20000011614 */
[----:B------:R-:W-:Y:S01]  /*0520*/  USHF.L.U32 UR10, UR4, UR10, URZ ;  /* 0x0000000a040a7299 */ /* 0x000fe2000800063f */
[----:B------:R-:W-:Y:S01]  /*0530*/  ULDC UR27, c[0x0][0x8d8] ;  /* 0x00023600001b7ab9 */ /* 0x000fe20000000800 */
[----:B------:R-:W-:Y:S02]  /*0540*/  ULDC UR31, c[0x0][0x8f0] ;  /* 0x00023c00001f7ab9 */ /* 0x000fe40000000800 */
[----:B------:R-:W-:Y:S01]  /*0550*/  MOV R10, UR9 ;  /* 0x00000009000a7c02 */ /* 0x000fe20008000f00 */
[----:B------:R-:W-:Y:S01]  /*0560*/  USHF.R.U64 UR18, UR11, UR27, UR12 ;  /* 0x0000001b0b127299 */ /* 0x000fe2000800120c */
[----:B------:R-:W-:Y:S01]  /*0570*/  IMAD.U32 R9, RZ, RZ, UR10 ;  /* 0x0000000aff097e24 */ /* 0x000fe2000f8e00ff */
[----:B------:R-:W-:Y:S01]  /*0580*/  USHF.R.U64 UR11, UR13, UR31, UR24 ;  /* 0x0000001f0d0b7299 */ /* 0x000fe20008001218 */
[----:B------:R-:W-:Y:S01]  /*0590*/  IABS R2, R10 ;  /* 0x0000000a00027213 */ /* 0x000fe20000000000 */
[----:B------:R-:W-:-:S02]  /*05a0*/  UIADD3 UR18, UR18, -0x1, UR9 ;  /* 0xffffffff12127890 */ /* 0x000fc4000fffe009 */
[----:B------:R-:W-:Y:S01]  /*05b0*/  IABS R3, R9 ;  /* 0x0000000900037213 */ /* 0x000fe20000000000 */
[----:B------:R-:W-:Y:S01]  /*05c0*/  UIADD3 UR11, UR11, -0x1, UR10 ;  /* 0xffffffff0b0b7890 */ /* 0x000fe2000fffe00a */
[----:B------:R-:W-:Y:S01]  /*05d0*/  R2UR UR29, R2 ;  /* 0x00000000021d72ca */ /* 0x000fe200000e0000 */
[----:B------:R-:W-:Y:S01]  /*05e0*/  UMOV UR12, URZ ;  /* 0x0000003f000c7c82 */ /* 0x000fe20008000000 */
[----:B------:R-:W-:Y:S01]  /*05f0*/  MOV R2, R3 ;  /* 0x0000000300027202 */ /* 0x000fe20000000f00 */
[----:B------:R-:W-:Y:S01]  /*0600*/  UMOV UR4, URZ ;  /* 0x0000003f00047c82 */ /* 0x000fe20008000000 */
[----:B------:R-:W-:Y:S02]  /*0610*/  UISETP.GE.AND UP5, UPT, UR18, URZ, UPT ;  /* 0x0000003f1200728c */ /* 0x000fe4000bfa6270 */
[----:B------:R-:W-:Y:S01]  /*0620*/  R2UR UR28, R2 ;  /* 0x00000000021c72ca */ /* 0x000fe200000e0000 */
[----:B------:R-:W-:Y:S01]  /*0630*/  UISETP.NE.AND UP4, UPT, UR9, URZ, UPT ;  /* 0x0000003f0900728c */ /* 0x000fe2000bf85270 */
[----:B------:R-:W-:-:S05]  /*0640*/  UMOV UR59, 0x1 ;  /* 0x00000001003b7882 */ /* 0x000fca0000000000 */
[----:B------:R-:W1:Y:S08]  /*0650*/  I2F.RP R2, UR29 ;  /* 0x0000001d00027d06 */ /* 0x000e700008209400 */
[----:B------:R-:W2:Y:S08]  /*0660*/  I2F.RP R4, UR28 ;  /* 0x0000001c00047d06 */ /* 0x000eb00008209400 */
[----:B-1----:R-:W1:Y:S08]  /*0670*/  MUFU.RCP R2, R2 ;  /* 0x0000000200027308 */ /* 0x002e700000001000 */
[----:B--2---:R-:W2:Y:S01]  /*0680*/  MUFU.RCP R4, R4 ;  /* 0x0000000400047308 */ /* 0x004ea20000001000 */
[----:B-1----:R-:W-:-:S02]  /*0690*/  IADD3 R3, R2, 0xffffffe, RZ ;  /* 0x0ffffffe02037810 */ /* 0x002fc40007ffe0ff */
[----:B------:R-:W-:-:S05]  /*06a0*/  MOV R2, UR18 ;  /* 0x0000001200027c02 */ /* 0x000fca0008000f00 */
[----:B------:R-:W1:Y:S01]  /*06b0*/  F2I.FTZ.U32.TRUNC.NTZ R3, R3 ;  /* 0x0000000300037305 */ /* 0x000e62000021f000 */
[----:B------:R-:W-:Y:S01]  /*06c0*/  IABS R2, R2 ;  /* 0x0000000200027213 */ /* 0x000fe20000000000 */
[----:B--2---:R-:W-:Y:S01]  /*06d0*/  VIADD R5, R4, 0xffffffe ;  /* 0x0ffffffe04057836 */ /* 0x004fe20000000000 */
[----:B------:R-:W-:Y:S02]  /*06e0*/  IABS R4, R10 ;  /* 0x0000000a00047213 */ /* 0x000fe40000000000 */
[----:B------:R-:W-:-:S03]  /*06f0*/  R2UR UR26, R2 ;  /* 0x00000000021a72ca */ /* 0x000fc600000e0000 */
[----:B------:R-:W2:Y:S01]  /*0700*/  F2I.FTZ.U32.TRUNC.NTZ R5, R5 ;  /* 0x0000000500057305 */ /* 0x000ea2000021f000 */
[----:B------:R-:W-:Y:S01]  /*0710*/  IMAD.MOV R4, RZ, RZ, -R4 ;  /* 0x000000ffff047224 */ /* 0x000fe200078e0a04 */
[----:B-1----:R-:W-:Y:S02]  /*0720*/  R2UR UR13, R3 ;  /* 0x00000000030d72ca */ /* 0x002fe400000e0000 */
[----:B------:R-:W-:Y:S02]  /*0730*/  MOV R3, UR11 ;  /* 0x0000000b00037c02 */ /* 0x000fe40008000f00 */
[----:B--2---:R-:W-:Y:S02]  /*0740*/  R2UR UR5, R5 ;  /* 0x00000000050572ca */ /* 0x004fe400000e0000 */
[----:B------:R-:W-:Y:S02]  /*0750*/  IABS R5, R3 ;  /* 0x0000000300057213 */ /* 0x000fe40000000000 */
[----:B------:R-:W-:-:S05]  /*0760*/  MOV R3, R4 ;  /* 0x0000000400037202 */ /* 0x000fca0000000f00 */
[----:B------:R-:W-:Y:S01]  /*0770*/  UIADD3 UR24, URZ, -UR13, URZ ;  /* 0x8000000d3f187290 */ /* 0x000fe2000fffe03f */
[----:B------:R-:W-:Y:S02]  /*0780*/  IABS R4, R9 ;  /* 0x0000000900047213 */ /* 0x000fe40000000000 */
[----:B------:R-:W-:Y:S01]  /*0790*/  MOV R2, R5 ;  /* 0x0000000500027202 */ /* 0x000fe20000000f00 */
[----:B------:R-:W-:Y:S01]  /*07a0*/  UIMAD UR24, UR24, UR29, URZ ;  /* 0x0000001d181872a4 */ /* 0x000fe2000f8e023f */
[----:B------:R-:W-:Y:S01]  /*07b0*/  R2UR UR30, R3 ;  /* 0x00000000031e72ca */ /* 0x000fe200000e0000 */
[----:B------:R-:W-:Y:S01]  /*07c0*/  IMAD.MOV R4, RZ, RZ, -R4 ;  /* 0x000000ffff047224 */ /* 0x000fe200078e0a04 */
[----:B------:R-:W-:Y:S01]  /*07d0*/  R2UR UR34, R2 ;  /* 0x00000000022272ca */ /* 0x000fe200000e0000 */
[----:B------:R-:W-:Y:S01]  /*07e0*/  UIADD3 UR32, URZ, -UR5, URZ ;  /* 0x800000053f207290 */ /* 0x000fe2000fffe03f */
[----:B------:R-:W1:Y:S01]  /*07f0*/  SHFL.IDX PT, R3, R14, RZ, 0x1f ;  /* 0x00001fff0e037589 */ /* 0x000e6200000e0000 */
[----:B------:R-:W-:Y:S01]  /*0800*/  UIMAD.WIDE.U32 UR24, UR13, UR24, UR12 ;  /* 0x000000180d1872a5 */ /* 0x000fe2000f8e000c */
[----:B------:R-:W-:Y:S01]  /*0810*/  MOV R2, R4 ;  /* 0x0000000400027202 */ /* 0x000fe20000000f00 */
[----:B------:R-:W-:-:S03]  /*0820*/  UIMAD UR32, UR32, UR28, URZ ;  /* 0x0000001c202072a4 */ /* 0x000fc6000f8e023f */
[----:B------:R-:W-:Y:S01]  /*0830*/  R2UR UR12, R2 ;  /* 0x00000000020c72ca */ /* 0x000fe200000e0000 */
[----:B------:R-:W-:Y:S01]  /*0840*/  UIMAD.WIDE.U32 UR32, UR5, UR32, UR4 ;  /* 0x00000020052072a5 */ /* 0x000fe2000f8e0004 */
[----:B------:R-:W-:Y:S01]  /*0850*/  SHF.R.U32.HI R2, RZ, 0x7, R20 ;  /* 0x00000007ff027819 */ /* 0x000fe20000011614 */
[----:B------:R-:W-:Y:S01]  /*0860*/  UMOV UR13, UR25 ;  /* 0x00000019000d7c82 */ /* 0x000fe20008000000 */
[----:B------:R-:W-:Y:S02]  /*0870*/  ULOP3.LUT UR32, URZ, UR9, URZ, 0x33, !UPT ;  /* 0x000000093f207292 */ /* 0x000fe4000f8e333f */
[----:B------:R-:W-:Y:S02]  /*0880*/  UIMAD.WIDE.U32 UR4, UR13, UR26, URZ ;  /* 0x0000001a0d0472a5 */ /* 0x000fe4000f8e003f */
[----:B------:R-:W-:Y:S01]  /*0890*/  UMOV UR19, UR33 ;  /* 0x0000002100137c82 */ /* 0x000fe20008000000 */
[----:B------:R-:W2:Y:S01]  /*08a0*/  SHFL.IDX PT, R2, R2, RZ, 0x1f ;  /* 0x00001fff02027589 */ /* 0x000ea200000e0000 */
[----:B------:R-:W-:-:S02]  /*08b0*/  UIMAD UR5, UR5, UR30, UR26 ;  /* 0x0000001e050572a4 */ /* 0x000fc4000f8e021a */
[----:B------:R-:W-:Y:S02]  /*08c0*/  UIMAD.WIDE.U32 UR24, UR19, UR34, URZ ;  /* 0x00000022131872a5 */ /* 0x000fe4000f8e003f */
[----:B------:R-:W-:Y:S02]  /*08d0*/  UISETP.GT.U32.AND UP1, UPT, UR29, UR5, UPT ;  /* 0x000000051d00728c */ /* 0x000fe4000bf24070 */
[----:B------:R-:W-:Y:S01]  /*08e0*/  UIMAD UR25, UR25, UR12, UR34 ;  /* 0x0000000c191972a4 */ /* 0x000fe2000f8e0222 */
[----:B-1----:R-:W-:Y:S01]  /*08f0*/  R2UR UR34, R3 ;  /* 0x00000000032272ca */ /* 0x002fe200000e0000 */
[----:B------:R-:W-:Y:S02]  /*0900*/  ULOP3.LUT UR33, URZ, UR10, URZ, 0x33, !UPT ;  /* 0x0000000a3f217292 */ /* 0x000fe4000f8e333f */
[----:B------:R-:W-:-:S05]  /*0910*/  UISETP.GT.U32.AND UP2, UPT, UR28, UR25, UPT ;  /* 0x000000191c00728c */ /* 0x000fca000bf44070 */
[----:B------:R-:W-:-:S04]  /*0920*/  @!UP1 UIADD3 UR5, UR5, -UR29, URZ ;  /* 0x8000001d05059290 */ /* 0x000fc8000fffe03f */
[----:B------:R-:W-:Y:S02]  /*0930*/  UISETP.GT.U32.AND UP6, UPT, UR29, UR5, UPT ;  /* 0x000000051d00728c */ /* 0x000fe4000bfc4070 */
[----:B------:R-:W-:Y:S02]  /*0940*/  USHF.R.S32.HI UR4, URZ, 0x1f, UR34 ;  /* 0x0000001f3f047899 */ /* 0x000fe40008011422 */
[----:B------:R-:W-:Y:S01]  /*0950*/  ISETP.NE.AND P1, PT, RZ, UR34, PT ;  /* 0x00000022ff007c0c */ /* 0x000fe2000bf25270 */
[----:B------:R-:W-:Y:S01]  /*0960*/  @!UP2 UIADD3 UR25, UR25, -UR28, URZ ;  /* 0x8000001c1919a290 */ /* 0x000fe2000fffe03f */
[----:B--2---:R-:W-:Y:S01]  /*0970*/  R2UR UR26, R2 ;  /* 0x00000000021a72ca */ /* 0x004fe200000e0000 */
[----:B------:R-:W-:Y:S02]  /*0980*/  UISETP.NE.AND UP2, UPT, UR10, URZ, UPT ;  /* 0x0000003f0a00728c */ /* 0x000fe4000bf45270 */
[----:B------:R-:W-:Y:S02]  /*0990*/  UISETP.GT.U32.AND UP1, UPT, UR28, UR25, UPT ;  /* 0x000000191c00728c */ /* 0x000fe4000bf24070 */
[----:B------:R-:W-:-:S02]  /*09a0*/  ULEA.HI UR4, UR4, UR34, URZ, 0x2 ;  /* 0x0000002204047291 */ /* 0x000fc4000f8f103f */
[----:B------:R-:W-:Y:S02]  /*09b0*/  @!UP6 UIADD3 UR5, UR5, -UR29, URZ ;  /* 0x8000001d0505e290 */ /* 0x000fe4000fffe03f */
[----:B------:R-:W-:Y:S02]  /*09c0*/  UISETP.GE.AND UP6, UPT, UR11, URZ, UPT ;  /* 0x0000003f0b00728c */ /* 0x000fe4000bfc6270 */
[----:B------:R-:W-:Y:S02]  /*09d0*/  @!UP5 UIADD3 UR5, -UR5, URZ, URZ ;  /* 0x0000003f0505d290 */ /* 0x000fe4000fffe13f */
[----:B------:R-:W-:Y:S02]  /*09e0*/  ULOP3.LUT UR4, UR4, 0xfffffffc, URZ, 0xc0, !UPT ;  /* 0xfffffffc04047892 */ /* 0x000fe4000f8ec03f */
[----:B------:R-:W-:Y:S02]  /*09f0*/  @!UP1 UIADD3 UR25, UR25, -UR28, URZ ;  /* 0x8000001c19199290 */ /* 0x000fe4000fffe03f */
[----:B------:R-:W-:-:S02]  /*0a00*/  USEL UR5, UR32, UR5, !UP4 ;  /* 0x0000000520057287 */ /* 0x000fc4000e000000 */
[----:B------:R-:W-:Y:S02]  /*0a10*/  UIADD3 UR51, UR34, -UR4, URZ ;  /* 0x8000000422337290 */ /* 0x000fe4000fffe03f */
[----:B------:R-:W-:Y:S02]  /*0a20*/  @!UP6 UIADD3 UR25, -UR25, URZ, URZ ;  /* 0x0000003f1919e290 */ /* 0x000fe4000fffe13f */
[----:B------:R-:W-:Y:S02]  /*0a30*/  UIADD3 UR5, UR18, -UR5, URZ ;  /* 0x8000000512057290 */ /* 0x000fe4000fffe03f */
[----:B------:R-:W-:Y:S02]  /*0a40*/  USEL UR25, UR33, UR25, !UP2 ;  /* 0x0000001921197287 */ /* 0x000fe4000d000000 */
[----:B------:R-:W-:Y:S02]  /*0a50*/  UISETP.NE.AND UP1, UPT, UR26, URZ, UPT ;  /* 0x0000003f1a00728c */ /* 0x000fe4000bf25270 */
[----:B------:R-:W-:-:S02]  /*0a60*/  UIADD3 UR25, UR11, -UR25, URZ ;  /* 0x800000190b197290 */ /* 0x000fc4000fffe03f */
[----:B------:R-:W-:Y:S02]  /*0a70*/  UISETP.EQ.AND UP5, UPT, UR51, 0x3, !UP1 ;  /* 0x000000033300788c */ /* 0x000fe4000cfa2270 */
[----:B------:R-:W-:Y:S02]  /*0a80*/  UIMAD UR24, UR5, UR25, URZ ;  /* 0x00000019051872a4 */ /* 0x000fe4000f8e023f */
[----:B------:R-:W-:Y:S02]  /*0a90*/  USEL UR4, UR25, UR5, !UP3 ;  /* 0x0000000519047287 */ /* 0x000fe4000d800000 */
[----:B------:R-:W-:Y:S02]  /*0aa0*/  USHF.R.S32.HI UR25, URZ, 0x1f, UR24 ;  /* 0x0000001f3f197899 */ /* 0x000fe40008011418 */
[----:B------:R-:W-:Y:S01]  /*0ab0*/  USHF.R.S32.HI UR5, URZ, 0x1f, UR4 ;  /* 0x0000001f3f057899 */ /* 0x000fe20008011404 */
[----:B------:R-:W-:Y:S01]  /*0ac0*/  MOV R6, UR24 ;  /* 0x0000001800067c02 */ /* 0x000fe20008000f00 */
[----:B------:R-:W-:Y:S01]  /*0ad0*/  USEL UR59, UR59, 0x2, UP5 ;  /* 0x000000023b3b7887 */ /* 0x000fe2000a800000 */
[----:B------:R-:W-:Y:S01]  /*0ae0*/  MOV R4, UR4 ;  /* 0x0000000400047c02 */ /* 0x000fe20008000f00 */
[----:B------:R-:W-:-:S02]  /*0af0*/  IMAD.U32 R7, RZ, RZ, UR25 ;  /* 0x00000019ff077e24 */ /* 0x000fc4000f8e00ff */
[----:B------:R-:W-:Y:S01]  /*0b00*/  MOV R5, UR5 ;  /* 0x0000000500057c02 */ /* 0x000fe20008000f00 */
[----:B------:R-:W-:Y:S07]  /*0b10*/  @P1 BRA `(.L_x_1) ;  /* 0x0000000000841947 */ /* 0x000fee0003800000 */
[----:B------:R-:W-:Y:S01]  /*0b20*/  ELECT P1, URZ, PT ;  /* 0x00000000003f782f */ /* 0x000fe20003820000 */
[----:B------:R-:W-:-:S12]  /*0b30*/  BSSY B0, `(.L_x_1) ;  /* 0x000001f000007945 */ /* 0x000fd80003800000 */
[----:B------:R-:W-:Y:S05]  /*0b40*/  @!P1 BRA `(.L_x_2) ;  /* 0x0000000000749947 */ /* 0x000fea0003800000 */
[----:B------:R-:W1:Y:S01]  /*0b50*/  S2UR UR11, SR_CgaCtaId ;  /* 0x00000000000b79c3 */ /* 0x000e620000008800 */
[----:B------:R-:W-:Y:S01]  /*0b60*/  UMOV UR4, 0x400 ;  /* 0x0000040000047882 */ /* 0x000fe20000000000 */
[----:B------:R-:W-:Y:S01]  /*0b70*/  UMOV UR5, 0x1 ;  /* 0x0000000100057882 */ /* 0x000fe20000000000 */
[----:B------:R-:W-:Y:S02]  /*0b80*/  UMOV UR24, 0x140 ;  /* 0x0000014000187882 */ /* 0x000fe40000000000 */
[----:B------:R-:W-:-:S04]  /*0b90*/  UIADD3 UR24, -UR24, 0x100000, URZ ;  /* 0x0010000018187890 */ /* 0x000fc8000fffe13f */
[----:B------:R-:W-:Y:S02]  /*0ba0*/  USHF.L.U32 UR25, UR24, 0xb, URZ ;  /* 0x0000000b18197899 */ /* 0x000fe4000800063f */
[----:B------:R-:W-:Y:S02]  /*0bb0*/  USHF.L.U32 UR24, UR24, 0x1, URZ ;  /* 0x0000000118187899 */ /* 0x000fe4000800063f */
[----:B-1----:R-:W-:Y:S02]  /*0bc0*/  ULEA UR11, UR11, UR4, 0x18 ;  /* 0x000000040b0b7291 */ /* 0x002fe4000f8ec03f */
[----:B------:R-:W-:-:S04]  /*0bd0*/  UIADD3 UR4, -UR5, 0x100000, URZ ;  /* 0x0010000005047890 */ /* 0x000fc8000fffe13f */
[----:B------:R-:W-:Y:S02]  /*0be0*/  USHF.L.U32 UR5, UR4, 0xb, URZ ;  /* 0x0000000b04057899 */ /* 0x000fe4000800063f */
[----:B------:R-:W-:Y:S01]  /*0bf0*/  USHF.L.U32 UR4, UR4, 0x1, URZ ;  /* 0x0000000104047899 */ /* 0x000fe2000800063f */
[----:B------:R-:W1:Y:S11]  /*0c00*/  FENCE.VIEW.ASYNC.S ;  /* 0x00000000000073c6 */ /* 0x000e760000000000 */
[----:B-1----:R1:W2:Y:S01]  /*0c10*/  SYNCS.EXCH.64 URZ, [UR11+0x34400], UR4 ;  /* 0x034400040b3f75b2 */ /* 0x0022a20008000100 */
[----:B------:R1:W3:Y:S01]  /*0c20*/  SYNCS.EXCH.64 URZ, [UR11+0x34440], UR24 ;  /* 0x034440180b3f75b2 */ /* 0x0002e20008000100 */
[----:B------:R1:W4:Y:S01]  /*0c30*/  SYNCS.EXCH.64 URZ, [UR11+0x34408], UR4 ;  /* 0x034408040b3f75b2 */ /* 0x0003220008000100 */
[----:B------:R1:W1:Y:S01]  /*0c40*/  SYNCS.EXCH.64 URZ, [UR11+0x34448], UR24 ;  /* 0x034448180b3f75b2 */ /* 0x0002620008000100 */
        /* <DEDUP_REMOVED lines=12> */
[----:B------:R-:W-:Y:S01]  /*0d10*/  NOP ;  /* 0x0000000000007918 */ /* 0x000fe20000000000 */
.L_x_2:
[----:B-1----:R-:W-:Y:S05]  /*0d20*/  BSYNC B0 ;  /* 0x0000000000007941 */ /* 0x002fea0003800000 */
.L_x_1:
[----:B------:R-:W1:Y:S01]  /*0d30*/  SHFL.IDX PT, R11, R14, RZ, 0x1f ;  /* 0x00001fff0e0b7589 */ /* 0x000e6200000e0000 */
[----:B------:R-:W-:Y:S01]  /*0d40*/  UIADD3 UR18, UR26, -0x1, URZ ;  /* 0xffffffff1a127890 */ /* 0x000fe2000fffe03f */
[----:B------:R-:W-:Y:S01]  /*0d50*/  I2FP.F32.U32 R2, UR6 ;  /* 0x0000000600027c45 */ /* 0x000fe20008201000 */
[----:B------:R-:W-:Y:S01]  /*0d60*/  UISETP.LT.U32.AND UP6, UPT, UR51, 0x2, !UP1 ;  /* 0x000000023300788c */ /* 0x000fe2000cfc1070 */
[----:B------:R-:W-:Y:S01]  /*0d70*/  NOP ;  /* 0x0000000000007918 */ /* 0x000fe20000000000 */
[----:B------:R-:W-:Y:S02]  /*0d80*/  UISETP.GE.U32.AND UP5, UPT, UR18, 0x2, UPT ;  /* 0x000000021200788c */ /* 0x000fe4000bfa6070 */
[----:B------:R-:W-:-:S04]  /*0d90*/  USEL UR40, URZ, 0x1, !UP6 ;  /* 0x000000013f287887 */ /* 0x000fc8000f000000 */
[----:B------:R-:W-:Y:S01]  /*0da0*/  USEL UR40, UR40, 0x2, UP5 ;  /* 0x0000000228287887 */ /* 0x000fe2000a800000 */
[----:B-1----:R-:W-:-:S13]  /*0db0*/  ISETP.NE.AND P1, PT, R11, RZ, PT ;  /* 0x000000ff0b00720c */ /* 0x002fda0003f25270 */
[----:B------:R-:W-:Y:S05]  /*0dc0*/  @P1 BRA `(.L_x_3) ;  /* 0x0000000000501947 */ /* 0x000fea0003800000 */
[----:B------:R-:W1:Y:S01]  /*0dd0*/  S2UR UR5, SR_CgaCtaId ;  /* 0x00000000000579c3 */ /* 0x000e620000008800 */
[----:B------:R-:W-:Y:S01]  /*0de0*/  UMOV UR4, 0x400 ;  /* 0x0000040000047882 */ /* 0x000fe20000000000 */
[----:B------:R-:W-:Y:S01]  /*0df0*/  UMOV UR24, 0x1 ;  /* 0x0000000100187882 */ /* 0x000fe20000000000 */
[----:B------:R-:W-:Y:S01]  /*0e00*/  UMOV UR25, 0x2 ;  /* 0x0000000200197882 */ /* 0x000fe20000000000 */
[----:B------:R-:W-:Y:S01]  /*0e10*/  ELECT P1, URZ, PT ;  /* 0x00000000003f782f */ /* 0x000fe20003820000 */
[----:B-1----:R-:W-:Y:S02]  /*0e20*/  ULEA UR11, UR5, UR4, 0x18 ;  /* 0x00000004050b7291 */ /* 0x002fe4000f8ec03f */
[----:B------:R-:W-:-:S04]  /*0e30*/  UIADD3 UR4, -UR24, 0x100000, URZ ;  /* 0x0010000018047890 */ /* 0x000fc8000fffe13f */
[----:B------:R-:W-:Y:S02]  /*0e40*/  USHF.L.U32 UR5, UR4, 0xb, URZ ;  /* 0x0000000b04057899 */ /* 0x000fe4000800063f */
[----:B------:R-:W-:Y:S02]  /*0e50*/  USHF.L.U32 UR4, UR4, 0x1, URZ ;  /* 0x0000000104047899 */ /* 0x000fe4000800063f */
[----:B------:R-:W-:-:S04]  /*0e60*/  UIADD3 UR24, -UR25, 0x100000, URZ ;  /* 0x0010000019187890 */ /* 0x000fc8000fffe13f */
[----:B------:R-:W-:Y:S02]  /*0e70*/  USHF.L.U32 UR25, UR24, 0xb, URZ ;  /* 0x0000000b18197899 */ /* 0x000fe4000800063f */
[----:B------:R-:W-:Y:S01]  /*0e80*/  USHF.L.U32 UR24, UR24, 0x1, URZ ;  /* 0x0000000118187899 */ /* 0x000fe2000800063f */
[----:B------:R-:W1:Y:S03]  /*0e90*/  FENCE.VIEW.ASYNC.S ;  /* 0x00000000000073c6 */ /* 0x000e660000000000 */
[----:B-1----:R1:W1:Y:S08]  /*0ea0*/  SYNCS.EXCH.64 URZ, [UR11+0x34480], UR4 ;  /* 0x034480040b3f75b2 */ /* 0x0022700008000100 */
[----:B------:R1:W1:Y:S01]  /*0eb0*/  SYNCS.EXCH.64 URZ, [UR11+0x34498], UR24 ;  /* 0x034498180b3f75b2 */ /* 0x0002620008000100 */
[----:B------:R1:W1:Y:S01]  /*0ec0*/  SYNCS.EXCH.64 URZ, [UR11+0x34488], UR4 ;  /* 0x034488040b3f75b2 */ /* 0x0002620008000100 */
[----:B------:R1:W1:Y:S01]  /*0ed0*/  SYNCS.EXCH.64 URZ, [UR11+0x344a0], UR24 ;  /* 0x0344a0180b3f75b2 */ /* 0x0002620008000100 */
[----:B------:R1:W1:Y:S01]  /*0ee0*/  SYNCS.EXCH.64 URZ, [UR11+0x34490], UR4 ;  /* 0x034490040b3f75b2 */ /* 0x0002620008000100 */
[----:B------:R1:W1:Y:S01]  /*0ef0*/  SYNCS.EXCH.64 URZ, [UR11+0x344a8], UR24 ;  /* 0x0344a8180b3f75b2 */ /* 0x0002620008000100 */
[----:B------:R-:W-:Y:S01]  /*0f00*/  NOP ;  /* 0x0000000000007918 */ /* 0x000fe20000000000 */
.L_x_3:
[----:B------:R-:W2:Y:S01]  /*0f10*/  SHFL.IDX PT, R15, R14, RZ, 0x1f ;  /* 0x00001fff0e0f7589 */ /* 0x000ea200000e0000 */
[----:B-1----:R-:W-:Y:S01]  /*0f20*/  ULDC UR4, c[0x0][0x154] ;  /* 0x0000550000047ab9 */ /* 0x002fe20000000800 */
[----:B------:R-:W1:Y:S01]  /*0f30*/  LDC R13, c[0x0][0x148] ;  /* 0x00005200ff0d7b82 */ /* 0x000e620000000800 */
[----:B------:R-:W-:Y:S01]  /*0f40*/  FMUL R3, R2, UR4 ;  /* 0x0000000402037c20 */ /* 0x000fe20008400000 */
[----:B------:R-:W-:Y:S01]  /*0f50*/  UISETP.EQ.AND UP6, UPT, UR51, 0x2, !UP1 ;  /* 0x000000023300788c */ /* 0x000fe2000cfc2270 */
[----:B------:R-:W-:Y:S01]  /*0f60*/  I2FP.F32.U32 R2, UR56 ;  /* 0x0000003800027c45 */ /* 0x000fe20008201000 */
[----:B------:R-:W-:Y:S01]  /*0f70*/  ULDC UR4, c[0x0][0x150] ;  /* 0x0000540000047ab9 */ /* 0x000fe20000000800 */
[----:B------:R-:W-:Y:S01]  /*0f80*/  NOP ;  /* 0x0000000000007918 */ /* 0x000fe20000000000 */
[----:B------:R-:W-:Y:S01]  /*0f90*/  USEL UR61, URZ, 0x1, !UP6 ;  /* 0x000000013f3d7887 */ /* 0x000fe2000f000000 */
[----:B------:R-:W3:Y:S03]  /*0fa0*/  F2I.U32.TRUNC.NTZ R3, R3 ;  /* 0x0000000300037305 */ /* 0x000ee6000020f000 */
[----:B------:R-:W-:Y:S01]  /*0fb0*/  USEL UR61, UR61, 0x2, UP5 ;  /* 0x000000023d3d7887 */ /* 0x000fe2000a800000 */
[----:B--2---:R-:W-:Y:S01]  /*0fc0*/  ISETP.NE.AND P1, PT, R15, RZ, PT ;  /* 0x000000ff0f00720c */ /* 0x004fe20003f25270 */
[----:B---3--:R-:W-:-:S02]  /*0fd0*/  IMAD.MOV R18, RZ, RZ, -R3 ;  /* 0x000000ffff127224 */ /* 0x008fc400078e0a03 */
[----:B------:R-:W-:Y:S02]  /*0fe0*/  FMUL R15, R2, UR4 ;  /* 0x00000004020f7c20 */ /* 0x000fe40008400000 */
[----:B-1----:R-:W-:-:S08]  /*0ff0*/  IMAD R18, R13, R18, UR6 ;  /* 0x000000060d127e24 */ /* 0x002fd0000f8e0212 */
[----:B------:R-:W-:Y:S05]  /*1000*/  @P1 BRA `(.L_x_4) ;  /* 0x0000000000581947 */ /* 0x000fea0003800000 */
[----:B------:R-:W1:Y:S01]  /*1010*/  S2UR UR5, SR_CgaCtaId ;  /* 0x00000000000579c3 */ /* 0x000e620000008800 */
[----:B------:R-:W-:Y:S01]  /*1020*/  UMOV UR4, 0x400 ;  /* 0x0000040000047882 */ /* 0x000fe20000000000 */
[----:B------:R-:W-:Y:S01]  /*1030*/  UMOV UR11, 0x20 ;  /* 0x00000020000b7882 */ /* 0x000fe20000000000 */
[----:B------:R-:W-:Y:S01]  /*1040*/  UMOV UR24, 0x80 ;  /* 0x0000008000187882 */ /* 0x000fe20000000000 */
[----:B------:R-:W-:Y:S01]  /*1050*/  ELECT P1, URZ, PT ;  /* 0x00000000003f782f */ /* 0x000fe20003820000 */
        /* <DEDUP_REMOVED lines=10> */
[----:B------:R1:W1:Y:S01]  /*1100*/  SYNCS.EXCH.64 URZ, [UR6+0x344b8], UR4 ;  /* 0x0344b804063f75b2 */ /* 0x0002620008000100 */
[----:B------:R1:W1:Y:S01]  /*1110*/  SYNCS.EXCH.64 URZ, [UR6+0x344d8], UR24 ;  /* 0x0344d818063f75b2 */ /* 0x0002620008000100 */
[----:B------:R1:W1:Y:S01]  /*1120*/  SYNCS.EXCH.64 URZ, [UR6+0x344c0], UR4 ;  /* 0x0344c004063f75b2 */ /* 0x0002620008000100 */
[----:B------:R1:W1:Y:S01]  /*1130*/  SYNCS.EXCH.64 URZ, [UR6+0x344e0], UR24 ;  /* 0x0344e018063f75b2 */ /* 0x0002620008000100 */
[----:B------:R1:W1:Y:S01]  /*1140*/  SYNCS.EXCH.64 URZ, [UR6+0x344c8], UR4 ;  /* 0x0344c804063f75b2 */ /* 0x0002620008000100 */
[----:B------:R1:W1:Y:S01]  /*1150*/  SYNCS.EXCH.64 URZ, [UR6+0x344e8], UR24 ;  /* 0x0344e818063f75b2 */ /* 0x0002620008000100 */
[----:B------:R-:W-:Y:S01]  /*1160*/  NOP ;  /* 0x0000000000007918 */ /* 0x000fe20000000000 */
.L_x_4:
[----:B------:R-:W4:Y:S01]  /*1170*/  SHFL.IDX PT, R13, R14, RZ, 0x1f ;  /* 0x00001fff0e0d7589 */ /* 0x000f2200000e0000 */
[----:B------:R-:W-:Y:S02]  /*1180*/  SHF.R.S32.HI R3, RZ, 0x1f, R20 ;  /* 0x0000001fff037819 */ /* 0x000fe40000011414 */
[----:B------:R-:W-:Y:S02]  /*1190*/  ELECT P1, URZ, PT ;  /* 0x00000000003f782f */ /* 0x000fe40003820000 */
[----:B------:R-:W-:Y:S01]  /*11a0*/  SHF.R.S32.HI R16, RZ, 0x1f, R11 ;  /* 0x0000001fff107819 */ /* 0x000fe2000001140b */
[----:B------:R-:W2:Y:S01]  /*11b0*/  SHFL.IDX PT, R2, R14, RZ, 0x1f ;  /* 0x00001fff0e027589 */ /* 0x000ea200000e0000 */
[-C--:B------:R-:W-:Y:S02]  /*11c0*/  LEA.HI R3, R3, R20.reuse, RZ, 0x7 ;  /* 0x0000001403037211 */ /* 0x080fe400078f38ff */
[----:B------:R-:W-:Y:S02]  /*11d0*/  ELECT P2, URZ, PT ;  /* 0x00000000003f782f */ /* 0x000fe40003840000 */
[----:B------:R-:W-:Y:S01]  /*11e0*/  LEA.HI R16, R16, R11, RZ, 0x2 ;  /* 0x0000000b10107211 */ /* 0x000fe200078f10ff */
[----:B------:R-:W3:Y:S01]  /*11f0*/  LDC R17, c[0x0][0x144] ;  /* 0x00005100ff117b82 */ /* 0x000ee20000000800 */
[----:B------:R-:W-:Y:S01]  /*1200*/  LOP3.LUT R3, R3, 0xffffff80, RZ, 0xc0, !PT ;  /* 0xffffff8003037812 */ /* 0x000fe200078ec0ff */
[----:B------:R-:W2:Y:S01]  /*1210*/  F2I.U32.TRUNC.NTZ R15, R15 ;  /* 0x0000000f000f7305 */ /* 0x000ea2000020f000 */
[----:B------:R-:W-:Y:S01]  /*1220*/  LOP3.LUT R16, R16, 0x3ffffffc, RZ, 0xc0, !PT ;  /* 0x3ffffffc10107812 */ /* 0x000fe200078ec0ff */
[----:B------:R-:W-:Y:S01]  /*1230*/  UMOV UR11, 0x20 ;  /* 0x00000020000b7882 */ /* 0x000fe20000000000 */
[----:B------:R-:W-:Y:S01]  /*1240*/  IADD3 R158, -R3, R20, RZ ;  /* 0x00000014039e7210 */ /* 0x000fe20007ffe1ff */
[----:B-1----:R-:W-:Y:S01]  /*1250*/  UMOV UR25, 0x80 ;  /* 0x0000008000197882 */ /* 0x002fe20000000000 */
[----:B------:R-:W-:Y:S01]  /*1260*/  IADD3 R16, R11, -R16, RZ ;  /* 0x800000100b107210 */ /* 0x000fe20007ffe0ff */
[----:B------:R-:W-:Y:S01]  /*1270*/  NOP ;  /* 0x0000000000007918 */ /* 0x000fe20000000000 */
[----:B------:R-:W-:Y:S01]  /*1280*/  SHF.R.S32.HI R3, RZ, 0x1f, R158 ;  /* 0x0000001fff037819 */ /* 0x000fe2000001149e */
[----:B------:R-:W-:Y:S01]  /*1290*/  ULDC UR60, c[0x0][0xc] ;  /* 0x00000300003c7ab9 */ /* 0x000fe20000000800 */
[----:B----4-:R-:W-:-:S02]  /*12a0*/  ISETP.NE.OR P1, PT, R13, RZ, !P1 ;  /* 0x000000ff0d00720c */ /* 0x010fc40004f25670 */
[----:B------:R-:W-:Y:S02]  /*12b0*/  LEA.HI R13, R3, R158, RZ, 0x3 ;  /* 0x0000009e030d7211 */ /* 0x000fe400078f18ff */
[----:B--2---:R-:W-:Y:S02]  /*12c0*/  ISETP.NE.OR P2, PT, R2, RZ, !P2 ;  /* 0x000000ff0200720c */ /* 0x004fe40005745670 */
[--C-:B------:R-:W-:Y:S02]  /*12d0*/  SHF.R.S32.HI R2, RZ, 0x3, R13.reuse ;  /* 0x00000003ff027819 */ /* 0x100fe4000001140d */
[----:B------:R-:W-:Y:S02]  /*12e0*/  SHF.R.S32.HI R13, RZ, 0x1f, R13 ;  /* 0x0000001fff0d7819 */ /* 0x000fe4000001140d */
[----:B------:R-:W-:Y:S02]  /*12f0*/  IADD3 R22, -R15, RZ, RZ ;  /* 0x000000ff0f167210 */ /* 0x000fe40007ffe1ff */
[----:B------:R-:W-:Y:S01]  /*1300*/  LEA.HI R13, R13, R2, RZ, 0x2 ;  /* 0x000000020d0d7211 */ /* 0x000fe200078f10ff */
[----:B------:R-:W-:-:S02]  /*1310*/  VOTEU.ALL UP6, P1 ;  /* 0x00000000003f7886 */ /* 0x000fc400008c0000 */
[----:B---3--:R-:W-:Y:S01]  /*1320*/  IMAD R17, R17, R22, UR56 ;  /* 0x0000003811117e24 */ /* 0x008fe2000f8e0216 */
[----:B------:R-:W-:Y:S01]  /*1330*/  LOP3.LUT R13, R13, 0xfffffffc, RZ, 0xc0, !PT ;  /* 0xfffffffc0d0d7812 */ /* 0x000fe200078ec0ff */
[----:B------:R-:W-:Y:S01]  /*1340*/  VOTEU.ALL UP5, P2 ;  /* 0x00000000003f7886 */ /* 0x000fe200010a0000 */
[----:B------:R-:W1:Y:S01]  /*1350*/  @!UP6 S2UR UR5, SR_CgaCtaId ;  /* 0x000000000005e9c3 */ /* 0x000e620000008800 */
[----:B------:R-:W-:Y:S01]  /*1360*/  @!UP6 UMOV UR4, 0x400 ;  /* 0x000004000004e882 */ /* 0x000fe20000000000 */
[----:B------:R-:W-:Y:S01]  /*1370*/  MOV R22, 0x1 ;  /* 0x0000000100167802 */ /* 0x000fe20000000f00 */
[----:B------:R-:W-:-:S05]  /*1380*/  IMAD.IADD R13, R2, 0x1, -R13 ;  /* 0x00000001020d7824 */ /* 0x000fca00078e0a0d */
[----:B------:R-:W-:Y:S01]  /*1390*/  LEA R13, R16, R13, 0x2 ;  /* 0x0000000d100d7211 */ /* 0x000fe200078e10ff */
[----:B------:R-:W2:Y:S03]  /*13a0*/  @!UP5 S2UR UR24, SR_CgaCtaId ;  /* 0x000000000018d9c3 */ /* 0x000ea60000008800 */
[----:B------:R-:W-:-:S04]  /*13b0*/  LEA.HI R11, R13, R13, RZ, 0x1 ;  /* 0x0000000d0d0b7211 */ /* 0x000fc800078f08ff */
[----:B------:R-:W-:-:S05]  /*13c0*/  LOP3.LUT R16, R11, 0xfffffffe, RZ, 0xc0, !PT ;  /* 0xfffffffe0b107812 */ /* 0x000fca00078ec0ff */
[----:B------:R-:W-:Y:S01]  /*13d0*/  IMAD.IADD R16, R13, 0x1, -R16 ;  /* 0x000000010d107824 */ /* 0x000fe200078e0a10 */
[----:B-1----:R-:W-:-:S04]  /*13e0*/  @!UP6 ULEA UR6, UR5, UR4, 0x18 ;  /* 0x000000040506e291 */ /* 0x002fc8000f8ec03f */
[----:B------:R-:W-:Y:S01]  /*13f0*/  ISETP.NE.AND P3, PT, R16, R17, PT ;  /* 0x000000111000720c */ /* 0x000fe20003f65270 */
[----:B------:R-:W-:-:S04]  /*1400*/  @!UP6 UIADD3 UR4, -UR11, 0x100000, URZ ;  /* 0x001000000b04e890 */ /* 0x000fc8000fffe13f */
[----:B------:R-:W-:Y:S02]  /*1410*/  @!UP6 USHF.L.U32 UR5, UR4, 0xb, URZ ;  /* 0x0000000b0405e899 */ /* 0x000fe4000800063f */
[----:B------:R-:W-:Y:S01]  /*1420*/  @!UP6 USHF.L.U32 UR4, UR4, 0x1, URZ ;  /* 0x000000010404e899 */ /* 0x000fe2000800063f */
[C---:B------:R-:W-:Y:S01]  /*1430*/  SHF.L.U32 R16, R13.reuse, 0x2, RZ ;  /* 0x000000020d107819 */ /* 0x040fe200000006ff */
[----:B------:R-:W-:Y:S01]  /*1440*/  VOTEU.ALL UP6, P1 ;  /* 0x00000000003f7886 */ /* 0x000fe200008c0000 */
[----:B------:R-:W-:Y:S02]  /*1450*/  @!UP5 UMOV UR11, 0x400 ;  /* 0x00000400000bd882 */ /* 0x000fe40000000000 */
[----:B------:R-:W-:Y:S01]  /*1460*/  LOP3.LUT R23, R13, 0xc, R16, 0x78, !PT ;  /* 0x0000000c0d177812 */ /* 0x000fe200078e7810 */
[----:B--2---:R-:W-:Y:S01]  /*1470*/  @!UP5 ULEA UR11, UR24, UR11, 0x18 ;  /* 0x0000000b180bd291 */ /* 0x004fe2000f8ec03f */
[----:B------:R-:W1:Y:S01]  /*1480*/  LDC R13, c[0x0][0x140] ;  /* 0x00005000ff0d7b82 */ /* 0x000e620000000800 */
[----:B------:R-:W-:-:S04]  /*1490*/  @!UP5 UIADD3 UR24, -UR25, 0x100000, URZ ;  /* 0x001000001918d890 */ /* 0x000fc8000fffe13f */
[----:B------:R-:W-:Y:S02]  /*14a0*/  @!UP5 USHF.L.U32 UR25, UR24, 0xb, URZ ;  /* 0x0000000b1819d899 */ /* 0x000fe4000800063f */
[----:B------:R-:W-:Y:S01]  /*14b0*/  @!UP5 USHF.L.U32 UR24, UR24, 0x1, URZ ;  /* 0x000000011818d899 */ /* 0x000fe2000800063f */
[----:B------:R-:W-:Y:S01]  /*14c0*/  IMAD.MOV.U32 R16, RZ, RZ, -0x1 ;  /* 0xffffffffff107424 */ /* 0x000fe200078e00ff */
[----:B------:R-:W-:Y:S01]  /*14d0*/  VOTEU.ALL UP5, P1 ;  /* 0x00000000003f7886 */ /* 0x000fe200008a0000 */
[----:B------:R-:W-:Y:S02]  /*14e0*/  LOP3.LUT P1, RZ, R158, 0x7, RZ, 0xc0, !PT ;  /* 0x000000079eff7812 */ /* 0x000fe4000782c0ff */
[----:B------:R-:W-:Y:S01]  /*14f0*/  @P3 LEA.HI R11, R23, R23, RZ, 0x1 ;  /* 0x00000017170b3211 */ /* 0x000fe200078f08ff */
[----:B------:R-:W2:Y:S02]  /*1500*/  FENCE.VIEW.ASYNC.S ;  /* 0x00000000000073c6 */ /* 0x000ea40000000000 */
[----:B--2---:R-:W2:Y:S01]  /*1510*/  @!UP6 SYNCS.EXCH.64 URZ, [UR6+0x344f0], UR4 ;  /* 0x0344f004063fe5b2 */ /* 0x004ea20008000100 */
[----:B------:R-:W-:Y:S01]  /*1520*/  VOTEU.ALL UP6, P2 ;  /* 0x00000000003f7886 */ /* 0x000fe200010c0000 */
[----:B------:R-:W-:-:S02]  /*1530*/  @P3 SHF.R.S32.HI R11, RZ, 0x1, R11 ;  /* 0x00000001ff0b3819 */ /* 0x000fc4000001140b */
[----:B------:R-:W-:Y:S01]  /*1540*/  ISETP.LT.U32.AND P1, PT, R23, 0x2, !P1 ;  /* 0x000000021700780c */ /* 0x000fe20004f21070 */
[----:B------:R3:W4:Y:S01]  /*1550*/  @!UP5 SYNCS.EXCH.64 URZ, [UR6+0x344f8], UR4 ;  /* 0x0344f804063fd5b2 */ /* 0x0007220008000100 */
[----:B------:R-:W-:Y:S01]  /*1560*/  VOTEU.ALL UP5, P2 ;  /* 0x00000000003f7886 */ /* 0x000fe200010a0000 */
[----:B------:R-:W-:Y:S01]  /*1570*/  NOP ;  /* 0x0000000000007918 */ /* 0x000fe20000000000 */
[----:B---3--:R-:W-:Y:S01]  /*1580*/  UMOV UR4, URZ ;  /* 0x0000003f00047c82 */ /* 0x008fe20008000000 */
[----:B------:R-:W-:Y:S01]  /*1590*/  ULDC.U8 UR5, c[0x0][0x900] ;  /* 0x0002400000057ab9 */ /* 0x000fe20000000000 */
[----:B------:R3:W2:Y:S01]  /*15a0*/  @!UP6 SYNCS.EXCH.64 URZ, [UR11+0x34500], UR24 ;  /* 0x034500180b3fe5b2 */ /* 0x0006a20008000100 */
[----:B------:R-:W-:Y:S01]  /*15b0*/  VOTEU.ALL UP6, P2 ;  /* 0x00000000003f7886 */ /* 0x000fe200010c0000 */
[----:B------:R3:W2:Y:S01]  /*15c0*/  @!UP5 SYNCS.EXCH.64 URZ, [UR11+0x34508], UR24 ;  /* 0x034508180b3fd5b2 */ /* 0x0006a20008000100 */
[----:B------:R-:W-:Y:S01]  /*15d0*/  VOTEU.ALL UP5, P2 ;  /* 0x00000000003f7886 */ /* 0x000fe200010a0000 */
[----:B------:R-:W-:-:S02]  /*15e0*/  @P3 ISETP.NE.AND P2, PT, R11, R18, PT ;  /* 0x000000120b00320c */ /* 0x000fc40003f45270 */
[----:B------:R-:W-:Y:S02]  /*15f0*/  SEL R11, RZ, 0x1, !P1 ;  /* 0x00000001ff0b7807 */ /* 0x000fe40004800000 */
[----:B-1----:R-:W-:Y:S02]  /*1600*/  ISETP.EQ.U32.AND P1, PT, R13, 0x1, PT ;  /* 0x000000010d00780c */ /* 0x002fe40003f22070 */
[----:B------:R-:W-:-:S04]  /*1610*/  @P3 SEL R22, RZ, 0x1, P2 ;  /* 0x00000001ff163807 */ /* 0x000fc80001000000 */
[----:B------:R-:W-:Y:S01]  /*1620*/  LOP3.LUT R22, R22, R11, RZ, 0xc0, !PT ;  /* 0x0000000b16167212 */ /* 0x000fe200078ec0ff */
[----:B------:R3:W1:Y:S01]  /*1630*/  @!UP6 SYNCS.EXCH.64 URZ, [UR11+0x34510], UR24 ;  /* 0x034510180b3fe5b2 */ /* 0x0006620008000100 */
[----:B------:R3:W1:Y:S01]  /*1640*/  @!UP5 SYNCS.EXCH.64 URZ, [UR11+0x34518], UR24 ;  /* 0x034518180b3fd5b2 */ /* 0x0006620008000100 */
[----:B------:R-:W-:-:S04]  /*1650*/  NOP ;  /* 0x0000000000007918 */ /* 0x000fc80000000000 */
[----:B--234-:R-:W-:Y:S05]  /*1660*/  @!P1 BRA `(.L_x_5) ;  /* 0x0000000000089947 */ /* 0x01cfea0003800000 */
[----:B-1----:R-:W-:Y:S01]  /*1670*/  UCGABAR_ARV ;  /* 0x00000000000079c7 */ /* 0x002fe20008000000 */
[----:B------:R-:W-:Y:S05]  /*1680*/  BRA `(.L_x_6) ;  /* 0x0000000000047947 */ /* 0x000fea0003800000 */
.L_x_5:
[----:B-1----:R-:W-:Y:S01]  /*1690*/  NOP ;  /* 0x0000000000007918 */ /* 0x002fe20000000000 */
.L_x_6:
[----:B------:R-:W-:Y:S05]  /*16a0*/  @!P1 BRA `(.L_x_7) ;  /* 0x00000000000c9947 */ /* 0x000fea0003800000 */
[----:B------:R-:W-:Y:S01]  /*16b0*/  UCGABAR_WAIT ;  /* 0x0000000000007dc7 */ /* 0x000fe20008000000 */
[----:B------:R-:W-:Y:S01]  /*16c0*/  CCTL.IVALL ;  /* 0x00000000ff00798f */ /* 0x000fe20002000000 */
[----:B------:R-:W-:Y:S05]  /*16d0*/  BRA `(.L_x_8) ;  /* 0x0000000000047947 */ /* 0x000fea0003800000 */
.L_x_7:
[----:B------:R-:W-:Y:S06]  /*16e0*/  BAR.SYNC.DEFER_BLOCKING 0x0 ;  /* 0x0000000000007b1d */ /* 0x000fec0000010000 */
.L_x_8:
[----:B------:R-:W1:Y:S01]  /*16f0*/  LDC.64 R24, c[0x0][0x8f8] ;  /* 0x00023e00ff187b82 */ /* 0x000e620000000a00 */
[----:B------:R-:W-:Y:S01]  /*1700*/  MOV R18, UR7 ;  /* 0x0000000700127c02 */ /* 0x000fe20008000f00 */
[----:B------:R-:W-:Y:S01]  /*1710*/  UMOV UR6, URZ ;  /* 0x0000003f00067c82 */ /* 0x000fe20008000000 */
[----:B------:R-:W-:Y:S01]  /*1720*/  ISETP.NE.AND P2, PT, RZ, UR5, PT ;  /* 0x00000005ff007c0c */ /* 0x000fe2000bf45270 */
[----:B------:R-:W-:Y:S01]  /*1730*/  UMOV UR5, URZ ;  /* 0x0000003f00057c82 */ /* 0x000fe20008000000 */
[----:B------:R-:W-:Y:S01]  /*1740*/  UMOV UR11, URZ ;  /* 0x0000003f000b7c82 */ /* 0x000fe20008000000 */
[----:B------:R-:W-:Y:S02]  /*1750*/  MOV R17, 0xffffffff ;  /* 0xffffffff00117802 */ /* 0x000fe40000000f00 */
[----:B------:R-:W-:Y:S02]  /*1760*/  P2R R15, PR, RZ, 0x4 ;  /* 0x00000004ff0f7803 */ /* 0x000fe40000000000 */
[----:B-1----:R-:W-:-:S04]  /*1770*/  ISETP.LE.U32.AND P1, PT, R24, UR8, PT ;  /* 0x0000000818007c0c */ /* 0x002fc8000bf23070 */
[----:B------:R-:W-:Y:S01]  /*1780*/  ISETP.GE.U32.AND.EX P1, PT, R18, R25, PT, P1 ;  /* 0x000000191200720c */ /* 0x000fe20003f26110 */
[----:B------:R-:W-:-:S12]  /*1790*/  IMAD.MOV.U32 R18, RZ, RZ, -0x1 ;  /* 0xffffffffff127424 */ /* 0x000fd800078e00ff */
[----:B------:R-:W-:Y:S05]  /*17a0*/  @P2 BRA P1, `(.L_x_9) ;  /* 0x0000001400fc2947 */ /* 0x000fea0000800000 */
[----:B------:R-:W-:Y:S01]  /*17b0*/  ISETP.LE.U32.AND P1, PT, R6, UR8, PT ;  /* 0x0000000806007c0c */ /* 0x000fe2000bf23070 */
[----:B------:R-:W-:Y:S01]  /*17c0*/  UMOV UR5, URZ ;  /* 0x0000003f00057c82 */ /* 0x000fe20008000000 */
[----:B------:R-:W-:Y:S01]  /*17d0*/  MOV R11, UR7 ;  /* 0x00000007000b7c02 */ /* 0x000fe20008000f00 */
[----:B------:R-:W-:Y:S01]  /*17e0*/  UMOV UR6, URZ ;  /* 0x0000003f00067c82 */ /* 0x000fe20008000000 */
[----:B------:R-:W-:Y:S01]  /*17f0*/  UMOV UR11, URZ ;  /* 0x0000003f000b7c82 */ /* 0x000fe20008000000 */
[----:B------:R-:W-:Y:S01]  /*1800*/  UMOV UR4, URZ ;  /* 0x0000003f00047c82 */ /* 0x000fe20008000000 */
[----:B------:R-:W-:-:S13]  /*1810*/  ISETP.GE.U32.AND.EX P1, PT, R11, R7, PT, P1 ;  /* 0x000000070b00720c */ /* 0x000fda0003f26110 */
[----:B------:R-:W-:Y:S05]  /*1820*/  @!P1 BRA `(.L_x_10) ;  /* 0x0000001000c89947 */ /* 0x000fea0003800000 */
[----:B------:R-:W-:Y:S01]  /*1830*/  IADD3 R11, R21, 0x20, RZ ;  /* 0x00000020150b7810 */ /* 0x000fe20007ffe0ff */
[----:B------:R-:W-:Y:S01]  /*1840*/  IMAD.MOV.U32 R7, RZ, RZ, R21 ;  /* 0x000000ffff077224 */ /* 0x000fe200078e0015 */
[----:B-----5:R-:W-:Y:S01]  /*1850*/  MOV R17, R8 ;  /* 0x0000000800117202 */ /* 0x020fe20000000f00 */
[----:B------:R-:W-:Y:S01]  /*1860*/  IMAD.MOV.U32 R24, RZ, RZ, R0 ;  /* 0x000000ffff187224 */ /* 0x000fe200078e0000 */
[----:B------:R-:W-:-:S13]  /*1870*/  ISETP.GE.AND P1, PT, R11, R12, PT ;  /* 0x0000000c0b00720c */ /* 0x000fda0003f26270 */
[----:B------:R-:W1:Y:S01]  /*1880*/  @!P1 LDC.64 R18, c[0x0][0x918] ;  /* 0x00024600ff129b82 */ /* 0x000e620000000a00 */
[----:B------:R-:W-:Y:S01]  /*1890*/  @!P1 IADD3 R13, R7, 0x20, RZ ;  /* 0x00000020070d9810 */ /* 0x000fe20007ffe0ff */
[----:B------:R-:W-:Y:S02]  /*18a0*/  UIADD3 UR16, UP5, UR16, -0x1, URZ ;  /* 0xffffffff10107890 */ /* 0x000fe4000ffbe03f */
[----:B------:R-:W-:Y:S01]  /*18b0*/  UIADD3 UR14, UP6, UR14, -0x1, URZ ;  /* 0xffffffff0e0e7890 */ /* 0x000fe2000ffde03f */
[----:B------:R-:W-:Y:S01]  /*18c0*/  BSSY B0, `(.L_x_11) ;  /* 0x0000050000007945 */ /* 0x000fe20003800000 */
[----:B------:R-:W-:Y:S01]  /*18d0*/  UIADD3.X UR17, UR17, -0x1, URZ, UP5, !UPT ;  /* 0xffffffff11117890 */ /* 0x000fe2000affe43f */
[----:B-1----:R-:W-:-:S05]  /*18e0*/  @!P1 IMAD.WIDE R18, R13, 0xc, R18 ;  /* 0x0000000c0d129825 */ /* 0x002fca00078e0212 */
[----:B------:R1:W5:Y:S04]  /*18f0*/  @!P1 LDG.E R8, desc[UR38][R18.64] ;  /* 0x0000002612089981 */ /* 0x000368000c1e1900 */
[----:B------:R1:W5:Y:S01]  /*1900*/  @!P1 LDG.E R0, desc[UR38][R18.64+0x4] ;  /* 0x0000042612009981 */ /* 0x000362000c1e1900 */
[----:B------:R-:W-:Y:S01]  /*1910*/  ISETP.GE.AND P1, PT, R7, R12, PT ;  /* 0x0000000c0700720c */ /* 0x000fe20003f26270 */
[----:B------:R-:W-:Y:S01]  /*1920*/  UIADD3.X UR15, UR15, -0x1, URZ, UP6, !UPT ;  /* 0xffffffff0f0f7890 */ /* 0x000fe2000b7fe43f */
[----:B------:R-:W-:Y:S01]  /*1930*/  MOV R13, RZ ;  /* 0x000000ff000d7202 */ /* 0x000fe20000000f00 */
[----:B------:R-:W-:Y:S01]  /*1940*/  UIADD3 UR4, UR9, -0x1, URZ ;  /* 0xffffffff09047890 */ /* 0x000fe2000fffe03f */
[----:B------:R-:W-:Y:S01]  /*1950*/  MOV R6, RZ ;  /* 0x000000ff00067202 */ /* 0x000fe20000000f00 */
[----:B------:R-:W-:Y:S01]  /*1960*/  UIADD3 UR5, UR10, -0x1, URZ ;  /* 0xffffffff0a057890 */ /* 0x000fe2000fffe03f */
[----:B------:R-:W-:Y:S01]  /*1970*/  IMAD.MOV.U32 R29, RZ, RZ, 0x7fffffff ;  /* 0x7fffffffff1d7424 */ /* 0x000fe200078e00ff */
[----:B------:R-:W-:-:S06]  /*1980*/  MOV R30, RZ ;  /* 0x000000ff001e7202 */ /* 0x000fcc0000000f00 */
[----:B-1----:R-:W-:Y:S05]  /*1990*/  @P1 BRA `(.L_x_12) ;  /* 0x0000000400081947 */ /* 0x002fea0003800000 */
[----:B------:R-:W-:Y:S02]  /*19a0*/  PLOP3.LUT P3, PT, PT, PT, UP0, 0x80, 0x0 ;  /* 0x000000000000781c */ /* 0x000fe40003f6f008 */
[C---:B------:R-:W-:Y:S02]  /*19b0*/  IADD3 R26, P2, R24.reuse, UR16, RZ ;  /* 0x00000010181a7c10 */ /* 0x040fe4000ff5e0ff */
[C---:B------:R-:W-:Y:S02]  /*19c0*/  IADD3 R28, P1, R17.reuse, UR14, RZ ;  /* 0x0000000e111c7c10 */ /* 0x040fe4000ff3e0ff */
[----:B------:R-:W-:Y:S02]  /*19d0*/  LEA.HI.X.SX32 R27, R24, UR17, 0x1, P2 ;  /* 0x00000011181b7c11 */ /* 0x000fe400090f0eff */
[----:B------:R-:W-:-:S05]  /*19e0*/  LEA.HI.X.SX32 R29, R17, UR15, 0x1, P1 ;  /* 0x0000000f111d7c11 */ /* 0x000fca00088f0eff */
[----:B------:R-:W-:Y:S05]  /*19f0*/  @!P3 BRA `(.L_x_13) ;  /* 0x000000000030b947 */ /* 0x000fea0003800000 */
[----:B------:R-:W-:Y:S02]  /*1a00*/  ULDC UR6, c[0x0][0x8dc] ;  /* 0x0002370000067ab9 */ /* 0x000fe40000000800 */
[----:B------:R-:W-:-:S04]  /*1a10*/  IADD3 R17, P1, R28, UR6, RZ ;  /* 0x000000061c117c10 */ /* 0x000fc8000ff3e0ff */
[----:B------:R-:W-:-:S05]  /*1a20*/  IADD3.X R29, RZ, R29, RZ, P1, !PT ;  /* 0x0000001dff1d7210 */ /* 0x000fca0000ffe4ff */
[----:B------:R-:W-:-:S04]  /*1a30*/  IMAD.WIDE.U32 R4, R29, UR20, RZ ;  /* 0x000000141d047c25 */ /* 0x000fc8000f8e00ff */
[----:B------:R-:W-:-:S04]  /*1a40*/  IMAD.WIDE.U32 R18, P1, R17, UR21, R4 ;  /* 0x0000001511127c25 */ /* 0x000fc8000f820004 */
[----:B------:R-:W-:Y:S01]  /*1a50*/  IMAD.WIDE.U32 R4, R17, UR20, RZ ;  /* 0x0000001411047c25 */ /* 0x000fe2000f8e00ff */
[----:B------:R-:W-:-:S03]  /*1a60*/  MOV R24, R19 ;  /* 0x0000001300187202 */ /* 0x000fc60000000f00 */
[----:B------:R-:W-:Y:S01]  /*1a70*/  IMAD.X R25, RZ, RZ, RZ, P1 ;  /* 0x000000ffff197224 */ /* 0x000fe200008e06ff */
[----:B------:R-:W-:-:S05]  /*1a80*/  IADD3 RZ, P1, R5, R18, RZ ;  /* 0x0000001205ff7210 */ /* 0x000fca0007f3e0ff */
[----:B------:R-:W-:-:S04]  /*1a90*/  IMAD.WIDE.U32.X R4, R29, UR21, R24, P1 ;  /* 0x000000151d047c25 */ /* 0x000fc800088e0418 */
[----:B------:R-:W-:Y:S01]  /*1aa0*/  IMAD.MOV.U32 R29, RZ, RZ, R5 ;  /* 0x000000ffff1d7224 */ /* 0x000fe200078e0005 */
[----:B------:R-:W-:-:S07]  /*1ab0*/  MOV R28, R4 ;  /* 0x00000004001c7202 */ /* 0x000fce0000000f00 */
.L_x_13:
[----:B------:R-:W-:Y:S05]  /*1ac0*/  @!P0 BRA `(.L_x_14) ;  /* 0x0000000000308947 */ /* 0x000fea0003800000 */
[----:B------:R-:W-:Y:S02]  /*1ad0*/  ULDC UR6, c[0x0][0x8f4] ;  /* 0x00023d0000067ab9 */ /* 0x000fe40000000800 */
[----:B------:R-:W-:-:S04]  /*1ae0*/  IADD3 R17, P1, R26, UR6, RZ ;  /* 0x000000061a117c10 */ /* 0x000fc8000ff3e0ff */
[----:B------:R-:W-:-:S05]  /*1af0*/  IADD3.X R27, RZ, R27, RZ, P1, !PT ;  /* 0x0000001bff1b7210 */ /* 0x000fca0000ffe4ff */
[----:B------:R-:W-:-:S04]  /*1b00*/  IMAD.WIDE.U32 R4, R27, UR22, RZ ;  /* 0x000000161b047c25 */ /* 0x000fc8000f8e00ff */
[----:B------:R-:W-:-:S04]  /*1b10*/  IMAD.WIDE.U32 R18, P1, R17, UR23, R4 ;  /* 0x0000001711127c25 */ /* 0x000fc8000f820004 */
[----:B------:R-:W-:Y:S01]  /*1b20*/  IMAD.WIDE.U32 R4, R17, UR22, RZ ;  /* 0x0000001611047c25 */ /* 0x000fe2000f8e00ff */
[----:B------:R-:W-:-:S03]  /*1b30*/  IADD3.X R25, RZ, RZ, RZ, P1, !PT ;  /* 0x000000ffff197210 */ /* 0x000fc60000ffe4ff */
[----:B------:R-:W-:Y:S01]  /*1b40*/  IMAD.MOV.U32 R24, RZ, RZ, R19 ;  /* 0x000000ffff187224 */ /* 0x000fe200078e0013 */
[----:B------:R-:W-:-:S05]  /*1b50*/  IADD3 RZ, P1, R5, R18, RZ ;  /* 0x0000001205ff7210 */ /* 0x000fca0007f3e0ff */
[----:B------:R-:W-:-:S03]  /*1b60*/  IMAD.WIDE.U32.X R4, R27, UR23, R24, P1 ;  /* 0x000000171b047c25 */ /* 0x000fc600088e0418 */
[----:B------:R-:W-:Y:S02]  /*1b70*/  MOV R26, R4 ;  /* 0x00000004001a7202 */ /* 0x000fe40000000f00 */
[----:B------:R-:W-:-:S07]  /*1b80*/  MOV R27, R5 ;  /* 0x00000005001b7202 */ /* 0x000fce0000000f00 */
.L_x_14:
[----:B------:R-:W-:Y:S02]  /*1b90*/  SHF.R.U64 R4, R26, UR31, R27 ;  /* 0x0000001f1a047c19 */ /* 0x000fe4000800121b */
[----:B------:R-:W-:Y:S02]  /*1ba0*/  SHF.R.U64 R5, R28, UR27, R29 ;  /* 0x0000001b1c057c19 */ /* 0x000fe4000800121d */
[----:B------:R-:W-:-:S03]  /*1bb0*/  IADD3 R24, R4, UR5, RZ ;  /* 0x0000000504187c10 */ /* 0x000fc6000fffe0ff */
[----:B------:R-:W-:Y:S01]  /*1bc0*/  VIADD R19, R5, UR4 ;  /* 0x0000000405137c36 */ /* 0x000fe20008000000 */
[----:B------:R-:W-:-:S04]  /*1bd0*/  IABS R18, R24 ;  /* 0x0000001800127213 */ /* 0x000fc80000000000 */
[----:B------:R-:W-:Y:S01]  /*1be0*/  IABS R17, R19 ;  /* 0x0000001300117213 */ /* 0x000fe20000000000 */
[----:B------:R-:W-:-:S04]  /*1bf0*/  IMAD.HI.U32 R5, R18, UR19, RZ ;  /* 0x0000001312057c27 */ /* 0x000fc8000f8e00ff */
[----:B------:R-:W-:-:S04]  /*1c00*/  IMAD.HI.U32 R4, R17, UR13, RZ ;  /* 0x0000000d11047c27 */ /* 0x000fc8000f8e00ff */
[----:B------:R-:W-:Y:S01]  /*1c10*/  IMAD R5, R5, UR12, R18 ;  /* 0x0000000c05057c24 */ /* 0x000fe2000f8e0212 */
[----:B------:R-:W-:Y:S01]  /*1c20*/  MOV R18, UR33 ;  /* 0x0000002100127c02 */ /* 0x000fe20008000f00 */
[----:B------:R-:W-:Y:S02]  /*1c30*/  IMAD R4, R4, UR30, R17 ;  /* 0x0000001e04047c24 */ /* 0x000fe4000f8e0211 */
[----:B------:R-:W-:Y:S01]  /*1c40*/  IMAD.U32 R17, RZ, RZ, UR32 ;  /* 0x00000020ff117e24 */ /* 0x000fe2000f8e00ff */
[----:B------:R-:W-:Y:S02]  /*1c50*/  ISETP.LT.U32.AND P2, PT, R5, UR28, PT ;  /* 0x0000001c05007c0c */ /* 0x000fe4000bf41070 */
[----:B------:R-:W-:-:S11]  /*1c60*/  ISETP.LT.U32.AND P1, PT, R4, UR29, PT ;  /* 0x0000001d04007c0c */ /* 0x000fd6000bf21070 */
[----:B------:R-:W-:Y:S01]  /*1c70*/  @!P2 VIADD R5, R5, -UR28 ;  /* 0x8000001c0505ac36 */ /* 0x000fe20008000000 */
[----:B------:R-:W-:Y:S02]  /*1c80*/  ISETP.GE.AND P2, PT, R19, RZ, PT ;  /* 0x000000ff1300720c */ /* 0x000fe40003f46270 */
[----:B------:R-:W-:Y:S02]  /*1c90*/  @!P1 IADD3 R4, R4, -UR29, RZ ;  /* 0x8000001d04049c10 */ /* 0x000fe4000fffe0ff */
[----:B------:R-:W-:Y:S02]  /*1ca0*/  ISETP.LT.U32.AND P4, PT, R5, UR28, PT ;  /* 0x0000001c05007c0c */ /* 0x000fe4000bf81070 */
[----:B------:R-:W-:Y:S02]  /*1cb0*/  ISETP.LT.U32.AND P3, PT, R4, UR29, PT ;  /* 0x0000001d04007c0c */ /* 0x000fe4000bf61070 */
[----:B------:R-:W-:-:S09]  /*1cc0*/  ISETP.GE.AND P1, PT, R24, RZ, PT ;  /* 0x000000ff1800720c */ /* 0x000fd20003f26270 */
[----:B------:R-:W-:Y:S02]  /*1cd0*/  @!P4 IADD3 R5, R5, -UR28, RZ ;  /* 0x8000001c0505cc10 */ /* 0x000fe4000fffe0ff */
[----:B------:R-:W-:Y:S02]  /*1ce0*/  @!P3 IADD3 R4, R4, -UR29, RZ ;  /* 0x8000001d0404bc10 */ /* 0x000fe4000fffe0ff */
[----:B------:R-:W-:Y:S01]  /*1cf0*/  PLOP3.LUT P3, PT, PT, PT, UP4, 0x80, 0x0 ;  /* 0x000000000000781c */ /* 0x000fe20003f6f048 */
[----:B------:R-:W-:Y:S01]  /*1d00*/  @!P1 IMAD.MOV R5, RZ, RZ, -R5 ;  /* 0x000000ffff059224 */ /* 0x000fe200078e0a05 */
[----:B------:R-:W-:Y:S02]  /*1d10*/  PLOP3.LUT P4, PT, PT, PT, UP2, 0x80, 0x0 ;  /* 0x000000000000781c */ /* 0x000fe40003f8f028 */
[----:B------:R-:W-:Y:S02]  /*1d20*/  @!P2 IADD3 R4, -R4, RZ, RZ ;  /* 0x000000ff0404a210 */ /* 0x000fe40007ffe1ff */
[----:B------:R-:W-:-:S02]  /*1d30*/  SEL R5, R18, R5, !P4 ;  /* 0x0000000512057207 */ /* 0x000fc40006000000 */
[----:B------:R-:W-:Y:S02]  /*1d40*/  SEL R4, R17, R4, !P3 ;  /* 0x0000000411047207 */ /* 0x000fe40005800000 */
[----:B------:R-:W-:Y:S02]  /*1d50*/  IADD3 R5, R24, -R5, RZ ;  /* 0x8000000518057210 */ /* 0x000fe40007ffe0ff */
[----:B------:R-:W-:Y:S02]  /*1d60*/  IADD3 R18, R19, -R4, RZ ;  /* 0x8000000413127210 */ /* 0x000fe40007ffe0ff */
[----:B------:R-:W-:-:S03]  /*1d70*/  PLOP3.LUT P1, PT, PT, PT, UP3, 0x80, 0x0 ;  /* 0x000000000000781c */ /* 0x000fc60003f2f038 */
[----:B------:R-:W-:Y:S01]  /*1d80*/  IMAD R29, R18, R5, RZ ;  /* 0x00000005121d7224 */ /* 0x000fe200078e02ff */
[----:B------:R-:W-:-:S04]  /*1d90*/  SEL R4, R5, R18, !P1 ;  /* 0x0000001205047207 */ /* 0x000fc80004800000 */
[----:B------:R-:W-:Y:S02]  /*1da0*/  SHF.R.S32.HI R5, RZ, 0x1f, R4 ;  /* 0x0000001fff057819 */ /* 0x000fe40000011404 */
[----:B------:R-:W-:-:S07]  /*1db0*/  SHF.R.S32.HI R30, RZ, 0x1f, R29 ;  /* 0x0000001fff1e7819 */ /* 0x000fce000001141d */
.L_x_12:
[----:B------:R-:W-:Y:S05]  /*1dc0*/  BSYNC B0 ;  /* 0x0000000000007941 */ /* 0x000fea0003800000 */
.L_x_11:
[----:B------:R-:W1:Y:S01]  /*1dd0*/  SHFL.UP PT, R18, R29, 0x1, RZ ;  /* 0x042000001d127989 */ /* 0x000e6200000e00ff */
[C---:B------:R-:W-:Y:S02]  /*1de0*/  ISETP.NE.AND P2, PT, R21.reuse, RZ, PT ;  /* 0x000000ff1500720c */ /* 0x040fe40003f45270 */
[C---:B------:R-:W-:Y:S01]  /*1df0*/  ISETP.GE.U32.AND P3, PT, R21.reuse, 0x2, PT ;  /* 0x000000021500780c */ /* 0x040fe20003f66070 */
[----:B------:R-:W2:Y:S01]  /*1e00*/  SHFL.UP PT, R17, R30, 0x1, RZ ;  /* 0x042000001e117989 */ /* 0x000ea200000e00ff */
[C---:B------:R-:W-:Y:S02]  /*1e10*/  ISETP.GE.U32.AND P4, PT, R21.reuse, 0x4, PT ;  /* 0x000000041500780c */ /* 0x040fe40003f86070 */
[C---:B------:R-:W-:Y:S02]  /*1e20*/  ISETP.GE.U32.AND P5, PT, R21.reuse, 0x8, PT ;  /* 0x000000081500780c */ /* 0x040fe40003fa6070 */
[----:B------:R-:W-:Y:S02]  /*1e30*/  ISETP.GE.U32.AND P6, PT, R21, 0x10, PT ;  /* 0x000000101500780c */ /* 0x000fe40003fc6070 */
[----:B-1----:R-:W-:-:S02]  /*1e40*/  SEL R18, R18, RZ, P2 ;  /* 0x000000ff12127207 */ /* 0x002fc40001000000 */
[----:B--2---:R-:W-:Y:S02]  /*1e50*/  SEL R17, R17, RZ, P2 ;  /* 0x000000ff11117207 */ /* 0x004fe40001000000 */
[----:B------:R-:W-:-:S05]  /*1e60*/  IADD3 R25, P1, R18, R29, RZ ;  /* 0x0000001d12197210 */ /* 0x000fca0007f3e0ff */
[----:B------:R-:W-:Y:S01]  /*1e70*/  IMAD.X R24, R17, 0x1, R30, P1 ;  /* 0x0000000111187824 */ /* 0x000fe200008e061e */
[----:B------:R-:W1:Y:S04]  /*1e80*/  SHFL.UP PT, R18, R25, 0x2, RZ ;  /* 0x0440000019127989 */ /* 0x000e6800000e00ff */
[----:B------:R-:W2:Y:S01]  /*1e90*/  SHFL.UP PT, R17, R24, 0x2, RZ ;  /* 0x0440000018117989 */ /* 0x000ea200000e00ff */
[----:B-1----:R-:W-:-:S04]  /*1ea0*/  SEL R18, R18, RZ, P3 ;  /* 0x000000ff12127207 */ /* 0x002fc80001800000 */
[----:B------:R-:W-:Y:S02]  /*1eb0*/  IADD3 R19, P1, R18, R25, RZ ;  /* 0x0000001912137210 */ /* 0x000fe40007f3e0ff */
[----:B--2---:R-:W-:-:S03]  /*1ec0*/  SEL R17, R17, RZ, P3 ;  /* 0x000000ff11117207 */ /* 0x004fc60001800000 */
[----:B------:R-:W1:Y:S01]  /*1ed0*/  SHFL.UP PT, R18, R19, 0x4, RZ ;  /* 0x0480000013127989 */ /* 0x000e6200000e00ff */
[----:B------:R-:W-:-:S05]  /*1ee0*/  IADD3.X R26, R17, R24, RZ, P1, !PT ;  /* 0x00000018111a7210 */ /* 0x000fca0000ffe4ff */
        /* <DEDUP_REMOVED lines=10> */
[----:B------:R-:W1:Y:S02]  /*1f90*/  SHFL.UP PT, R18, R19, 0x10, RZ ;  /* 0x0600000013127989 */ /* 0x000e6400000e00ff */
[----:B------:R-:W-:-:S05]  /*1fa0*/  IMAD.X R26, R17, 0x1, R24, P1 ;  /* 0x00000001111a7824 */ /* 0x000fca00008e0618 */
[----:B------:R-:W2:Y:S01]  /*1fb0*/  SHFL.UP PT, R17, R26, 0x10, RZ ;  /* 0x060000001a117989 */ /* 0x000ea200000e00ff */
[----:B-1----:R-:W-:-:S04]  /*1fc0*/  SEL R18, R18, RZ, P6 ;  /* 0x000000ff12127207 */ /* 0x002fc80003000000 */
[----:B------:R-:W-:Y:S02]  /*1fd0*/  IADD3 R24, P1, R18, R19, RZ ;  /* 0x0000001312187210 */ /* 0x000fe40007f3e0ff */
[----:B--2---:R-:W-:-:S04]  /*1fe0*/  SEL R17, R17, RZ, P6 ;  /* 0x000000ff11117207 */ /* 0x004fc80003000000 */
[----:B------:R-:W-:Y:S02]  /*1ff0*/  IADD3.X R25, R17, R26, RZ, P1, !PT ;  /* 0x0000001a11197210 */ /* 0x000fe40000ffe4ff */
[----:B------:R-:W-:-:S04]  /*2000*/  ISETP.GT.U32.AND P1, PT, R24, UR8, PT ;  /* 0x0000000818007c0c */ /* 0x000fc8000bf24070 */
[----:B------:R-:W-:-:S13]  /*2010*/  ISETP.GT.U32.AND.EX P1, PT, R25, UR7, PT, P1 ;  /* 0x0000000719007c0c */ /* 0x000fda000bf24110 */
[----:B------:R-:W-:-:S04]  /*2020*/  VOTE.ANY R17, PT, P1 ;  /* 0x0000000000117806 */ /* 0x000fc800008e0100 */
[----:B------:R-:W-:-:S13]  /*2030*/  ISETP.NE.AND P1, PT, R17, RZ, PT ;  /* 0x000000ff1100720c */ /* 0x000fda0003f25270 */
[----:B------:R-:W-:Y:S05]  /*2040*/  @P1 BRA `(.L_x_15) ;  /* 0x0000000800701947 */ /* 0x000fea0003800000 */
[----:B------:R-:W1:Y:S01]  /*2050*/  LDC R12, c[0x0][0x910] ;  /* 0x00024400ff0c7b82 */ /* 0x000e620000000800 */
[----:B------:R-:W-:Y:S01]  /*2060*/  MOV R26, R24 ;  /* 0x00000018001a7202 */ /* 0x000fe20000000f00 */
[----:B------:R-:W-:Y:S01]  /*2070*/  ULDC UR19, c[0x0][0x8f4] ;  /* 0x00023d0000137ab9 */ /* 0x000fe20000000800 */
[----:B------:R-:W-:Y:S01]  /*2080*/  ULDC UR6, c[0x0][0x8dc] ;  /* 0x0002370000067ab9 */ /* 0x000fe20000000800 */
[----:B------:R-:W-:Y:S01]  /*2090*/  ULDC UR22, c[0x0][0x8d8] ;  /* 0x0002360000167ab9 */ /* 0x000fe20000000800 */
[----:B------:R-:W-:Y:S01]  /*20a0*/  ULDC UR23, c[0x0][0x8f0] ;  /* 0x00023c0000177ab9 */ /* 0x000fe20000000800 */
[----:B------:R-:W-:Y:S01]  /*20b0*/  ULDC.64 UR12, c[0x0][0x8d0] ;  /* 0x00023400000c7ab9 */ /* 0x000fe20000000a00 */
[----:B------:R-:W-:-:S05]  /*20c0*/  ULDC.64 UR20, c[0x0][0x8e8] ;  /* 0x00023a0000147ab9 */ /* 0x000fca0000000a00 */
.L_x_20:
[----:B------:R-:W-:Y:S01]  /*20d0*/  IMAD.MOV.U32 R7, RZ, RZ, R11 ;  /* 0x000000ffff077224 */ /* 0x000fe200078e000b */
[----:B------:R-:W-:Y:S01]  /*20e0*/  IADD3 R11, R11, 0x20, RZ ;  /* 0x000000200b0b7810 */ /* 0x000fe20007ffe0ff */
[----:B-----5:R-:W-:Y:S01]  /*20f0*/  IMAD.MOV.U32 R17, RZ, RZ, R8 ;  /* 0x000000ffff117224 */ /* 0x020fe200078e0008 */
[----:B------:R-:W-:Y:S02]  /*2100*/  MOV R24, R0 ;  /* 0x0000000000187202 */ /* 0x000fe40000000f00 */
[----:B-1----:R-:W-:-:S13]  /*2110*/  ISETP.GE.AND P1, PT, R11, R12, PT ;  /* 0x0000000c0b00720c */ /* 0x002fda0003f26270 */
[----:B------:R-:W1:Y:S01]  /*2120*/  @!P1 LDC.64 R18, c[0x0][0x918] ;  /* 0x00024600ff129b82 */ /* 0x000e620000000a00 */
[----:B------:R-:W-:Y:S01]  /*2130*/  @!P1 IADD3 R13, R7, 0x20, RZ ;  /* 0x00000020070d9810 */ /* 0x000fe20007ffe0ff */
[----:B------:R2:W3:Y:S01]  /*2140*/  SHFL.IDX PT, R6, R25, 0x1f, 0x1f ;  /* 0x03e01f0019067f89 */ /* 0x0004e200000e0000 */
[----:B------:R-:W-:Y:S03]  /*2150*/  BSSY B0, `(.L_x_16) ;  /* 0x0000064000007945 */ /* 0x000fe60003800000 */
[----:B-1----:R-:W-:-:S05]  /*2160*/  @!P1 IMAD.WIDE R18, R13, 0xc, R18 ;  /* 0x0000000c0d129825 */ /* 0x002fca00078e0212 */
[----:B------:R2:W5:Y:S04]  /*2170*/  @!P1 LDG.E R8, desc[UR38][R18.64] ;  /* 0x0000002612089981 */ /* 0x000568000c1e1900 */
[----:B------:R2:W5:Y:S01]  /*2180*/  @!P1 LDG.E R0, desc[UR38][R18.64+0x4] ;  /* 0x0000042612009981 */ /* 0x000562000c1e1900 */
[----:B------:R-:W-:Y:S01]  /*2190*/  ISETP.GE.AND P1, PT, R7, R12, PT ;  /* 0x0000000c0700720c */ /* 0x000fe20003f26270 */
[----:B------:R-:W-:Y:S01]  /*21a0*/  IMAD.MOV.U32 R30, RZ, RZ, RZ ;  /* 0x000000ffff1e7224 */ /* 0x000fe200078e00ff */
[----:B------:R-:W-:Y:S01]  /*21b0*/  MOV R29, 0x7fffffff ;  /* 0x7fffffff001d7802 */ /* 0x000fe20000000f00 */
[----:B------:R2:W1:Y:S10]  /*21c0*/  SHFL.IDX PT, R13, R26, 0x1f, 0x1f ;  /* 0x03e01f001a0d7f89 */ /* 0x00047400000e0000 */
[----:B--23--:R-:W-:Y:S05]  /*21d0*/  @P1 BRA `(.L_x_17) ;  /* 0x00000004006c1947 */ /* 0x00cfea0003800000 */
[----:B------:R-:W-:Y:S02]  /*21e0*/  IABS R30, R9 ;  /* 0x00000009001e7213 */ /* 0x000fe40000000000 */
[C---:B------:R-:W-:Y:S02]  /*21f0*/  IADD3 R27, P1, R17.reuse, UR14, RZ ;  /* 0x0000000e111b7c10 */ /* 0x040fe4000ff3e0ff */
[----:B------:R-:W2:Y:S02]  /*2200*/  I2F.RP R4, R30 ;  /* 0x0000001e00047306 */ /* 0x000ea40000209400 */
[----:B------:R-:W-:Y:S02]  /*2210*/  LEA.HI.X.SX32 R28, R17, UR15, 0x1, P1 ;  /* 0x0000000f111c7c11 */ /* 0x000fe400088f0eff */
[----:B------:R-:W-:-:S04]  /*2220*/  IADD3 R17, P1, R24, UR16, RZ ;  /* 0x0000001018117c10 */ /* 0x000fc8000ff3e0ff */
[----:B------:R-:W-:Y:S02]  /*2230*/  LEA.HI.X.SX32 R26, R24, UR17, 0x1, P1 ;  /* 0x00000011181a7c11 */ /* 0x000fe400088f0eff */
[----:B------:R-:W-:Y:S01]  /*2240*/  PLOP3.LUT P1, PT, PT, PT, UP0, 0x80, 0x0 ;  /* 0x000000000000781c */ /* 0x000fe20003f2f008 */
[----:B--2---:R-:W2:Y:S02]  /*2250*/  MUFU.RCP R4, R4 ;  /* 0x0000000400047308 */ /* 0x004ea40000001000 */
[----:B--2---:R-:W-:-:S06]  /*2260*/  IADD3 R5, R4, 0xffffffe, RZ ;  /* 0x0ffffffe04057810 */ /* 0x004fcc0007ffe0ff */
[----:B------:R-:W2:Y:S02]  /*2270*/  F2I.FTZ.U32.TRUNC.NTZ R31, R5 ;  /* 0x00000005001f7305 */ /* 0x000ea4000021f000 */
[----:B--2---:R-:W-:Y:S02]  /*2280*/  IADD3 R32, RZ, -R31, RZ ;  /* 0x8000001fff207210 */ /* 0x004fe40007ffe0ff */
[----:B------:R-:W-:Y:S05]  /*2290*/  @!P1 BRA `(.L_x_18) ;  /* 0x00000000002c9947 */ /* 0x000fea0003800000 */
[----:B------:R-:W-:-:S05]  /*22a0*/  IADD3 R27, P1, R27, UR6, RZ ;  /* 0x000000061b1b7c10 */ /* 0x000fca000ff3e0ff */
[----:B------:R-:W-:-:S04]  /*22b0*/  IMAD.X R29, RZ, RZ, R28, P1 ;  /* 0x000000ffff1d7224 */ /* 0x000fc800008e061c */
[----:B------:R-:W-:-:S04]  /*22c0*/  IMAD.WIDE.U32 R4, R29, UR12, RZ ;  /* 0x0000000c1d047c25 */ /* 0x000fc8000f8e00ff */
[----:B------:R-:W-:-:S04]  /*22d0*/  IMAD.WIDE.U32 R18, P1, R27, UR13, R4 ;  /* 0x0000000d1b127c25 */ /* 0x000fc8000f820004 */
[----:B------:R-:W-:Y:S01]  /*22e0*/  IMAD.WIDE.U32 R4, R27, UR12, RZ ;  /* 0x0000000c1b047c25 */ /* 0x000fe2000f8e00ff */
[----:B------:R-:W-:Y:S02]  /*22f0*/  IADD3.X R25, RZ, RZ, RZ, P1, !PT ;  /* 0x000000ffff197210 */ /* 0x000fe40000ffe4ff */
[----:B------:R-:W-:Y:S02]  /*2300*/  MOV R24, R19 ;  /* 0x0000001300187202 */ /* 0x000fe40000000f00 */
[----:B------:R-:W-:-:S05]  /*2310*/  IADD3 RZ, P1, R5, R18, RZ ;  /* 0x0000001205ff7210 */ /* 0x000fca0007f3e0ff */
[----:B------:R-:W-:-:S04]  /*2320*/  IMAD.WIDE.U32.X R4, R29, UR13, R24, P1 ;  /* 0x0000000d1d047c25 */ /* 0x000fc800088e0418 */
[----:B------:R-:W-:Y:S01]  /*2330*/  IMAD.MOV.U32 R27, RZ, RZ, R4 ;  /* 0x000000ffff1b7224 */ /* 0x000fe200078e0004 */
[----:B------:R-:W-:-:S07]  /*2340*/  MOV R28, R5 ;  /* 0x00000005001c7202 */ /* 0x000fce0000000f00 */
.L_x_18:
[----:B------:R-:W-:Y:S05]  /*2350*/  @!P0 BRA `(.L_x_19) ;  /* 0x00000000002c8947 */ /* 0x000fea0003800000 */
        /* <DEDUP_REMOVED lines=11> */
.L_x_19:
[----:B------:R-:W-:Y:S02]  /*2410*/  SHF.R.U64 R17, R17, UR23, R26 ;  /* 0x0000001711117c19 */ /* 0x000fe4000800121a */
[----:B------:R-:W-:Y:S02]  /*2420*/  MOV R5, R32 ;  /* 0x0000002000057202 */ /* 0x000fe40000000f00 */
[----:B------:R-:W-:Y:S02]  /*2430*/  IABS R4, R9 ;  /* 0x0000000900047213 */ /* 0x000fe40000000000 */
[----:B------:R-:W-:Y:S01]  /*2440*/  IADD3 R19, R17, UR5, RZ ;  /* 0x0000000511137c10 */ /* 0x000fe2000fffe0ff */
[----:B------:R-:W-:Y:S01]  /*2450*/  IMAD R17, R5, R30, RZ ;  /* 0x0000001e05117224 */ /* 0x000fe200078e02ff */
[----:B------:R-:W-:Y:S01]  /*2460*/  MOV R5, R31 ;  /* 0x0000001f00057202 */ /* 0x000fe20000000f00 */
[----:B------:R-:W-:Y:S01]  /*2470*/  IMAD.MOV R24, RZ, RZ, -R4 ;  /* 0x000000ffff187224 */ /* 0x000fe200078e0a04 */
[----:B------:R-:W-:-:S02]  /*2480*/  MOV R4, RZ ;  /* 0x000000ff00047202 */ /* 0x000fc40000000f00 */
[----:B------:R-:W-:Y:S02]  /*2490*/  IABS R18, R19 ;  /* 0x0000001300127213 */ /* 0x000fe40000000000 */
[----:B------:R-:W-:Y:S01]  /*24a0*/  SHF.R.U64 R27, R27, UR22, R28 ;  /* 0x000000161b1b7c19 */ /* 0x000fe2000800121c */
[----:B------:R-:W-:Y:S01]  /*24b0*/  IMAD.HI.U32 R4, R31, R17, R4 ;  /* 0x000000111f047227 */ /* 0x000fe200078e0004 */
[----:B------:R-:W-:Y:S02]  /*24c0*/  MOV R5, R24 ;  /* 0x0000001800057202 */ /* 0x000fe40000000f00 */
[----:B------:R-:W-:Y:S01]  /*24d0*/  IABS R24, R10 ;  /* 0x0000000a00187213 */ /* 0x000fe20000000000 */
[----:B------:R-:W-:Y:S01]  /*24e0*/  IMAD.MOV.U32 R17, RZ, RZ, R18 ;  /* 0x000000ffff117224 */ /* 0x000fe200078e0012 */
[----:B------:R-:W-:Y:S02]  /*24f0*/  IADD3 R18, R27, UR4, RZ ;  /* 0x000000041b127c10 */ /* 0x000fe4000fffe0ff */
[----:B------:R-:W2:Y:S01]  /*2500*/  I2F.RP R25, R24 ;  /* 0x0000001800197306 */ /* 0x000ea20000209400 */
[----:B------:R-:W-:Y:S01]  /*2510*/  IMAD.HI.U32 R4, R4, R17, RZ ;  /* 0x0000001104047227 */ /* 0x000fe200078e00ff */
[----:B------:R-:W-:-:S03]  /*2520*/  IABS R28, R18 ;  /* 0x00000012001c7213 */ /* 0x000fc60000000000 */
[----:B------:R-:W-:-:S05]  /*2530*/  IMAD R17, R4, R5, R17 ;  /* 0x0000000504117224 */ /* 0x000fca00078e0211 */
[----:B------:R-:W-:Y:S01]  /*2540*/  ISETP.GT.U32.AND P1, PT, R30, R17, PT ;  /* 0x000000111e00720c */ /* 0x000fe20003f24070 */
[----:B--2---:R-:W2:-:S12]  /*2550*/  MUFU.RCP R25, R25 ;  /* 0x0000001900197308 */ /* 0x004e980000001000 */
[----:B------:R-:W-:Y:S01]  /*2560*/  @!P1 IADD3 R17, R17, -R30, RZ ;  /* 0x8000001e11119210 */ /* 0x000fe20007ffe0ff */
[----:B--2---:R-:W-:-:S04]  /*2570*/  VIADD R4, R25, 0xffffffe ;  /* 0x0ffffffe19047836 */ /* 0x004fc80000000000 */
[----:B------:R2:W3:Y:S02]  /*2580*/  F2I.FTZ.U32.TRUNC.NTZ R5, R4 ;  /* 0x0000000400057305 */ /* 0x0004e4000021f000 */
[----:B--2---:R-:W-:Y:S01]  /*2590*/  IMAD.MOV.U32 R4, RZ, RZ, RZ ;  /* 0x000000ffff047224 */ /* 0x004fe200078e00ff */
[----:B---3--:R-:W-:-:S05]  /*25a0*/  IADD3 R29, RZ, -R5, RZ ;  /* 0x80000005ff1d7210 */ /* 0x008fca0007ffe0ff */
[----:B------:R-:W-:Y:S01]  /*25b0*/  IMAD R27, R29, R24, RZ ;  /* 0x000000181d1b7224 */ /* 0x000fe200078e02ff */
[----:B------:R-:W-:-:S03]  /*25c0*/  IABS R29, R10 ;  /* 0x0000000a001d7213 */ /* 0x000fc60000000000 */
[----:B------:R-:W-:Y:S01]  /*25d0*/  IMAD.HI.U32 R26, R5, R27, R4 ;  /* 0x0000001b051a7227 */ /* 0x000fe200078e0004 */
[----:B------:R-:W-:Y:S02]  /*25e0*/  MOV R5, R28 ;  /* 0x0000001c00057202 */ /* 0x000fe40000000f00 */
[----:B------:R-:W-:-:S03]  /*25f0*/  IADD3 R25, RZ, -R29, RZ ;  /* 0x8000001dff197210 */ /* 0x000fc60007ffe0ff */
[----:B------:R-:W-:-:S04]  /*2600*/  IMAD.HI.U32 R4, R26, R5, RZ ;  /* 0x000000051a047227 */ /* 0x000fc800078e00ff */
[----:B------:R-:W-:-:S05]  /*2610*/  IMAD R5, R4, R25, R5 ;  /* 0x0000001904057224 */ /* 0x000fca00078e0205 */
[----:B------:R-:W-:-:S13]  /*2620*/  ISETP.GT.U32.AND P1, PT, R24, R5, PT ;  /* 0x000000051800720c */ /* 0x000fda0003f24070 */
[----:B------:R-:W-:Y:S01]  /*2630*/  @!P1 IMAD.IADD R5, R5, 0x1, -R24 ;  /* 0x0000000105059824 */ /* 0x000fe200078e0a18 */
[----:B------:R-:W-:-:S13]  /*2640*/  ISETP.GT.U32.AND P1, PT, R30, R17, PT ;  /* 0x000000111e00720c */ /* 0x000fda0003f24070 */
[----:B------:R-:W-:Y:S02]  /*2650*/  @!P1 IADD3 R17, R17, -R30, RZ ;  /* 0x8000001e11119210 */ /* 0x000fe40007ffe0ff */
[----:B------:R-:W-:-:S03]  /*2660*/  ISETP.GT.U32.AND P1, PT, R24, R5, PT ;  /* 0x000000051800720c */ /* 0x000fc60003f24070 */
[----:B------:R-:W-:-:S10]  /*2670*/  IMAD.MOV.U32 R4, RZ, RZ, R17 ;  /* 0x000000ffff047224 */ /* 0x000fd400078e0011 */
[----:B------:R-:W-:Y:S02]  /*2680*/  @!P1 IADD3 R5, R5, -R24, RZ ;  /* 0x8000001805059210 */ /* 0x000fe40007ffe0ff */
[----:B------:R-:W-:-:S13]  /*2690*/  ISETP.GE.AND P1, PT, R19, RZ, PT ;  /* 0x000000ff1300720c */ /* 0x000fda0003f26270 */
[----:B------:R-:W-:Y:S02]  /*26a0*/  @!P1 IADD3 R4, -R4, RZ, RZ ;  /* 0x000000ff04049210 */ /* 0x000fe40007ffe1ff */
[----:B------:R-:W-:-:S13]  /*26b0*/  ISETP.GE.AND P1, PT, R18, RZ, PT ;  /* 0x000000ff1200720c */ /* 0x000fda0003f26270 */
[----:B------:R-:W-:Y:S02]  /*26c0*/  @!P1 IADD3 R5, -R5, RZ, RZ ;  /* 0x000000ff05059210 */ /* 0x000fe40007ffe1ff */
[----:B------:R-:W-:-:S13]  /*26d0*/  ISETP.NE.AND P1, PT, RZ, UR10, PT ;  /* 0x0000000aff007c0c */ /* 0x000fda000bf25270 */
[----:B------:R-:W-:Y:S02]  /*26e0*/  @!P1 LOP3.LUT R4, RZ, UR10, RZ, 0x33, !PT ;  /* 0x0000000aff049c12 */ /* 0x000fe4000f8e33ff */
[----:B------:R-:W-:-:S03]  /*26f0*/  ISETP.NE.AND P1, PT, RZ, UR9, PT ;  /* 0x00000009ff007c0c */ /* 0x000fc6000bf25270 */
[----:B------:R-:W-:-:S10]  /*2700*/  IMAD.IADD R4, R19, 0x1, -R4 ;  /* 0x0000000113047824 */ /* 0x000fd400078e0a04 */
[----:B------:R-:W-:Y:S02]  /*2710*/  @!P1 LOP3.LUT R5, RZ, UR9, RZ, 0x33, !PT ;  /* 0x00000009ff059c12 */ /* 0x000fe4000f8e33ff */
[----:B------:R-:W-:Y:S02]  /*2720*/  PLOP3.LUT P1, PT, PT, PT, UP3, 0x80, 0x0 ;  /* 0x000000000000781c */ /* 0x000fe40003f2f038 */
[----:B------:R-:W-:-:S04]  /*2730*/  IADD3 R5, -R5, R18, RZ ;  /* 0x0000001205057210 */ /* 0x000fc80007ffe1ff */
[CC--:B------:R-:W-:Y:S01]  /*2740*/  SEL R17, R4.reuse, R5.reuse, !P1 ;  /* 0x0000000504117207 */ /* 0x0c0fe20004800000 */
[----:B------:R-:W-:-:S03]  /*2750*/  IMAD R29, R4, R5, RZ ;  /* 0x00000005041d7224 */ /* 0x000fc600078e02ff */
[----:B------:R-:W-:Y:S02]  /*2760*/  SHF.R.S32.HI R5, RZ, 0x1f, R17 ;  /* 0x0000001fff057819 */ /* 0x000fe40000011411 */
[----:B------:R-:W-:Y:S02]  /*2770*/  SHF.R.S32.HI R30, RZ, 0x1f, R29 ;  /* 0x0000001fff1e7819 */ /* 0x000fe4000001141d */
[----:B------:R-:W-:-:S07]  /*2780*/  MOV R4, R17 ;  /* 0x0000001100047202 */ /* 0x000fce0000000f00 */
.L_x_17:
[----:B------:R-:W-:Y:S05]  /*2790*/  BSYNC B0 ;  /* 0x0000000000007941 */ /* 0x000fea0003800000 */
.L_x_16:
[----:B------:R-:W2:Y:S04]  /*27a0*/  SHFL.UP PT, R18, R29, 0x1, RZ ;  /* 0x042000001d127989 */ /* 0x000ea800000e00ff */
[----:B------:R-:W3:Y:S01]  /*27b0*/  SHFL.UP PT, R17, R30, 0x1, RZ ;  /* 0x042000001e117989 */ /* 0x000ee200000e00ff */
[----:B--2---:R-:W-:Y:S02]  /*27c0*/  SEL R18, R18, RZ, P2 ;  /* 0x000000ff12127207 */ /* 0x004fe40001000000 */
[----:B---3--:R-:W-:Y:S02]  /*27d0*/  SEL R17, R17, RZ, P2 ;  /* 0x000000ff11117207 */ /* 0x008fe40001000000 */
[----:B------:R-:W-:-:S05]  /*27e0*/  IADD3 R25, P1, R18, R29, RZ ;  /* 0x0000001d12197210 */ /* 0x000fca0007f3e0ff */
[----:B------:R-:W-:Y:S01]  /*27f0*/  IMAD.X R24, R17, 0x1, R30, P1 ;  /* 0x0000000111187824 */ /* 0x000fe200008e061e */
[----:B------:R-:W2:Y:S04]  /*2800*/  SHFL.UP PT, R18, R25, 0x2, RZ ;  /* 0x0440000019127989 */ /* 0x000ea800000e00ff */
[----:B------:R-:W3:Y:S01]  /*2810*/  SHFL.UP PT, R17, R24, 0x2, RZ ;  /* 0x0440000018117989 */ /* 0x000ee200000e00ff */
[----:B--2---:R-:W-:Y:S02]  /*2820*/  SEL R18, R18, RZ, P3 ;  /* 0x000000ff12127207 */ /* 0x004fe40001800000 */
[----:B---3--:R-:W-:Y:S02]  /*2830*/  SEL R17, R17, RZ, P3 ;  /* 0x000000ff11117207 */ /* 0x008fe40001800000 */
[----:B------:R-:W-:-:S04]  /*2840*/  IADD3 R27, P1, R18, R25, RZ ;  /* 0x00000019121b7210 */ /* 0x000fc80007f3e0ff */
[----:B------:R-:W-:Y:S01]  /*2850*/  IADD3.X R28, R17, R24, RZ, P1, !PT ;  /* 0x00000018111c7210 */ /* 0x000fe20000ffe4ff */
        /* <DEDUP_REMOVED lines=17> */
[----:B------:R-:W-:Y:S02]  /*2970*/  IADD3.X R19, R17, R24, RZ, P1, !PT ;  /* 0x0000001811137210 */ /* 0x000fe40000ffe4ff */
[----:B-1----:R-:W-:-:S04]  /*2980*/  IADD3 R26, P1, R18, R13, RZ ;  /* 0x0000000d121a7210 */ /* 0x002fc80007f3e0ff */
[----:B------:R-:W-:Y:S02]  /*2990*/  IADD3.X R25, R19, R6, RZ, P1, !PT ;  /* 0x0000000613197210 */ /* 0x000fe40000ffe4ff */
[----:B------:R-:W-:-:S04]  /*29a0*/  ISETP.GT.U32.AND P1, PT, R26, UR8, PT ;  /* 0x000000081a007c0c */ /* 0x000fc8000bf24070 */
[----:B------:R-:W-:-:S13]  /*29b0*/  ISETP.GT.U32.AND.EX P1, PT, R25, UR7, PT, P1 ;  /* 0x0000000719007c0c */ /* 0x000fda000bf24110 */
[----:B------:R-:W-:-:S04]  /*29c0*/  VOTE.ANY R17, PT, P1 ;  /* 0x0000000000117806 */ /* 0x000fc800008e0100 */
[----:B------:R-:W-:-:S13]  /*29d0*/  ISETP.NE.AND P1, PT, R17, RZ, PT ;  /* 0x000000ff1100720c */ /* 0x000fda0003f25270 */
[----:B------:R-:W-:Y:S05]  /*29e0*/  @!P1 BRA `(.L_x_20) ;  /* 0xfffffff400b89947 */ /* 0x000fea000383ffff */
[----:B------:R-:W-:Y:S01]  /*29f0*/  IMAD.MOV.U32 R24, RZ, RZ, R18 ;  /* 0x000000ffff187224 */ /* 0x000fe200078e0012 */
[----:B------:R-:W-:-:S07]  /*2a00*/  MOV R25, R19 ;  /* 0x0000001300197202 */ /* 0x000fce0000000f00 */
.L_x_15:
[----:B------:R-:W1:Y:S08]  /*2a10*/  BREV R17, R17 ;  /* 0x0000001100117301 */ /* 0x000e700000000000 */
[----:B-1----:R-:W1:Y:S02]  /*2a20*/  FLO.U32.SH R11, R17 ;  /* 0x00000011000b7300 */ /* 0x002e6400000e0400 */
[----:B-1----:R-:W1:Y:S02]  /*2a30*/  SHFL.IDX PT, R7, R7, R11, 0x1f ;  /* 0x00001f0b07077589 */ /* 0x002e6400000e0000 */
[----:B-1----:R-:W-:-:S13]  /*2a40*/  R2UR UR4, R7 ;  /* 0x00000000070472ca */ /* 0x002fda00000e0000 */
[----:B------:R-:W-:-:S04]  /*2a50*/  IADD3 R27, R21, UR4, RZ ;  /* 0x00000004151b7c10 */ /* 0x000fc8000fffe0ff */
[----:B------:R-:W-:-:S13]  /*2a60*/  ISETP.GE.AND P1, PT, R27, R12, PT ;  /* 0x0000000c1b00720c */ /* 0x000fda0003f26270 */
[----:B------:R-:W1:Y:S02]  /*2a70*/  @!P1 LDC.64 R18, c[0x0][0x918] ;  /* 0x00024600ff129b82 */ /* 0x000e640000000a00 */
[----:B-1----:R-:W-:-:S05]  /*2a80*/  @!P1 IMAD.WIDE R18, R27, 0xc, R18 ;  /* 0x0000000c1b129825 */ /* 0x002fca00078e0212 */
[----:B-----5:R1:W5:Y:S04]  /*2a90*/  @!P1 LDG.E R8, desc[UR38][R18.64] ;  /* 0x0000002612089981 */ /* 0x020368000c1e1900 */
[----:B------:R1:W5:Y:S01]  /*2aa0*/  @!P1 LDG.E R0, desc[UR38][R18.64+0x4] ;  /* 0x0000042612009981 */ /* 0x000362000c1e1900 */
[----:B------:R-:W-:-:S03]  /*2ab0*/  IADD3 R24, P1, P2, R24, R13, -R29 ;  /* 0x0000000d18187210 */ /* 0x000fc60007a3e81d */
[----:B------:R-:W-:Y:S01]  /*2ac0*/  SHFL.IDX PT, R7, R30, R11, 0x1f ;  /* 0x00001f0b1e077589 */ /* 0x000fe200000e0000 */
[----:B------:R-:W-:-:S03]  /*2ad0*/  IADD3.X R26, R25, R6, ~R30, P1, P2 ;  /* 0x00000006191a7210 */ /* 0x000fc60000fe4c1e */
[----:B------:R-:W2:Y:S04]  /*2ae0*/  SHFL.IDX PT, R24, R24, R11, 0x1f ;  /* 0x00001f0b18187589 */ /* 0x000ea800000e0000 */
[----:B------:R-:W3:Y:S04]  /*2af0*/  SHFL.IDX PT, R26, R26, R11, 0x1f ;  /* 0x00001f0b1a1a7589 */ /* 0x000ee800000e0000 */
[----:B------:R1:W4:Y:S04]  /*2b00*/  SHFL.IDX PT, R6, R29, R11, 0x1f ;  /* 0x00001f0b1d067589 */ /* 0x00032800000e0000 */
[----:B------:R1:W1:Y:S04]  /*2b10*/  SHFL.IDX PT, R5, R5, R11, 0x1f ;  /* 0x00001f0b05057589 */ /* 0x00026800000e0000 */
[----:B------:R1:W1:Y:S01]  /*2b20*/  SHFL.IDX PT, R4, R4, R11, 0x1f ;  /* 0x00001f0b04047589 */ /* 0x00026200000e0000 */
[----:B--2---:R-:W-:-:S02]  /*2b30*/  R2UR UR5, R24 ;  /* 0x00000000180572ca */ /* 0x004fc400000e0000 */
[----:B---3--:R-:W-:-:S15]  /*2b40*/  R2UR UR6, R26 ;  /* 0x000000001a0672ca */ /* 0x008fde00000e0000 */
.L_x_10:
[----:B------:R-:W-:Y:S01]  /*2b50*/  ISETP.LE.AND P1, PT, R12, UR4, PT ;  /* 0x000000040c007c0c */ /* 0x000fe2000bf23270 */
[----:B------:R-:W-:Y:S01]  /*2b60*/  IMAD.MOV.U32 R17, RZ, RZ, -0x1 ;  /* 0xffffffffff117424 */ /* 0x000fe200078e00ff */
[----:B-1----:R-:W-:-:S11]  /*2b70*/  MOV R18, 0xffffffff ;  /* 0xffffffff00127802 */ /* 0x002fd60000000f00 */
[----:B------:R-:W-:Y:S05]  /*2b80*/  @P1 BRA `(.L_x_9) ;  /* 0x0000000400041947 */ /* 0x000fea0003800000 */
[----:B------:R-:W-:Y:S01]  /*2b90*/  UIADD3 UR14, UP2, -UR5, UR8, URZ ;  /* 0x00000008050e7290 */ /* 0x000fe2000ff5e13f */
[----:B------:R-:W1:Y:S01]  /*2ba0*/  S2UR UR17, SR_CTAID.Y ;  /* 0x00000000001179c3 */ /* 0x000e620000002600 */
[----:B------:R-:W-:Y:S01]  /*2bb0*/  ULDC UR16, c[0x0][0x8c0] ;  /* 0x0002300000107ab9 */ /* 0x000fe20000000800 */
[----:B------:R-:W-:Y:S01]  /*2bc0*/  ULDC UR20, c[0x0][0x8b0] ;  /* 0x00022c0000147ab9 */ /* 0x000fe20000000800 */
[----:B------:R-:W-:Y:S01]  /*2bd0*/  UIADD3.X UR11, ~UR6, UR7, URZ, UP2, !UPT ;  /* 0x00000007060b7290 */ /* 0x000fe200097fe53f */
[--C-:B------:R-:W-:Y:S01]  /*2be0*/  SHF.R.U32.HI R25, RZ, UR20, R5.reuse ;  /* 0x00000014ff197c19 */ /* 0x100fe20008011605 */
[----:B------:R-:W-:Y:S01]  /*2bf0*/  ULDC UR19, c[0x0][0x904] ;  /* 0x0002410000137ab9 */ /* 0x000fe20000000800 */
[----:B------:R-:W-:Y:S01]  /*2c00*/  ULDC UR12, c[0x0][0x8a8] ;  /* 0x00022a00000c7ab9 */ /* 0x000fe20000000800 */
[----:B------:R-:W-:Y:S01]  /*2c10*/  USHF.R.U32.HI UR15, URZ, UR16, UR11 ;  /* 0x000000103f0f7299 */ /* 0x000fe2000801160b */
[----:B------:R-:W-:Y:S01]  /*2c20*/  SHF.R.U64 R26, R4, UR20, R5 ;  /* 0x00000014041a7c19 */ /* 0x000fe20008001205 */
[----:B------:R-:W-:-:S02]  /*2c30*/  USHF.R.U64 UR14, UR14, UR16, UR11 ;  /* 0x000000100e0e7299 */ /* 0x000fc4000800120b */
[----:B------:R-:W-:Y:S02]  /*2c40*/  USHF.R.U32.HI UR13, URZ, UR20, UR15 ;  /* 0x000000143f0d7299 */ /* 0x000fe4000801160f */
[----:B------:R-:W-:Y:S02]  /*2c50*/  UIADD3 UR12, UR12, -0x1, URZ ;  /* 0xffffffff0c0c7890 */ /* 0x000fe4000fffe03f */
[----:B------:R-:W-:Y:S02]  /*2c60*/  USHF.R.U32.HI UR21, URZ, UR19, UR13 ;  /* 0x000000133f157299 */ /* 0x000fe4000801160d */
[----:B------:R-:W-:Y:S02]  /*2c70*/  USHF.R.U64 UR15, UR14, UR20, UR15 ;  /* 0x000000140e0f7299 */ /* 0x000fe4000800120f */
[----:B------:R-:W-:Y:S02]  /*2c80*/  ULOP3.LUT UR14, UR14, UR12, URZ, 0xc0, !UPT ;  /* 0x0000000c0e0e7292 */ /* 0x000fe4000f8ec03f */
[----:B------:R-:W-:Y:S01]  /*2c90*/  LOP3.LUT R11, R25, UR21, RZ, 0xfc, !PT ;  /* 0x00000015190b7c12 */ /* 0x000fe2000f8efcff */
[----:B------:R-:W-:-:S02]  /*2ca0*/  USHF.R.U64 UR13, UR15, UR19, UR13 ;  /* 0x000000130f0d7299 */ /* 0x000fc4000800120d */
[----:B-1----:R-:W-:Y:S01]  /*2cb0*/  USEL UR11, UR56, UR17, !UP3 ;  /* 0x00000011380b7287 */ /* 0x002fe2000d800000 */
[----:B------:R-:W-:-:S13]  /*2cc0*/  ISETP.NE.U32.AND P1, PT, R11, RZ, PT ;  /* 0x000000ff0b00720c */ /* 0x000fda0003f25070 */
[----:B------:R-:W-:Y:S05]  /*2cd0*/  @!P1 BRA `(.L_x_21) ;  /* 0x0000000000149947 */ /* 0x000fea0003800000 */
[----:B------:R-:W-:-:S07]  /*2ce0*/  MOV R12, 0x2d00 ;  /* 0x00002d00000c7802 */ /* 0x000fce0000000f00 */
[----:B----45:R-:W-:Y:S05]  /*2cf0*/  CALL.REL.NOINC `($__internal_0_$__cuda_sm20_div_u64) ;  /* 0x0000033800987944 */ /* 0x030fea0003c00000 */
[----:B------:R-:W-:-:S05]  /*2d00*/  IADD3 R13, -R11, RZ, RZ ;  /* 0x000000ff0b0d7210 */ /* 0x000fca0007ffe1ff */
[----:B------:R-:W-:Y:S01]  /*2d10*/  IMAD R13, R26, R13, UR13 ;  /* 0x0000000d1a0d7e24 */ /* 0x000fe2000f8e020d */
[----:B------:R-:W-:Y:S06]  /*2d20*/  BRA `(.L_x_22) ;  /* 0x0000000000507947 */ /* 0x000fec0003800000 */
.L_x_21:
[----:B------:R-:W1:Y:S01]  /*2d30*/  I2F.U32.RP R11, R26 ;  /* 0x0000001a000b7306 */ /* 0x000e620000209000 */
[----:B------:R-:W-:-:S07]  /*2d40*/  ISETP.NE.U32.AND P3, PT, R26, RZ, PT ;  /* 0x000000ff1a00720c */ /* 0x000fce0003f65070 */
[----:B-1----:R-:W1:Y:S02]  /*2d50*/  MUFU.RCP R11, R11 ;  /* 0x0000000b000b7308 */ /* 0x002e640000001000 */
[----:B-1----:R-:W-:-:S06]  /*2d60*/  VIADD R12, R11, 0xffffffe ;  /* 0x0ffffffe0b0c7836 */ /* 0x002fcc0000000000 */
[----:B------:R1:W2:Y:S02]  /*2d70*/  F2I.FTZ.U32.TRUNC.NTZ R13, R12 ;  /* 0x0000000c000d7305 */ /* 0x0002a4000021f000 */
[----:B-1----:R-:W-:Y:S02]  /*2d80*/  MOV R12, RZ ;  /* 0x000000ff000c7202 */ /* 0x002fe40000000f00 */
[----:B--2---:R-:W-:-:S05]  /*2d90*/  IADD3 R17, RZ, -R13, RZ ;  /* 0x8000000dff117210 */ /* 0x004fca0007ffe0ff */
[----:B------:R-:W-:-:S04]  /*2da0*/  IMAD R17, R17, R26, RZ ;  /* 0x0000001a11117224 */ /* 0x000fc800078e02ff */
[----:B------:R-:W-:-:S06]  /*2db0*/  IMAD.HI.U32 R13, R13, R17, R12 ;  /* 0x000000110d0d7227 */ /* 0x000fcc00078e000c */
[----:B------:R-:W-:-:S04]  /*2dc0*/  IMAD.HI.U32 R11, R13, UR13, RZ ;  /* 0x0000000d0d0b7c27 */ /* 0x000fc8000f8e00ff */
[----:B------:R-:W-:-:S04]  /*2dd0*/  IMAD.MOV R13, RZ, RZ, -R11 ;  /* 0x000000ffff0d7224 */ /* 0x000fc800078e0a0b */
[----:B------:R-:W-:-:S05]  /*2de0*/  IMAD R13, R26, R13, UR13 ;  /* 0x0000000d1a0d7e24 */ /* 0x000fca000f8e020d */
[----:B------:R-:W-:-:S13]  /*2df0*/  ISETP.GE.U32.AND P1, PT, R13, R26, PT ;  /* 0x0000001a0d00720c */ /* 0x000fda0003f26070 */
[-C--:B------:R-:W-:Y:S02]  /*2e00*/  @P1 IADD3 R13, R13, -R26.reuse, RZ ;  /* 0x8000001a0d0d1210 */ /* 0x080fe40007ffe0ff */
[----:B------:R-:W-:Y:S02]  /*2e10*/  @P1 IADD3 R11, R11, 0x1, RZ ;  /* 0x000000010b0b1810 */ /* 0x000fe40007ffe0ff */
[----:B------:R-:W-:-:S13]  /*2e20*/  ISETP.GE.U32.AND P2, PT, R13, R26, PT ;  /* 0x0000001a0d00720c */ /* 0x000fda0003f46070 */
[----:B------:R-:W-:Y:S01]  /*2e30*/  @P2 VIADD R11, R11, 0x1 ;  /* 0x000000010b0b2836 */ /* 0x000fe20000000000 */
[----:B------:R-:W-:-:S04]  /*2e40*/  @!P3 LOP3.LUT R11, RZ, R26, RZ, 0x33, !PT ;  /* 0x0000001aff0bb212 */ /* 0x000fc800078e33ff */
[----:B------:R-:W-:-:S05]  /*2e50*/  IADD3 R13, -R11, RZ, RZ ;  /* 0x000000ff0b0d7210 */ /* 0x000fca0007ffe1ff */
[----:B------:R-:W-:-:S07]  /*2e60*/  IMAD R13, R26, R13, UR13 ;  /* 0x0000000d1a0d7e24 */ /* 0x000fce000f8e020d */
.L_x_22:
[----:B------:R-:W1:Y:S01]  /*2e70*/  LDC R18, c[0x0][0x8a8] ;  /* 0x00022a00ff127b82 */ /* 0x000e620000000800 */
[----:B------:R-:W-:Y:S01]  /*2e80*/  ULDC UR13, c[0x0][0x904] ;  /* 0x00024100000d7ab9 */ /* 0x000fe20000000800 */
[----:B------:R-:W-:Y:S01]  /*2e90*/  UMOV UR12, 0xffffffff ;  /* 0xffffffff000c7882 */ /* 0x000fe20000000000 */
[----:B------:R-:W-:Y:S01]  /*2ea0*/  PLOP3.LUT P1, PT, PT, PT, UP3, 0x80, 0x0 ;  /* 0x000000000000781c */ /* 0x000fe20003f2f038 */
[----:B------:R-:W-:-:S04]  /*2eb0*/  USHF.L.U32 UR12, UR12, UR13, URZ ;  /* 0x0000000d0c0c7299 */ /* 0x000fc8000800063f */
[----:B------:R-:W2:Y:S02]  /*2ec0*/  LDC R16, c[0x0][0x8b8] ;  /* 0x00022e00ff107b82 */ /* 0x000ea40000000800 */
[----:B------:R-:W-:Y:S01]  /*2ed0*/  LOP3.LUT R12, RZ, UR12, RZ, 0x33, !PT ;  /* 0x0000000cff0c7c12 */ /* 0x000fe2000f8e33ff */
[----:B------:R-:W-:Y:S02]  /*2ee0*/  UMOV UR12, 0x1 ;  /* 0x00000001000c7882 */ /* 0x000fe40000000000 */
[----:B------:R-:W-:Y:S01]  /*2ef0*/  USHF.L.U32 UR12, UR12, UR13, URZ ;  /* 0x0000000d0c0c7299 */ /* 0x000fe2000800063f */
[----:B------:R-:W-:-:S05]  /*2f00*/  LOP3.LUT R12, R12, UR15, RZ, 0xc0, !PT ;  /* 0x0000000f0c0c7c12 */ /* 0x000fca000f8ec0ff */
[----:B------:R-:W-:Y:S02]  /*2f10*/  IMAD R11, R11, UR12, R12 ;  /* 0x0000000c0b0b7c24 */ /* 0x000fe4000f8e020c */
[----:B-1----:R-:W-:Y:S01]  /*2f20*/  IMAD R13, R13, R18, UR14 ;  /* 0x0000000e0d0d7e24 */ /* 0x002fe2000f8e0212 */
[----:B------:R-:W-:Y:S02]  /*2f30*/  @P1 MOV R18, UR4 ;  /* 0x0000000400121c02 */ /* 0x000fe40008000f00 */
[----:B------:R-:W-:Y:S01]  /*2f40*/  @!P1 MOV R18, UR4 ;  /* 0x0000000400129c02 */ /* 0x000fe20008000f00 */
[----:B--2---:R-:W-:Y:S01]  /*2f50*/  IMAD R17, R11, R16, UR11 ;  /* 0x0000000b0b117e24 */ /* 0x004fe2000f8e0210 */
[----:B------:R-:W-:Y:S01]  /*2f60*/  UMOV UR11, 0x1 ;  /* 0x00000001000b7882 */ /* 0x000fe20000000000 */
[----:B------:R-:W-:-:S03]  /*2f70*/  @P1 IMAD.MOV.U32 R16, RZ, RZ, R13 ;  /* 0x000000ffff101224 */ /* 0x000fc600078e000d */
[----:B------:R-:W-:Y:S01]  /*2f80*/  @!P1 MOV R16, R17 ;  /* 0x0000001100109202 */ /* 0x000fe20000000f00 */
[----:B------:R-:W-:-:S07]  /*2f90*/  @!P1 IMAD.MOV.U32 R17, RZ, RZ, R13 ;  /* 0x000000ffff119224 */ /* 0x000fce00078e000d */
.L_x_9:
[----:B------:R-:W-:-:S13]  /*2fa0*/  ISETP.NE.AND P1, PT, RZ, UR11, PT ;  /* 0x0000000bff007c0c */ /* 0x000fda000bf25270 */
[----:B------:R-:W-:Y:S05]  /*2fb0*/  @!P1 EXIT ;  /* 0x000000000000994d */ /* 0x000fea0003800000 */
[----:B------:R-:W1:Y:S02]  /*2fc0*/  LDC.64 R24, c[0x0][0x290] ;  /* 0x0000a400ff187b82 */ /* 0x000e640000000a00 */
[----:B-1----:R-:W-:-:S05]  /*2fd0*/  IMAD.WIDE R12, R18, 0xc, R24 ;  /* 0x0000000c120c7825 */ /* 0x002fca00078e0218 */
[----:B------:R1:W5:Y:S01]  /*2fe0*/  LDG.E R11, desc[UR38][R12.64+0x8] ;  /* 0x000008260c0b7981 */ /* 0x000362000c1e1900 */
[----:B------:R-:W-:Y:S01]  /*2ff0*/  UISETP.NE.AND UP2, UPT, UR26, 0x2, UPT ;  /* 0x000000021a00788c */ /* 0x000fe2000bf45270 */
[----:B------:R-:W2:Y:S01]  /*3000*/  S2UR UR58, SR_CgaCtaId ;  /* 0x00000000003a79c3 */ /* 0x000ea20000008800 */
[----:B------:R-:W-:Y:S01]  /*3010*/  UMOV UR41, URZ ;  /* 0x0000003f00297c82 */ /* 0x000fe20008000000 */
[----:B------:R1:W-:Y:S01]  /*3020*/  STL [R1+0x600], RZ ;  /* 0x000600ff01007387 */ /* 0x0003e20000100800 */
[----:B------:R-:W-:Y:S01]  /*3030*/  UMOV UR42, URZ ;  /* 0x0000003f002a7c82 */ /* 0x000fe20008000000 */
[----:B------:R-:W-:Y:S02]  /*3040*/  SHF.R.S32.HI R19, RZ, 0x1f, R18 ;  /* 0x0000001fff137819 */ /* 0x000fe40000011412 */
[----:B------:R-:W-:-:S13]  /*3050*/  PLOP3.LUT P1, PT, PT, PT, UP2, 0x80, 0x0 ;  /* 0x000000000000781c */ /* 0x000fda0003f2f028 */
[----:B-1----:R-:W-:Y:S05]  /*3060*/  @P1 BRA `(.L_x_23) ;  /* 0x0000000000a01947 */ /* 0x002fea0003800000 */
[----:B-----5:R-:W-:Y:S01]  /*3070*/  R2UR UR11, R11 ;  /* 0x000000000b0b72ca */ /* 0x020fe200000e0000 */
[----:B------:R-:W-:-:S04]  /*3080*/  ULOP3.LUT UR13, UR59, 0x1, URZ, 0xfc, !UPT ;  /* 0x000000013b0d7892 */ /* 0x000fc8000f8efc3f */
[----:B------:R-:W-:-:S06]  /*3090*/  UISETP.NE.AND UP2, UPT, UR13, 0x3, UPT ;  /* 0x000000030d00788c */ /* 0x000fcc000bf45270 */
[----:B------:R-:W-:Y:S02]  /*30a0*/  PLOP3.LUT P2, PT, PT, PT, UP2, 0x80, 0x0 ;  /* 0x000000000000781c */ /* 0x000fe40003f4f028 */
[----:B------:R-:W-:-:S04]  /*30b0*/  UIADD3 UR11, UR11, 0x3f, URZ ;  /* 0x0000003f0b0b7890 */ /* 0x000fc8000fffe03f */
[----:B------:R-:W-:-:S04]  /*30c0*/  USHF.R.S32.HI UR12, URZ, 0x1f, UR11 ;  /* 0x0000001f3f0c7899 */ /* 0x000fc8000801140b */
[----:B------:R-:W-:-:S04]  /*30d0*/  ULEA.HI UR12, UR12, UR11, URZ, 0x6 ;  /* 0x0000000b0c0c7291 */ /* 0x000fc8000f8f303f */
[----:B------:R-:W-:Y:S01]  /*30e0*/  USHF.R.S32.HI UR41, URZ, 0x6, UR12 ;  /* 0x000000063f297899 */ /* 0x000fe2000801140c */
[----:B------:R-:W-:Y:S11]  /*30f0*/  @!P2 BRA `(.L_x_24) ;  /* 0x000000000004a947 */ /* 0x000ff60003800000 */
[----:B--2---:R-:W-:Y:S01]  /*3100*/  BPT.TRAP 0x1 ;  /* 0x000000040000795c */ /* 0x004fe20000300000 */
.L_x_24:
[----:B------:R-:W-:Y:S01]  /*3110*/  UMOV UR11, 0x400 ;  /* 0x00000400000b7882 */ /* 0x000fe20000000000 */
[----:B------:R-:W-:Y:S01]  /*3120*/  SHF.L.U32 R11, RZ, 0x1f, RZ ;  /* 0x0000001fff0b7819 */ /* 0x000fe200000006ff */
[----:B--2---:R-:W-:-:S09]  /*3130*/  ULEA UR11, UR58, UR11, 0x18 ;  /* 0x0000000b3a0b7291 */ /* 0x004fd2000f8ec03f */
[----:B------:R-:W1:Y:S02]  /*3140*/  SYNCS.PHASECHK.TRANS64.TRYWAIT P1, [UR11+0x34400], R11 ;  /* 0x0344000bff0075a7 */ /* 0x000e64000802014b */
[----:B-1----:R-:W-:Y:S05]  /*3150*/  @!P1 BRA `(.L_x_25) ;  /* 0x0000031000c09947 */ /* 0x002fea0003800000 */
.L_x_536:
[----:B------:R-:W2:Y:S01]  /*3160*/  LDS.128 R16, [UR11+0x34520] ;  /* 0x0345200bff107984 */ /* 0x000ea20008000c00 */
[----:B------:R-:W-:Y:S01]  /*3170*/  @!PT LDS RZ, [RZ] ;  /* 0x00000000fffff984 */ /* 0x000fe20000000800 */
[----:B------:R-:W-:Y:S01]  /*3180*/  @!PT LDS RZ, [RZ] ;  /* 0x00000000fffff984 */ /* 0x000fe20000000800 */
[----:B------:R-:W-:Y:S01]  /*3190*/  @!PT LDS RZ, [RZ] ;  /* 0x00000000fffff984 */ /* 0x000fe20000000800 */
[----:B------:R-:W-:Y:S01]  /*31a0*/  @!PT LDS RZ, [RZ] ;  /* 0x00000000fffff984 */ /* 0x000fe20000000800 */
[----:B------:R3:W-:Y:S06]  /*31b0*/  MEMBAR.ALL.CTA ;  /* 0x0000000000007992 */ /* 0x0007ec0000008000 */
[----:B---3--:R-:W3:Y:S01]  /*31c0*/  FENCE.VIEW.ASYNC.S ;  /* 0x00000000000073c6 */ /* 0x008ee20000000000 */
[----:B------:R-:W-:Y:S05]  /*31d0*/  @!P2 BRA `(.L_x_26) ;  /* 0x000000000004a947 */ /* 0x000fea0003800000 */
[----:B------:R-:W-:Y:S01]  /*31e0*/  BPT.TRAP 0x1 ;  /* 0x000000040000795c */ /* 0x000fe20000300000 */
.L_x_26:
[----:B------:R-:W-:Y:S01]  /*31f0*/  UIADD3 UR11, UR11, 0x34440, URZ ;  /* 0x000344400b0b7890 */ /* 0x000fe2000fffe03f */
[----:B--2---:R-:W-:-:S03]  /*3200*/  ISETP.NE.AND P1, PT, R19, RZ, PT ;  /* 0x000000ff1300720c */ /* 0x004fc60003f25270 */
[----:B------:R-:W-:-:S09]  /*3210*/  UPRMT UR11, UR58, 0x654, UR11 ;  /* 0x000006543a0b7896 */ /* 0x000fd2000800000b */
[----:B---3--:R-:W-:Y:S01]  /*3220*/  SYNCS.ARRIVE.TRANS64.RED.A1T0 RZ, [UR11], RZ ;  /* 0x000000ffffff79a7 */ /* 0x008fe2000810040b */
[----:B------:R-:W-:Y:S05]  /*3230*/  @!P1 EXIT ;  /* 0x000000000000994d */ /* 0x000fea0003800000 */
[----:B-1----:R-:W-:-:S05]  /*3240*/  IMAD.WIDE R12, R18, 0xc, R24 ;  /* 0x0000000c120c7825 */ /* 0x002fca00078e0218 */
[----:B------:R1:W5:Y:S01]  /*3250*/  LDG.E R11, desc[UR38][R12.64+0x8] ;  /* 0x000008260c0b7981 */ /* 0x000362000c1e1900 */
[----:B------:R-:W-:Y:S01]  /*3260*/  UISETP.GE.U32.AND UP2, UPT, UR41, 0x3, UPT ;  /* 0x000000032900788c */ /* 0x000fe2000bf46070 */
[----:B------:R-:W-:Y:S01]  /*3270*/  SHF.R.S32.HI R19, RZ, 0x1f, R18 ;  /* 0x0000001fff137819 */ /* 0x000fe20000011412 */
[----:B------:R-:W-:Y:S01]  /*3280*/  UIMAD.WIDE.U32 UR12, UR41, -0x55555555, URZ ;  /* 0xaaaaaaab290c78a5 */ /* 0x000fe2000f8e003f */
[----:B------:R-:W-:-:S03]  /*3290*/  UMOV UR42, URZ ;  /* 0x0000003f002a7c82 */ /* 0x000fc60008000000 */
[----:B------:R-:W-:Y:S01]  /*32a0*/  USHF.R.U32.HI UR12, URZ, 0x1, UR13 ;  /* 0x000000013f0c7899 */ /* 0x000fe2000801160d */
[----:B-1----:R-:W-:-:S03]  /*32b0*/  MOV R12, 0x1 ;  /* 0x00000001000c7802 */ /* 0x002fc60000000f00 */
[----:B------:R-:W-:Y:S02]  /*32c0*/  UIMAD UR41, UR12, -0x3, UR41 ;  /* 0xfffffffd0c2978a4 */ /* 0x000fe4000f8e0229 */
[----:B------:R-:W-:Y:S01]  /*32d0*/  @UP2 ULOP3.LUT UR42, UR12, 0x1, URZ, 0xc0, !UPT ;  /* 0x000000010c2a2892 */ /* 0x000fe2000f8ec03f */
[----:B------:R1:W-:Y:S11]  /*32e0*/  STL [R1+0x600], R12 ;  /* 0x0006000c01007387 */ /* 0x0003f60000100800 */
.L_x_23:
[----:B------:R-:W-:-:S04]  /*32f0*/  IMAD.WIDE.U32 R24, R18, 0xc, R24 ;  /* 0x0000000c12187825 */ /* 0x000fc800078e0018 */
[----:B------:R-:W-:-:S05]  /*3300*/  IMAD R13, R19, 0xc, RZ ;  /* 0x0000000c130d7824 */ /* 0x000fca00078e02ff */
[----:B------:R-:W-:-:S05]  /*3310*/  IADD3 R25, R25, R13, RZ ;  /* 0x0000000d19197210 */ /* 0x000fca0007ffe0ff */
[----:B------:R3:W5:Y:S04]  /*3320*/  LDG.E R19, desc[UR38][R24.64+0x4] ;  /* 0x0000042618137981 */ /* 0x000768000c1e1900 */
[----:B------:R3:W5:Y:S01]  /*3330*/  LDG.E R13, desc[UR38][R24.64] ;  /* 0x00000026180d7981 */ /* 0x000762000c1e1900 */
[----:B------:R-:W-:-:S13]  /*3340*/  PLOP3.LUT P1, PT, PT, PT, UP1, 0x80, 0x0 ;  /* 0x000000000000781c */ /* 0x000fda0003f2f018 */
[----:B---3--:R-:W-:Y:S05]  /*3350*/  @!P1 BRA `(.L_x_27) ;  /* 0x0000029400cc9947 */ /* 0x008fea0003800000 */
[----:B------:R-:W-:-:S06]  /*3360*/  UISETP.GT.U32.AND UP0, UPT, UR18, 0x1, UPT ;  /* 0x000000011200788c */ /* 0x000fcc000bf04070 */
[----:B------:R-:W-:-:S13]  /*3370*/  PLOP3.LUT P0, PT, PT, PT, UP0, 0x80, 0x0 ;  /* 0x000000000000781c */ /* 0x000fda0003f0f008 */
[----:B--2---:R-:W-:Y:S05]  /*3380*/  @P0 EXIT ;  /* 0x000000000000094d */ /* 0x004fea0003800000 */
.L_x_28:
[----:B------:R-:W-:-:S08]  /*3390*/  NOP ;  /* 0x0000000000007918 */ /* 0x000fd00000000000 */
[----:B------:R-:W2:Y:S02]  /*33a0*/  USETMAXREG.TRY_ALLOC.CTAPOOL UP0, 0xe8 ;  /* 0x000000e8000079c8 */ /* 0x000ea40008000600 */
[----:B--2---:R-:W-:-:S13]  /*33b0*/  PLOP3.LUT P0, PT, PT, PT, UP0, 0x80, 0x0 ;  /* 0x000000000000781c */ /* 0x004fda0003f0f008 */
[----:B------:R-:W-:Y:S05]  /*33c0*/  @!P0 BRA `(.L_x_28) ;  /* 0xfffffffc00f08947 */ /* 0x000fea000383ffff */
[----:B------:R-:W2:Y:S01]  /*33d0*/  SHFL.IDX PT, R14, R14, RZ, 0x1f ;  /* 0x00001fff0e0e7589 */ /* 0x000ea200000e0000 */
[----:B------:R-:W3:Y:S01]  /*33e0*/  S2UR UR4, SR_CTAID.Y ;  /* 0x00000000000479c3 */ /* 0x000ee20000002600 */
[----:B------:R-:W-:Y:S01]  /*33f0*/  UMOV UR36, URZ ;  /* 0x0000003f00247c82 */ /* 0x000fe20008000000 */
[----:B------:R-:W-:Y:S01]  /*3400*/  UMOV UR37, URZ ;  /* 0x0000003f00257c82 */ /* 0x000fe20008000000 */
[----:B--2---:R-:W-:Y:S01]  /*3410*/  LOP3.LUT P0, RZ, R14, 0x3, RZ, 0xc0, !PT ;  /* 0x000000030eff7812 */ /* 0x004fe2000780c0ff */
[----:B---3--:R-:W-:-:S12]  /*3420*/  UIMAD UR4, UR4, UR60, UR56 ;  /* 0x0000003c040472a4 */ /* 0x008fd8000f8e0238 */
[----:B------:R-:W-:Y:S05]  /*3430*/  @P0 BRA `(.L_x_29) ;  /* 0x0000000000a40947 */ /* 0x000fea0003800000 */
[----:B------:R-:W-:Y:S01]  /*3440*/  ELECT P0, URZ, PT ;  /* 0x00000000003f782f */ /* 0x000fe20003800000 */
[----:B------:R-:W-:-:S12]  /*3450*/  BSSY B0, `(.L_x_30) ;  /* 0x0000020000007945 */ /* 0x000fd80003800000 */
[----:B------:R-:W-:Y:S05]  /*3460*/  @!P0 BRA `(.L_x_31) ;  /* 0x0000000000788947 */ /* 0x000fea0003800000 */
[----:B------:R-:W2:Y:S01]  /*3470*/  S2UR UR6, SR_CgaCtaId ;  /* 0x00000000000679c3 */ /* 0x000ea20000008800 */
[----:B------:R-:W-:Y:S01]  /*3480*/  UISETP.NE.AND UP0, UPT, UR26, 0x1, UPT ;  /* 0x000000011a00788c */ /* 0x000fe2000bf05270 */
[----:B------:R-:W-:-:S06]  /*3490*/  UMOV UR5, 0x400 ;  /* 0x0000040000057882 */ /* 0x000fcc0000000000 */
[----:B------:R-:W3:Y:S08]  /*34a0*/  LDC.64 R4, c[0x0][0x700] ;  /* 0x0001c000ff047b82 */ /* 0x000ef00000000a00 */
[----:B----4-:R-:W3:Y:S08]  /*34b0*/  LDC.64 R6, c[0x0][0x708] ;  /* 0x0001c200ff067b82 */ /* 0x010ef00000000a00 */
[----:B-----5:R-:W4:Y:S01]  /*34c0*/  LDC.64 R8, c[0x0][0x710] ;  /* 0x0001c400ff087b82 */ /* 0x020f220000000a00 */
[----:B--2---:R-:W-:-:S04]  /*34d0*/  ULEA UR5, UR6, UR5, 0x18 ;  /* 0x0000000506057291 */ /* 0x004fc8000f8ec03f */
[----:B------:R-:W-:Y:S02]  /*34e0*/  UIADD3 UR6, UR5, 0x80, URZ ;  /* 0x0000008005067890 */ /* 0x000fe4000fffe03f */
[----:B------:R-:W-:Y:S01]  /*34f0*/  @!UP0 UIADD3 UR6, UR5, URZ, URZ ;  /* 0x0000003f05068290 */ /* 0x000fe2000fffe03f */
[----:B------:R-:W4:Y:S08]  /*3500*/  LDC.64 R10, c[0x0][0x718] ;  /* 0x0001c600ff0a7b82 */ /* 0x000f300000000a00 */
[----:B------:R-:W2:Y:S01]  /*3510*/  LDC.64 R24, c[0x0][0x720] ;  /* 0x0001c800ff187b82 */ /* 0x000ea20000000a00 */
[----:B---3--:R3:W-:Y:S07]  /*3520*/  STS.128 [UR6+0x34780], R4 ;  /* 0x03478004ff007988 */ /* 0x0087ee0008000c06 */
[----:B------:R-:W2:Y:S08]  /*3530*/  LDC.64 R26, c[0x0][0x728] ;  /* 0x0001ca00ff1a7b82 */ /* 0x000eb00000000a00 */
[----:B------:R-:W1:Y:S01]  /*3540*/  LDC.64 R28, c[0x0][0x730] ;  /* 0x0001cc00ff1c7b82 */ /* 0x000e620000000a00 */
[----:B----4-:R3:W-:Y:S07]  /*3550*/  STS.128 [UR6+0x34790], R8 ;  /* 0x03479008ff007988 */ /* 0x0107ee0008000c06 */
[----:B------:R-:W1:Y:S08]  /*3560*/  LDC.64 R30, c[0x0][0x738] ;  /* 0x0001ce00ff1e7b82 */ /* 0x000e700000000a00 */
[----:B------:R-:W4:Y:S01]  /*3570*/  LDC.64 R32, c[0x0][0x740] ;  /* 0x0001d000ff207b82 */ /* 0x000f220000000a00 */
[----:B--2---:R3:W-:Y:S07]  /*3580*/  STS.128 [UR6+0x347a0], R24 ;  /* 0x0347a018ff007988 */ /* 0x0047ee0008000c06 */
[----:B------:R-:W4:Y:S08]  /*3590*/  LDC.64 R34, c[0x0][0x748] ;  /* 0x0001d200ff227b82 */ /* 0x000f300000000a00 */
[----:B------:R-:W2:Y:S01]  /*35a0*/  LDC.64 R36, c[0x0][0x750] ;  /* 0x0001d400ff247b82 */ /* 0x000ea20000000a00 */
[----:B-1----:R3:W-:Y:S07]  /*35b0*/  STS.128 [UR6+0x347b0], R28 ;  /* 0x0347b01cff007988 */ /* 0x0027ee0008000c06 */
[----:B------:R-:W2:Y:S08]  /*35c0*/  LDC.64 R38, c[0x0][0x758] ;  /* 0x0001d600ff267b82 */ /* 0x000eb00000000a00 */
[----:B------:R-:W1:Y:S01]  /*35d0*/  LDC.64 R40, c[0x0][0x760] ;  /* 0x0001d800ff287b82 */ /* 0x000e620000000a00 */
[----:B----4-:R3:W-:Y:S07]  /*35e0*/  STS.128 [UR6+0x347c0], R32 ;  /* 0x0347c020ff007988 */ /* 0x0107ee0008000c06 */
[----:B------:R-:W1:Y:S08]  /*35f0*/  LDC.64 R42, c[0x0][0x768] ;  /* 0x0001da00ff2a7b82 */ /* 0x000e700000000a00 */
[----:B------:R-:W4:Y:S01]  /*3600*/  LDC.64 R44, c[0x0][0x770] ;  /* 0x0001dc00ff2c7b82 */ /* 0x000f220000000a00 */
[----:B--2---:R3:W-:Y:S07]  /*3610*/  STS.128 [UR6+0x347d0], R36 ;  /* 0x0347d024ff007988 */ /* 0x0047ee0008000c06 */
[----:B------:R-:W4:Y:S01]  /*3620*/  LDC.64 R46, c[0x0][0x778] ;  /* 0x0001de00ff2e7b82 */ /* 0x000f220000000a00 */
[----:B-1----:R3:W-:Y:S04]  /*3630*/  STS.128 [UR6+0x347e0], R40 ;  /* 0x0347e028ff007988 */ /* 0x0027e80008000c06 */
[----:B----4-:R3:W-:Y:S02]  /*3640*/  STS.128 [UR6+0x347f0], R44 ;  /* 0x0347f02cff007988 */ /* 0x0107e40008000c06 */
.L_x_31:
[----:B------:R-:W-:Y:S05]  /*3650*/  BSYNC B0 ;  /* 0x0000000000007941 */ /* 0x000fea0003800000 */
.L_x_30:
[----:B------:R-:W-:Y:S01]  /*3660*/  UISETP.NE.AND UP0, UPT, UR26, 0x1, UPT ;  /* 0x000000011a00788c */ /* 0x000fe2000bf05270 */
[----:B------:R-:W-:Y:S01]  /*3670*/  NOP ;  /* 0x0000000000007918 */ /* 0x000fe20000000000 */
[----:B------:R-:W-:Y:S01]  /*3680*/  ULDC UR5, c[0x0][0x884] ;  /* 0x0002210000057ab9 */ /* 0x000fe20000000800 */
[----:B------:R-:W-:Y:S01]  /*3690*/  ULDC.64 UR36, c[0x0][0x800] ;  /* 0x0002000000247ab9 */ /* 0x000fe20000000a00 */
[----:B------:R-:W-:-:S04]  /*36a0*/  USEL UR5, UR5, URZ, UP0 ;  /* 0x0000003f05057287 */ /* 0x000fc80008000000 */
[----:B------:R-:W-:-:S04]  /*36b0*/  UIADD3 UR5, UR4, UR5, URZ ;  /* 0x0000000504057290 */ /* 0x000fc8000fffe03f */
[----:B------:R-:W-:-:S12]  /*36c0*/  UIMAD.WIDE UR36, UR5, 0x80, UR36 ;  /* 0x00000080052478a5 */ /* 0x000fd8000f8e0224 */
.L_x_29:
[----:B------:R-:W-:-:S13]  /*36d0*/  ISETP.NE.AND P0, PT, RZ, UR51, PT ;  /* 0x00000033ff007c0c */ /* 0x000fda000bf05270 */
[----:B------:R-:W-:Y:S05]  /*36e0*/  @P0 BRA `(.L_x_32) ;  /* 0x00000004000c0947 */ /* 0x000fea0003800000 */
[----:B------:R-:W-:Y:S01]  /*36f0*/  ELECT P0, URZ, PT ;  /* 0x00000000003f782f */ /* 0x000fe20003800000 */
[----:B------:R-:W-:-:S12]  /*3700*/  BSSY B0, `(.L_x_33) ;  /* 0x000002c000007945 */ /* 0x000fd80003800000 */
[----:B------:R-:W-:Y:S05]  /*3710*/  @!P0 BRA `(.L_x_34) ;  /* 0x0000000000a88947 */ /* 0x000fea0003800000 */
[----:B---34-:R-:W2:Y:S08]  /*3720*/  LDC.64 R6, c[0x0][0x820] ;  /* 0x00020800ff067b82 */ /* 0x018eb00000000a00 */
[----:B------:R-:W3:Y:S01]  /*3730*/  LDC.64 R4, c[0x0][0x818] ;  /* 0x00020600ff047b82 */ /* 0x000ee20000000a00 */
[----:B--2---:R-:W-:-:S06]  /*3740*/  IMAD.WIDE R6, R18, 0x8, R6 ;  /* 0x0000000812067825 */ /* 0x004fcc00078e0206 */
[----:B------:R-:W2:Y:S01]  /*3750*/  LDG.E.64 R6, desc[UR38][R6.64] ;  /* 0x0000002606067981 */ /* 0x000ea2000c1e1b00 */
[----:B---3--:R-:W-:-:S06]  /*3760*/  IMAD.WIDE R4, R18, 0x8, R4 ;  /* 0x0000000812047825 */ /* 0x008fcc00078e0204 */
[----:B------:R-:W3:Y:S01]  /*3770*/  LDG.E.64 R4, desc[UR38][R4.64] ;  /* 0x0000002604047981 */ /* 0x000ee2000c1e1b00 */
[----:B------:R-:W4:Y:S01]  /*3780*/  S2UR UR5, SR_CgaCtaId ;  /* 0x00000000000579c3 */ /* 0x000f220000008800 */
[----:B------:R-:W-:Y:S01]  /*3790*/  UISETP.NE.AND UP0, UPT, UR26, 0x1, UPT ;  /* 0x000000011a00788c */ /* 0x000fe2000bf05270 */
[----:B-----5:R-:W-:Y:S01]  /*37a0*/  VIADD R9, R19, 0xffffffff ;  /* 0xffffffff13097836 */ /* 0x020fe20000000000 */
[----:B------:R-:W-:Y:S01]  /*37b0*/  UMOV UR4, 0x400 ;  /* 0x0000040000047882 */ /* 0x000fe20000000000 */
[----:B------:R-:W-:Y:S01]  /*37c0*/  CS2R R10, SRZ ;  /* 0x00000000000a7805 */ /* 0x000fe2000001ff00 */
[----:B----4-:R-:W-:-:S04]  /*37d0*/  ULEA UR4, UR5, UR4, 0x18 ;  /* 0x0000000405047291 */ /* 0x010fc8000f8ec03f */
[----:B------:R-:W-:-:S03]  /*37e0*/  UIADD3 UR5, UR4, 0x80, URZ ;  /* 0x0000008004057890 */ /* 0x000fc6000fffe03f */
[----:B------:R-:W-:-:S04]  /*37f0*/  @!UP0 UIADD3 UR5, UR4, URZ, URZ ;  /* 0x0000003f04058290 */ /* 0x000fc8000fffe03f */
[----:B------:R-:W-:-:S05]  /*3800*/  UIADD3 UR4, UR5, 0x34780, URZ ;  /* 0x0003478005047890 */ /* 0x000fca000fffe03f */
[----:B------:R-:W4:Y:S01]  /*3810*/  LDS R0, [UR5+0x3479c] ;  /* 0x03479c05ff007984 */ /* 0x000f220008000800 */
[----:B------:R-:W-:-:S03]  /*3820*/  IMAD.U32 R14, RZ, RZ, UR4 ;  /* 0x00000004ff0e7e24 */ /* 0x000fc6000f8e00ff */
[----:B------:R-:W-:Y:S02]  /*3830*/  STS [UR5+0x347b0], RZ ;  /* 0x0347b0ffff007988 */ /* 0x000fe40008000805 */
[----:B------:R-:W-:-:S05]  /*3840*/  SHF.R.U64 R14, R14, 0x4, RZ ;  /* 0x000000040e0e7819 */ /* 0x000fca00000012ff */
[----:B------:R-:W-:Y:S04]  /*3850*/  STS [UR5+0x34790], R14 ;  /* 0x0347900eff007988 */ /* 0x000fe80008000805 */
[----:B------:R-:W-:Y:S01]  /*3860*/  STS [UR5+0x34794], R14 ;  /* 0x0347940eff007988 */ /* 0x000fe20008000805 */
[----:B--2---:R-:W-:-:S04]  /*3870*/  SHF.L.U64.HI R21, R6, 0x1, R7 ;  /* 0x0000000106157819 */ /* 0x004fc80000010207 */
[----:B------:R-:W-:-:S04]  /*3880*/  LOP3.LUT R21, R21, 0x1fffffff, RZ, 0xc0, !PT ;  /* 0x1fffffff15157812 */ /* 0x000fc800078ec0ff */
[----:B------:R-:W-:Y:S01]  /*3890*/  SHF.R.U32.HI R7, RZ, 0x4, R21 ;  /* 0x00000004ff077819 */ /* 0x000fe20000011615 */
[----:B---3--:R-:W-:Y:S03]  /*38a0*/  STS.64 [UR5+0x34780], R4 ;  /* 0x03478004ff007988 */ /* 0x008fe60008000a05 */
[----:B----4-:R-:W-:-:S05]  /*38b0*/  LOP3.LUT R0, R0, 0xf, R7, 0xb8, !PT ;  /* 0x0000000f00007812 */ /* 0x010fca00078eb807 */
[----:B------:R2:W-:Y:S04]  /*38c0*/  STS [UR5+0x3479c], R0 ;  /* 0x03479c00ff007988 */ /* 0x0005e80008000805 */
[----:B------:R-:W3:Y:S01]  /*38d0*/  LDS R7, [UR5+0x3479c] ;  /* 0x03479c05ff077984 */ /* 0x000ee20008000800 */
[----:B--2---:R-:W-:-:S04]  /*38e0*/  SHF.L.U32 R0, R6, 0x1, RZ ;  /* 0x0000000106007819 */ /* 0x004fc800000006ff */
[----:B------:R-:W-:-:S04]  /*38f0*/  LOP3.LUT R0, R0, 0xfffffffe, RZ, 0xc0, !PT ;  /* 0xfffffffe00007812 */ /* 0x000fc800078ec0ff */
[----:B------:R-:W-:-:S05]  /*3900*/  SHF.R.U64 R0, R0, 0x4, R21 ;  /* 0x0000000400007819 */ /* 0x000fca0000001215 */
[----:B------:R-:W-:Y:S01]  /*3910*/  STS [UR5+0x3478c], R0 ;  /* 0x03478c00ff007988 */ /* 0x000fe20008000805 */
[----:B---3--:R-:W-:-:S05]  /*3920*/  LOP3.LUT R7, R7, 0xf0, RZ, 0xb8, !PT ;  /* 0x000000f007077812 */ /* 0x008fca00078eb8ff */
[----:B------:R-:W-:Y:S04]  /*3930*/  STS [UR5+0x3479c], R7 ;  /* 0x03479c07ff007988 */ /* 0x000fe80008000805 */
[----:B------:R-:W2:Y:S02]  /*3940*/  LDS R8, [UR5+0x3479c] ;  /* 0x03479c05ff087984 */ /* 0x000ea40008000800 */
[----:B--2---:R-:W-:Y:S02]  /*3950*/  LOP3.LUT R15, R8, 0xf00, RZ, 0xb8, !PT ;  /* 0x00000f00080f7812 */ /* 0x004fe400078eb8ff */
[----:B------:R-:W-:-:S03]  /*3960*/  IADD3 R8, R13, -0x1, RZ ;  /* 0xffffffff0d087810 */ /* 0x000fc60007ffe0ff */
[----:B------:R-:W-:Y:S04]  /*3970*/  STS.64 [UR5+0x34798], R14 ;  /* 0x0347980eff007988 */ /* 0x000fe80008000a05 */
[----:B-1----:R-:W1:Y:S04]  /*3980*/  LDS R12, [UR5+0x3479c] ;  /* 0x03479c05ff0c7984 */ /* 0x002e680008000800 */
[----:B------:R2:W-:Y:S01]  /*3990*/  STS.128 [UR5+0x347a0], R8 ;  /* 0x0347a008ff007988 */ /* 0x0005e20008000c05 */
[----:B-1----:R-:W-:-:S05]  /*39a0*/  LOP3.LUT R12, R12, 0xf000, RZ, 0xb8, !PT ;  /* 0x0000f0000c0c7812 */ /* 0x002fca00078eb8ff */
[----:B------:R2:W-:Y:S02]  /*39b0*/  STS [UR5+0x3479c], R12 ;  /* 0x03479c0cff007988 */ /* 0x0005e40008000805 */
.L_x_34:
[----:B------:R-:W-:Y:S05]  /*39c0*/  BSYNC B0 ;  /* 0x0000000000007941 */ /* 0x000fea0003800000 */
.L_x_33:
[----:B------:R-:W-:Y:S01]  /*39d0*/  ELECT P0, URZ, PT ;  /* 0x00000000003f782f */ /* 0x000fe20003800000 */
[----:B------:R-:W-:Y:S01]  /*39e0*/  NOP ;  /* 0x0000000000007918 */ /* 0x000fe20000000000 */
[----:B------:R-:W-:Y:S11]  /*39f0*/  BSSY B0, `(.L_x_35) ;  /* 0x0000004000007945 */ /* 0x000ff60003800000 */
[----:B------:R-:W-:Y:S05]  /*3a00*/  @!P0 BRA `(.L_x_36) ;  /* 0x0000000000088947 */ /* 0x000fea0003800000 */
[----:B------:R0:W-:Y:S01]  /*3a10*/  UTMACMDFLUSH ;  /* 0x00000000000079b7 */ /* 0x0001e20000000000 */
[----:B------:R-:W-:-:S04]  /*3a20*/  DEPBAR.LE SB0, 0x0 ;  /* 0x000080000000791a */ /* 0x000fc80000000000 */
.L_x_36:
[----:B------:R-:W-:Y:S05]  /*3a30*/  BSYNC B0 ;  /* 0x0000000000007941 */ /* 0x000fea0003800000 */
.L_x_35:
[----:B------:R-:W1:Y:S01]  /*3a40*/  S2UR UR5, SR_CgaCtaId ;  /* 0x00000000000579c3 */ /* 0x000e620000008800 */
[----:B-----5:R-:W2:Y:S01]  /*3a50*/  S2R R0, SR_LANEID ;  /* 0x0000000000007919 */ /* 0x020ea20000000000 */
[----:B------:R-:W-:Y:S01]  /*3a60*/  UISETP.NE.AND UP0, UPT, UR26, 0x1, UPT ;  /* 0x000000011a00788c */ /* 0x000fe2000bf05270 */
[----:B------:R-:W-:Y:S02]  /*3a70*/  UMOV UR4, 0x400 ;  /* 0x0000040000047882 */ /* 0x000fe40000000000 */
[----:B-1----:R-:W-:-:S04]  /*3a80*/  ULEA UR4, UR5, UR4, 0x18 ;  /* 0x0000000405047291 */ /* 0x002fc8000f8ec03f */
[----:B------:R-:W-:-:S04]  /*3a90*/  UIADD3 UR5, UR4, 0x80, URZ ;  /* 0x0000008004057890 */ /* 0x000fc8000fffe03f */
[----:B------:R-:W-:Y:S01]  /*3aa0*/  @!UP0 UIADD3 UR5, UR4, URZ, URZ ;  /* 0x0000003f04058290 */ /* 0x000fe2000fffe03f */
[----:B--2---:R-:W-:-:S05]  /*3ab0*/  SHF.L.U32 R0, R0, 0x2, RZ ;  /* 0x0000000200007819 */ /* 0x004fca00000006ff */
[----:B---3--:R-:W-:Y:S02]  /*3ac0*/  MOV R5, UR5 ;  /* 0x0000000500057c02 */ /* 0x008fe40008000f00 */
[C---:B------:R-:W-:Y:S02]  /*3ad0*/  IADD3 R4, P0, R0.reuse, UR36, RZ ;  /* 0x0000002400047c10 */ /* 0x040fe4000ff1e0ff */
[----:B----4-:R-:W-:-:S03]  /*3ae0*/  IADD3 R6, R0, 0x34780, R5 ;  /* 0x0003478000067810 */ /* 0x010fc60007ffe005 */
[----:B------:R-:W-:Y:S02]  /*3af0*/  IMAD.X R5, RZ, RZ, UR37, P0 ;  /* 0x00000025ff057e24 */ /* 0x000fe400080e06ff */
[----:B------:R-:W1:Y:S04]  /*3b00*/  LDS R7, [R6] ;  /* 0x0000000006077984 */ /* 0x000e680000000800 */
[----:B-1----:R2:W5:Y:S02]  /*3b10*/  ATOMG.E.EXCH.STRONG.GPU PT, RZ, [R4], R7 ;  /* 0x0000000704ff73a8 */ /* 0x00256400041ee100 */
.L_x_32:
[----:B-----5:R-:W-:Y:S01]  /*3b20*/  SHF.L.U32 R0, R158, 0x6, RZ ;  /* 0x000000069e007819 */ /* 0x020fe200000006ff */
[----:B------:R-:W1:Y:S01]  /*3b30*/  S2UR UR57, SR_CgaCtaId ;  /* 0x00000000003979c3 */ /* 0x000e620000008800 */
[-C--:B--23--:R-:W-:Y:S01]  /*3b40*/  LEA.HI R5, R3, R158.reuse, RZ, 0x5 ;  /* 0x0000009e03057211 */ /* 0x08cfe200078f28ff */
[----:B------:R-:W-:Y:S01]  /*3b50*/  UISETP.NE.AND UP1, UPT, UR26, 0x1, UPT ;  /* 0x000000011a00788c */ /* 0x000fe2000bf25270 */
[----:B------:R-:W-:Y:S01]  /*3b60*/  LOP3.LUT R4, R0, 0x40, RZ, 0xc0, !PT ;  /* 0x0000004000047812 */ /* 0x000fe200078ec0ff */
[----:B------:R-:W-:Y:S01]  /*3b70*/  UISETP.NE.AND UP0, UPT, UR18, URZ, UPT ;  /* 0x0000003f1200728c */ /* 0x000fe2000bf05270 */
[-C--:B------:R-:W-:Y:S01]  /*3b80*/  LEA.HI R0, R158, R158.reuse, RZ, 0x1 ;  /* 0x0000009e9e007211 */ /* 0x080fe200078f08ff */
[----:B------:R-:W-:Y:S01]  /*3b90*/  UMOV UR47, 0x400 ;  /* 0x00000400002f7882 */ /* 0x000fe20000000000 */
[----:B------:R-:W-:Y:S01]  /*3ba0*/  SHF.R.U32.HI R5, RZ, 0x1, R5 ;  /* 0x00000001ff057819 */ /* 0x000fe20000011605 */
[----:B------:R-:W-:Y:S01]  /*3bb0*/  USEL UR4, URZ, 0x1, UP0 ;  /* 0x000000013f047887 */ /* 0x000fe20008000000 */
[----:B------:R-:W-:Y:S01]  /*3bc0*/  SHF.R.S32.HI R0, RZ, 0x1, R0 ;  /* 0x00000001ff007819 */ /* 0x000fe20000011400 */
[----:B------:R-:W-:Y:S01]  /*3bd0*/  USHF.L.U32 UR50, UR18, 0x3, URZ ;  /* 0x0000000312327899 */ /* 0x000fe2000800063f */
[----:B------:R-:W-:Y:S01]  /*3be0*/  SHF.L.U32 R2, R2, 0x3, RZ ;  /* 0x0000000302027819 */ /* 0x000fe200000006ff */
[----:B------:R-:W-:Y:S01]  /*3bf0*/  ULOP3.LUT UR43, UR40, 0x1, URZ, 0xfc, !UPT ;  /* 0x00000001282b7892 */ /* 0x000fe2000f8efc3f */
[----:B------:R-:W-:Y:S01]  /*3c00*/  LOP3.LUT R5, R4, 0x30, R5, 0xf8, !PT ;  /* 0x0000003004057812 */ /* 0x000fe200078ef805 */
[----:B------:R-:W-:Y:S01]  /*3c10*/  IMAD.SHL.U32 R0, R0, 0x80, RZ ;  /* 0x0000008000007824 */ /* 0x000fe200078e00ff */
[----:B------:R-:W-:Y:S01]  /*3c20*/  ULOP3.LUT UR53, UR50, 0x8, URZ, 0xc0, !UPT ;  /* 0x0000000832357892 */ /* 0x000fe2000f8ec03f */
[----:B------:R-:W-:Y:S01]  /*3c30*/  MOV R7, 0x1 ;  /* 0x0000000100077802 */ /* 0x000fe20000000f00 */
[----:B------:R-:W-:Y:S01]  /*3c40*/  IMAD.U32 R154, RZ, RZ, UR4 ;  /* 0x00000004ff9a7e24 */ /* 0x000fe2000f8e00ff */
[----:B------:R-:W-:Y:S01]  /*3c50*/  LOP3.LUT R2, R5, 0x8, R2, 0xf8, !PT ;  /* 0x0000000805027812 */ /* 0x000fe200078ef802 */
[----:B------:R-:W-:Y:S01]  /*3c60*/  ULOP3.LUT UR52, UR59, 0x1, URZ, 0xfc, !UPT ;  /* 0x000000013b347892 */ /* 0x000fe2000f8efc3f */
[----:B------:R-:W-:Y:S01]  /*3c70*/  LEA.HI R5, R3, R158, RZ, 0x4 ;  /* 0x0000009e03057211 */ /* 0x000fe200078f20ff */
[----:B------:R-:W-:Y:S01]  /*3c80*/  ULOP3.LUT UR54, UR61, 0x1, URZ, 0xfc, !UPT ;  /* 0x000000013d367892 */ /* 0x000fe2000f8efc3f */
[----:B------:R-:W-:Y:S01]  /*3c90*/  LOP3.LUT R3, R0, 0x180, RZ, 0xc0, !PT ;  /* 0x0000018000037812 */ /* 0x000fe200078ec0ff */
[----:B------:R-:W-:Y:S01]  /*3ca0*/  ULOP3.LUT UR55, UR50, 0x8, URZ, 0xc, !UPT ;  /* 0x0000000832377892 */ /* 0x000fe2000f8e0c3f */
[----:B----4-:R-:W-:Y:S01]  /*3cb0*/  SHF.R.S32.HI R6, RZ, 0x4, R5 ;  /* 0x00000004ff067819 */ /* 0x010fe20000011405 */
[----:B-1----:R-:W-:Y:S01]  /*3cc0*/  ULEA UR47, UR57, UR47, 0x18 ;  /* 0x0000002f392f7291 */ /* 0x002fe2000f8ec03f */
[----:B------:R-:W-:Y:S01]  /*3cd0*/  LOP3.LUT R4, R3, R4, RZ, 0xfc, !PT ;  /* 0x0000000403047212 */ /* 0x000fe200078efcff */
[----:B------:R-:W-:Y:S01]  /*3ce0*/  ULOP3.LUT UR53, UR53, 0x18, URZ, 0x3c, !UPT ;  /* 0x0000001835357892 */ /* 0x000fe2000f8e3c3f */
[----:B------:R-:W-:Y:S01]  /*3cf0*/  LEA.HI R5, R5, R6, RZ, 0x1 ;  /* 0x0000000605057211 */ /* 0x000fe200078f08ff */
[----:B------:R-:W-:Y:S01]  /*3d00*/  UIADD3 UR48, UR47, 0x80, URZ ;  /* 0x000000802f307890 */ /* 0x000fe2000fffe03f */
[----:B------:R-:W-:Y:S01]  /*3d10*/  SHF.R.U32.HI R4, RZ, 0x3, R4 ;  /* 0x00000003ff047819 */ /* 0x000fe20000011604 */
[----:B------:R-:W-:Y:S01]  /*3d20*/  UIADD3 UR49, UR47, 0x34500, URZ ;  /* 0x000345002f317890 */ /* 0x000fe2000fffe03f */
[----:B------:R-:W-:Y:S01]  /*3d30*/  LOP3.LUT R5, R5, 0x7ffffe, RZ, 0xc0, !PT ;  /* 0x007ffffe05057812 */ /* 0x000fe200078ec0ff */
[----:B------:R-:W-:Y:S01]  /*3d40*/  @!UP1 UIADD3 UR48, UR47, URZ, URZ ;  /* 0x0000003f2f309290 */ /* 0x000fe2000fffe03f */
[----:B------:R-:W-:Y:S01]  /*3d50*/  LOP3.LUT R2, R4, R2, R3, 0x1e, !PT ;  /* 0x0000000204027212 */ /* 0x000fe200078e1e03 */
[----:B------:R-:W-:Y:S01]  /*3d60*/  UIADD3 UR5, UR50, UR49, URZ ;  /* 0x0000003132057290 */ /* 0x000fe2000fffe03f */
[----:B------:R-:W-:Y:S01]  /*3d70*/  IADD3 R5, R6, -R5, RZ ;  /* 0x8000000506057210 */ /* 0x000fe20007ffe0ff */
[----:B------:R-:W-:Y:S01]  /*3d80*/  UIADD3 UR48, UR48, 0x34780, URZ ;  /* 0x0003478030307890 */ /* 0x000fe2000fffe03f */
[----:B------:R-:W-:-:S02]  /*3d90*/  IADD3 R158, R158, 0x1f, RZ ;  /* 0x0000001f9e9e7810 */ /* 0x000fc40007ffe0ff */
[----:B------:R-:W-:Y:S01]  /*3da0*/  MOV R153, RZ ;  /* 0x000000ff00997202 */ /* 0x000fe20000000f00 */
[----:B------:R-:W-:-:S08]  /*3db0*/  IMAD R157, R5, 0x200, R2 ;  /* 0x00000200059d7824 */ /* 0x000fd000078e0202 */
.L_x_240:
[----:B-1-3--:R-:W1:Y:S02]  /*3dc0*/  LDC.64 R2, c[0x0][0x290] ;  /* 0x0000a400ff027b82 */ /* 0x00ae640000000a00 */
[----:B-1----:R-:W-:-:S05]  /*3dd0*/  IMAD.WIDE R2, R18, 0xc, R2 ;  /* 0x0000000c12027825 */ /* 0x002fca00078e0202 */
[----:B--2---:R-:W2:Y:S01]  /*3de0*/  LDG.E R5, desc[UR38][R2.64+0x8] ;  /* 0x0000082602057981 */ /* 0x004ea2000c1e1900 */
[----:B------:R-:W-:Y:S01]  /*3df0*/  SHF.L.U32 R11, R154, 0x1f, RZ ;  /* 0x0000001f9a0b7819 */ /* 0x000fe200000006ff */
[----:B------:R-:W-:Y:S01]  /*3e00*/  UMOV UR5, UR41 ;  /* 0x0000002900057c82 */ /* 0x000fe20008000000 */
[----:B------:R-:W-:-:S04]  /*3e10*/  MOV R8, UR49 ;  /* 0x0000003100087c02 */ /* 0x000fc80008000f00 */
[----:B------:R-:W1:Y:S01]  /*3e20*/  SYNCS.PHASECHK.TRANS64.TRYWAIT P0, [R8+UR50], R11 ;  /* 0x0000000b080075a7 */ /* 0x000e620008000172 */
[----:B--2---:R-:W-:-:S04]  /*3e30*/  IADD3 R6, R5, 0x3f, RZ ;  /* 0x0000003f05067810 */ /* 0x004fc80007ffe0ff */
[----:B------:R-:W-:-:S04]  /*3e40*/  SHF.R.S32.HI R9, RZ, 0x1f, R6 ;  /* 0x0000001fff097819 */ /* 0x000fc80000011406 */
[----:B------:R-:W-:Y:S01]  /*3e50*/  LEA.HI R6, R9, R6, RZ, 0x6 ;  /* 0x0000000609067211 */ /* 0x000fe200078f30ff */
[----:B-1----:R-:W-:Y:S06]  /*3e60*/  @!P0 BRA `(.L_x_37) ;  /* 0x0000030400948947 */ /* 0x002fec0003800000 */
.L_x_537:
[----:B------:R2:W-:Y:S01]  /*3e70*/  STL [R1+0x400], RZ ;  /* 0x000400ff01007387 */ /* 0x0005e20000100800 */
[----:B------:R-:W-:Y:S01]  /*3e80*/  ISETP.GE.AND P0, PT, R5, 0x1, PT ;  /* 0x000000010500780c */ /* 0x000fe20003f06270 */
[----:B------:R-:W-:Y:S01]  /*3e90*/  UMOV UR4, URZ ;  /* 0x0000003f00047c82 */ /* 0x000fe20008000000 */
[--C-:B------:R-:W-:Y:S01]  /*3ea0*/  IMAD.MOV.U32 R156, RZ, RZ, R18.reuse ;  /* 0x000000ffff9c7224 */ /* 0x100fe200078e0012 */
[----:B------:R2:W-:Y:S01]  /*3eb0*/  STL [R1+0x404], RZ ;  /* 0x000404ff01007387 */ /* 0x0005e20000100800 */
[----:B------:R-:W-:Y:S02]  /*3ec0*/  SHF.R.S32.HI R19, RZ, 0x1f, R18 ;  /* 0x0000001fff137819 */ /* 0x000fe40000011412 */
[----:B------:R-:W-:Y:S02]  /*3ed0*/  CS2R R150, SRZ ;  /* 0x0000000000967805 */ /* 0x000fe4000001ff00 */
[----:B------:R-:W-:Y:S01]  /*3ee0*/  MOV R2, UR42 ;  /* 0x0000002a00027c02 */ /* 0x000fe20008000f00 */
[----:B------:R2:W-:Y:S01]  /*3ef0*/  STL [R1+0x408], RZ ;  /* 0x000408ff01007387 */ /* 0x0005e20000100800 */
[----:B------:R-:W-:-:S02]  /*3f00*/  CS2R R24, SRZ ;  /* 0x0000000000187805 */ /* 0x000fc4000001ff00 */
[----:B------:R-:W-:Y:S02]  /*3f10*/  CS2R R26, SRZ ;  /* 0x00000000001a7805 */ /* 0x000fe4000001ff00 */
[----:B------:R-:W-:Y:S01]  /*3f20*/  CS2R R28, SRZ ;  /* 0x00000000001c7805 */ /* 0x000fe2000001ff00 */
[----:B------:R2:W-:Y:S01]  /*3f30*/  STL [R1+0x40c], RZ ;  /* 0x00040cff01007387 */ /* 0x0005e20000100800 */
[----:B------:R-:W-:Y:S02]  /*3f40*/  CS2R R30, SRZ ;  /* 0x00000000001e7805 */ /* 0x000fe4000001ff00 */
[----:B------:R-:W-:Y:S02]  /*3f50*/  CS2R R32, SRZ ;  /* 0x0000000000207805 */ /* 0x000fe4000001ff00 */
[----:B------:R-:W-:Y:S01]  /*3f60*/  CS2R R34, SRZ ;  /* 0x0000000000227805 */ /* 0x000fe2000001ff00 */
        /* <DEDUP_REMOVED lines=55> */
[----:B------:R-:W-:Y:S01]  /*42e0*/  SHF.R.S32.HI R6, RZ, 0x6, R6 ;  /* 0x00000006ff067819 */ /* 0x000fe20000011406 */
        /* <DEDUP_REMOVED lines=21> */
[----:B------:R-:W-:-:S03]  /*4440*/  CS2R R148, SRZ ;  /* 0x0000000000947805 */ /* 0x000fc6000001ff00 */
[----:B------:R2:W-:Y:S04]  /*4450*/  STL [R1+0x460], RZ ;  /* 0x000460ff01007387 */ /* 0x0005e80000100800 */
        /* <DEDUP_REMOVED lines=231> */
[----:B------:R2:W-:Y:S04]  /*52d0*/  STL [R1], RZ ;  /* 0x000000ff01007387 */ /* 0x0005e80000100800 */
        /* <DEDUP_REMOVED lines=126> */
[----:B------:R2:W-:Y:S01]  /*5ac0*/  STL [R1+0x1fc], RZ ;  /* 0x0001fcff01007387 */ /* 0x0005e20000100800 */
[----:B------:R-:W-:Y:S05]  /*5ad0*/  @!P0 BRA `(.L_x_38) ;  /* 0x000000b800548947 */ /* 0x000fea0003800000 */
[----:B------:R-:W-:-:S06]  /*5ae0*/  UISETP.NE.AND UP0, UPT, UR43, 0x3, UPT ;  /* 0x000000032b00788c */ /* 0x000fcc000bf05270 */
[----:B------:R-:W-:-:S13]  /*5af0*/  PLOP3.LUT P1, PT, PT, PT, UP0, 0x80, 0x0 ;  /* 0x000000000000781c */ /* 0x000fda0003f2f008 */
[----:B------:R-:W-:Y:S05]  /*5b00*/  @!P1 BRA `(.L_x_39) ;  /* 0x0000000000049947 */ /* 0x000fea0003800000 */
[----:B------:R-:W-:Y:S01]  /*5b10*/  BPT.TRAP 0x1 ;  /* 0x000000040000795c */ /* 0x000fe20000300000 */
.L_x_39:
[----:B------:R-:W-:Y:S01]  /*5b20*/  ULEA UR4, UR41, UR47, 0x3 ;  /* 0x0000002f29047291 */ /* 0x000fe2000f8e183f */
[----:B-1----:R-:W-:-:S04]  /*5b30*/  MOV R0, UR42 ;  /* 0x0000002a00007c02 */ /* 0x002fc80008000f00 */
[----:B------:R-:W-:-:S04]  /*5b40*/  SHF.L.U32 R0, R0, 0x1f, RZ ;  /* 0x0000001f00007819 */ /* 0x000fc800000006ff */
[----:B------:R1:W3:Y:S01]  /*5b50*/  SYNCS.PHASECHK.TRANS64.TRYWAIT P0, [UR4+0x34480], R0 ;  /* 0x03448000ff0075a7 */ /* 0x0002e20008000144 */
[----:B------:R-:W-:Y:S05]  /*5b60*/  @!P1 BRA `(.L_x_40) ;  /* 0x0000000000049947 */ /* 0x000fea0003800000 */
[----:B------:R-:W-:Y:S01]  /*5b70*/  BPT.TRAP 0x1 ;  /* 0x000000040000795c */ /* 0x000fe20000300000 */
.L_x_40:
[----:B---3--:R-:W-:Y:S05]  /*5b80*/  @P0 BRA `(.L_x_41) ;  /* 0x0000000000080947 */ /* 0x008fea0003800000 */
[----:B------:R-:W3:Y:S02]  /*5b90*/  SYNCS.PHASECHK.TRANS64.TRYWAIT P0, [UR4+0x34480], R0 ;  /* 0x03448000ff0075a7 */ /* 0x000ee40008000144 */
[----:B---3--:R-:W-:Y:S05]  /*5ba0*/  @!P0 BRA `(.L_x_42) ;  /* 0x000002e800608947 */ /* 0x008fea0003800000 */
.L_x_41:
[----:B------:R-:W-:Y:S01]  /*5bb0*/  UIADD3 UR5, UR47, 0x18000, URZ ;  /* 0x000180002f057890 */ /* 0x000fe2000fffe03f */
[----:B------:R-:W-:Y:S01]  /*5bc0*/  WARPGROUP.ARRIVE ;  /* 0x00000000000079c5 */ /* 0x000fe20000000000 */
[----:B------:R-:W-:Y:S01]  /*5bd0*/  USHF.R.U32.HI UR4, URZ, 0x4, UR47 ;  /* 0x000000043f047899 */ /* 0x000fe2000801162f */
[----:B------:R-:W-:Y:S01]  /*5be0*/  STL [R1+0x1170], R158 ;  /* 0x0011709e01007387 */ /* 0x000fe20000100800 */
[----:B------:R-:W-:Y:S02]  /*5bf0*/  USHF.R.U32.HI UR5, URZ, 0x4, UR5 ;  /* 0x000000043f057899 */ /* 0x000fe40008011605 */
[----:B------:R-:W-:Y:S01]  /*5c00*/  ULOP3.LUT UR4, UR4, 0x3fff, URZ, 0xc0, !UPT ;  /* 0x00003fff04047892 */ /* 0x000fe2000f8ec03f */
[----:B------:R-:W-:Y:S01]  /*5c10*/  STL [R1+0x116c], R156 ;  /* 0x00116c9c01007387 */ /* 0x000fe20000100800 */
[----:B------:R-:W-:Y:S02]  /*5c20*/  ULOP3.LUT UR5, UR5, 0x3fff, URZ, 0xc0, !UPT ;  /* 0x00003fff05057892 */ /* 0x000fe4000f8ec03f */
[----:B------:R-:W-:Y:S01]  /*5c30*/  ULOP3.LUT UR6, UR4, 0x10000, URZ, 0xfc, !UPT ;  /* 0x0001000004067892 */ /* 0x000fe2000f8efc3f */
[----:B------:R-:W-:Y:S01]  /*5c40*/  STL [R1+0x1168], R157 ;  /* 0x0011689d01007387 */ /* 0x000fe20000100800 */
[----:B------:R-:W-:-:S02]  /*5c50*/  ULOP3.LUT UR4, UR5, 0x10000, URZ, 0xfc, !UPT ;  /* 0x0001000005047892 */ /* 0x000fc4000f8efc3f */
[----:B------:R-:W-:Y:S01]  /*5c60*/  ULEA UR5, UR41, UR6, 0xb ;  /* 0x0000000629057291 */ /* 0x000fe2000f8e583f */
[----:B------:R-:W-:Y:S01]  /*5c70*/  STL [R1+0x1164], R154 ;  /* 0x0011649a01007387 */ /* 0x000fe20000100800 */
[----:B------:R-:W-:Y:S01]  /*5c80*/  ULEA UR4, UR41, UR4, 0xb ;  /* 0x0000000429047291 */ /* 0x000fe2000f8e583f */
[----:B------:R-:W-:Y:S01]  /*5c90*/  UMOV UR9, 0x40000040 ;  /* 0x4000004000097882 */ /* 0x000fe20000000000 */
[----:B------:R-:W-:Y:S01]  /*5ca0*/  UMOV UR11, 0x40000040 ;  /* 0x40000040000b7882 */ /* 0x000fe20000000000 */
[----:B------:R-:W-:Y:S02]  /*5cb0*/  STL [R1+0x1160], R153 ;  /* 0x0011609901007387 */ /* 0x000fe40000100800 */
[----:B------:R-:W-:Y:S02]  /*5cc0*/  UMOV UR8, UR5 ;  /* 0x0000000500087c82 */ /* 0x000fe40008000000 */
[----:B------:R-:W-:Y:S01]  /*5cd0*/  UMOV UR10, UR4 ;  /* 0x00000004000a7c82 */ /* 0x000fe20008000000 */
[----:B------:R-:W-:Y:S01]  /*5ce0*/  STL [R1+0xb14], R23 ;  /* 0x000b141701007387 */ /* 0x000fe20000100800 */
[----:B------:R-:W-:Y:S01]  /*5cf0*/  HGMMA.64x256x16.F32.BF16 R24, gdesc[UR8], RZ, !UPT, gsb0 ;  /* 0x03e00000081879f0 */ /* 0x000fe2000c0018ff */
[----:B------:R-:W-:-:S02]  /*5d00*/  UIADD3 UR8, UR5, 0x200, URZ ;  /* 0x0000020005087890 */ /* 0x000fc4000fffe03f */
[----:B------:R-:W-:Y:S01]  /*5d10*/  STL [R1+0xb10], R22 ;  /* 0x000b101601007387 */ /* 0x000fe20000100800 */
[----:B------:R-:W-:-:S03]  /*5d20*/  UMOV UR9, 0x40000040 ;  /* 0x4000004000097882 */ /* 0x000fc60000000000 */
[----:B------:R-:W-:Y:S04]  /*5d30*/  STL [R1+0xb0c], R19 ;  /* 0x000b0c1301007387 */ /* 0x000fe80000100800 */
[----:B------:R-:W-:Y:S04]  /*5d40*/  STL [R1+0xb08], R18 ;  /* 0x000b081201007387 */ /* 0x000fe80000100800 */
[----:B------:R-:W-:Y:S04]  /*5d50*/  STL [R1+0xb04], R17 ;  /* 0x000b041101007387 */ /* 0x000fe80000100800 */
[----:B------:R-:W-:Y:S04]  /*5d60*/  STL [R1+0xb00], R16 ;  /* 0x000b001001007387 */ /* 0x000fe80000100800 */
[----:B------:R-:W-:Y:S04]  /*5d70*/  STL [R1+0xafc], R8 ;  /* 0x000afc0801007387 */ /* 0x000fe80000100800 */
[----:B------:R-:W-:Y:S04]  /*5d80*/  STL [R1+0xaf8], R7 ;  /* 0x000af80701007387 */ /* 0x000fe80000100800 */
[----:B------:R-:W-:Y:S04]  /*5d90*/  STL [R1+0xaf4], R6 ;  /* 0x000af40601007387 */ /* 0x000fe80000100800 */
[----:B------:R-:W-:Y:S01]  /*5da0*/  STL [R1+0xaf0], R5 ;  /* 0x000af00501007387 */ /* 0x000fe20000100800 */
[----:B------:R-:W-:-:S03]  /*5db0*/  WARPGROUP.DEPBAR.LE gsb0, 0x0 ;  /* 0x00008000000079c5 */ /* 0x000fc60000010000 */
[----:B------:R-:W-:Y:S04]  /*5dc0*/  STL.64 [R1+0x400], R24 ;  /* 0x0004001801007387 */ /* 0x000fe80000100a00 */
        /* <DEDUP_REMOVED lines=62> */
[----:B------:R4:W-:Y:S02]  /*61b0*/  STL.64 [R1+0x5f8], R150 ;  /* 0x0005f89601007387 */ /* 0x0009e40000100a00 */
[----:B----4-:R-:W-:-:S06]  /*61c0*/  WARPGROUP.ARRIVE ;  /* 0x00000000000079c5 */ /* 0x010fcc0000000000 */
[----:B------:R-:W-:Y:S01]  /*61d0*/  HGMMA.64x256x16.F32.BF16 R24, gdesc[UR8], RZ, !UPT, gsb0 ;  /* 0x03e00000081879f0 */ /* 0x000fe2000c0018ff */
[----:B------:R-:W-:Y:S01]  /*61e0*/  UIADD3 UR8, UR5, 0x400, URZ ;  /* 0x0000040005087890 */ /* 0x000fe2000fffe03f */
[----:B------:R-:W-:Y:S01]  /*61f0*/  UMOV UR9, 0x40000040 ;  /* 0x4000004000097882 */ /* 0x000fe20000000000 */
[----:B------:R-:W-:Y:S02]  /*6200*/  WARPGROUP.DEPBAR.LE gsb0, 0x0 ;  /* 0x00008000000079c5 */ /* 0x000fe40000010000 */
        /* <DEDUP_REMOVED lines=69> */
[----:B------:R-:W-:Y:S01]  /*6660*/  STL.64 [R1], R24 ;  /* 0x0000001801007387 */ /* 0x000fe20000100a00 */
[----:B------:R-:W-:Y:S01]  /*6670*/  IMAD.MOV.U32 R227, RZ, RZ, R53 ;  /* 0x000000ffffe37224 */ /* 0x000fe200078e0035 */
[----:B------:R-:W-:Y:S01]  /*6680*/  MOV R226, R54 ;  /* 0x0000003600e27202 */ /* 0x000fe20000000f00 */
[----:B------:R-:W-:Y:S01]  /*6690*/  IMAD.MOV.U32 R224, RZ, RZ, R56 ;  /* 0x000000ffffe07224 */ /* 0x000fe200078e0038 */
[----:B------:R-:W-:Y:S01]  /*66a0*/  STL.64 [R1+0x8], R26 ;  /* 0x0000081a01007387 */ /* 0x000fe20000100a00 */
[----:B------:R-:W-:Y:S01]  /*66b0*/  MOV R225, R55 ;  /* 0x0000003700e17202 */ /* 0x000fe20000000f00 */
[----:B------:R-:W-:Y:S01]  /*66c0*/  IMAD.MOV.U32 R221, RZ, RZ, R59 ;  /* 0x000000ffffdd7224 */ /* 0x000fe200078e003b */
[----:B------:R-:W-:Y:S01]  /*66d0*/  MOV R223, R57 ;  /* 0x0000003900df7202 */ /* 0x000fe20000000f00 */
        /* <DEDUP_REMOVED lines=82> */
[----:B---3--:R-:W-:Y:S01]  /*6c00*/  IMAD.MOV.U32 R3, RZ, RZ, R149 ;  /* 0x000000ffff037224 */ /* 0x008fe200078e0095 */
[----:B------:R-:W-:Y:S01]  /*6c10*/  MOV R160, R120 ;  /* 0x0000007800a07202 */ /* 0x000fe20000000f00 */
[----:B------:R3:W-:Y:S01]  /*6c20*/  STL [R1+0x70], R52 ;  /* 0x0000703401007387 */ /* 0x0007e20000100800 */
[----:B------:R-:W-:-:S02]  /*6c30*/  MOV R159, R121 ;  /* 0x00000079009f7202 */ /* 0x000fc40000000f00 */
[----:B------:R-:W-:Y:S02]  /*6c40*/  MOV R157, R123 ;  /* 0x0000007b009d7202 */ /* 0x000fe40000000f00 */
[----:B------:R-:W-:Y:S02]  /*6c50*/  MOV R156, R124 ;  /* 0x0000007c009c7202 */ /* 0x000fe40000000f00 */
[----:B------:R-:W-:Y:S02]  /*6c60*/  MOV R154, R126 ;  /* 0x0000007e009a7202 */ /* 0x000fe40000000f00 */
[----:B------:R-:W-:Y:S02]  /*6c70*/  MOV R153, R127 ;  /* 0x0000007f00997202 */ /* 0x000fe40000000f00 */
[----:B------:R-:W-:Y:S02]  /*6c80*/  MOV R23, R129 ;  /* 0x0000008100177202 */ /* 0x000fe40000000f00 */
        /* <DEDUP_REMOVED lines=14> */
[----:B-1----:R-:W-:Y:S02]  /*6d70*/  MOV R0, R151 ;  /* 0x0000009700007202 */ /* 0x002fe40000000f00 */
[----:B---3--:R-:W-:-:S06]  /*6d80*/  WARPGROUP.ARRIVE ;  /* 0x00000000000079c5 */ /* 0x008fcc0000000000 */
[----:B------:R-:W-:Y:S03]  /*6d90*/  HGMMA.64x256x16.F32.BF16 R24, gdesc[UR8], RZ, !UPT, gsb0 ;  /* 0x03e00000081879f0 */ /* 0x000fe6000c0018ff */
        /* <DEDUP_REMOVED lines=64> */
[----:B------:R1:W-:Y:S04]  /*71a0*/  STL.64 [R1+0x1178], R24 ;  /* 0x0011781801007387 */ /* 0x0003e80000100a00 */
[----:B-1----:R-:W3:Y:S04]  /*71b0*/  LDL.LU R24, [R1+0x400] ;  /* 0x0004000001187983 */ /* 0x002ee80000300800 */
[----:B------:R-:W3:Y:S04]  /*71c0*/  LDL.LU R25, [R1+0x404] ;  /* 0x0004040001197983 */ /* 0x000ee80000300800 */
        /* <DEDUP_REMOVED lines=125> */
[----:B------:R-:W3:Y:S01]  /*79a0*/  LDL.LU R151, [R1+0x5fc] ;  /* 0x0005fc0001977983 */ /* 0x000ee20000300800 */
[----:B------:R-:W-:-:S02]  /*79b0*/  UIADD3 UR8, UR5, 0x2, URZ ;  /* 0x0000000205087890 */ /* 0x000fc4000fffe03f */
[----:B------:R-:W-:Y:S01]  /*79c0*/  UIADD3 UR10, UR4, 0x2, URZ ;  /* 0x00000002040a7890 */ /* 0x000fe2000fffe03f */
[----:B------:R-:W-:Y:S01]  /*79d0*/  UMOV UR9, 0x40000040 ;  /* 0x4000004000097882 */ /* 0x000fe20000000000 */
[----:B------:R-:W-:Y:S01]  /*79e0*/  UMOV UR11, 0x40000040 ;  /* 0x40000040000b7882 */ /* 0x000fe20000000000 */
[----:B---3--:R-:W-:-:S06]  /*79f0*/  WARPGROUP.ARRIVE ;  /* 0x00000000000079c5 */ /* 0x008fcc0000000000 */
[----:B------:R-:W-:Y:S03]  /*7a00*/  HGMMA.64x256x16.F32.BF16 R24, gdesc[UR8], R24, gsb0 ;  /* 0x03e00000081879f0 */ /* 0x000fe60008001818 */
[----:B------:R-:W-:Y:S02]  /*7a10*/  WARPGROUP.DEPBAR.LE gsb0, 0x0 ;  /* 0x00008000000079c5 */ /* 0x000fe40000010000 */
[----:B------:R1:W-:Y:S04]  /*7a20*/  STL.64 [R1+0x400], R24 ;  /* 0x0004001801007387 */ /* 0x0003e80000100a00 */
        /* <DEDUP_REMOVED lines=63> */
[----:B-1----:R-:W2:Y:S04]  /*7e20*/  LDL.LU R24, [R1] ;  /* 0x0000000001187983 */ /* 0x002ea80000300800 */
[----:B------:R-:W2:Y:S04]  /*7e30*/  LDL.LU R25, [R1+0x4] ;  /* 0x0000040001197983 */ /* 0x000ea80000300800 */
[----:B---3--:R-:W3:Y:S04]  /*7e40*/  LDL.LU R26, [R1+0x8] ;  /* 0x00000800011a7983 */ /* 0x008ee80000300800 */
[----:B------:R-:W3:Y:S04]  /*7e50*/  LDL.LU R27, [R1+0xc] ;  /* 0x00000c00011b7983 */ /* 0x000ee80000300800 */
[----:B----4-:R-:W4:Y:S04]  /*7e60*/  LDL.LU R28, [R1+0x10] ;  /* 0x00001000011c7983 */ /* 0x010f280000300800 */
[----:B------:R-:W4:Y:S04]  /*7e70*/  LDL.LU R29, [R1+0x14] ;  /* 0x00001400011d7983 */ /* 0x000f280000300800 */
[----:B--2---:R-:W2:Y:S04]  /*7e80*/  LDL.LU R30, [R1+0x18] ;  /* 0x00001800011e7983 */ /* 0x004ea80000300800 */
[----:B------:R-:W2:Y:S04]  /*7e90*/  LDL.LU R31, [R1+0x1c] ;  /* 0x00001c00011f7983 */ /* 0x000ea80000300800 */
[----:B------:R-:W3:Y:S04]  /*7ea0*/  LDL.LU R32, [R1+0x20] ;  /* 0x0000200001207983 */ /* 0x000ee80000300800 */
[----:B------:R-:W3:Y:S04]  /*7eb0*/  LDL.LU R33, [R1+0x24] ;  /* 0x0000240001217983 */ /* 0x000ee80000300800 */
[----:B------:R-:W4:Y:S04]  /*7ec0*/  LDL.LU R34, [R1+0x28] ;  /* 0x0000280001227983 */ /* 0x000f280000300800 */
[----:B------:R-:W4:Y:S04]  /*7ed0*/  LDL.LU R35, [R1+0x2c] ;  /* 0x00002c0001237983 */ /* 0x000f280000300800 */
[----:B------:R-:W2:Y:S04]  /*7ee0*/  LDL.LU R36, [R1+0x30] ;  /* 0x0000300001247983 */ /* 0x000ea80000300800 */
        /* <DEDUP_REMOVED lines=15> */
[----:B------:R-:W4:Y:S01]  /*7fe0*/  LDL.LU R52, [R1+0x70] ;  /* 0x0000700001347983 */ /* 0x000f220000300800 */
        /* <DEDUP_REMOVED lines=126> */
[----:B------:R-:W-:-:S02]  /*87d0*/  MOV R57, R223 ;  /* 0x000000df00397202 */ /* 0x000fc40000000f00 */
[----:B------:R-:W-:Y:S01]  /*87e0*/  MOV R54, R226 ;  /* 0x000000e200367202 */ /* 0x000fe20000000f00 */
[----:B------:R-:W-:Y:S01]  /*87f0*/  STL.64 [R1+0x1480], R90 ;  /* 0x0014805a01007387 */ /* 0x000fe20000100a00 */
[----:B------:R-:W-:-:S03]  /*8800*/  MOV R55, R225 ;  /* 0x000000e100377202 */ /* 0x000fc60000000f00 */
        /* <DEDUP_REMOVED lines=18> */
[----:B----4-:R-:W-:Y:S04]  /*8930*/  STL.64 [R1+0x13e8], R52 ;  /* 0x0013e83401007387 */ /* 0x010fe80000100a00 */
[----:B---3--:R-:W-:Y:S04]  /*8940*/  STL.64 [R1+0x13e0], R50 ;  /* 0x0013e03201007387 */ /* 0x008fe80000100a00 */
[----:B--2---:R-:W-:Y:S04]  /*8950*/  STL.64 [R1+0x13d8], R48 ;  /* 0x0013d83001007387 */ /* 0x004fe80000100a00 */
        /* <DEDUP_REMOVED lines=12> */
[----:B-1----:R-:W2:Y:S04]  /*8a20*/  LDL.LU.64 R24, [R1+0x200] ;  /* 0x0002000001187983 */ /* 0x002ea80000300a00 */
[----:B------:R-:W2:Y:S04]  /*8a30*/  LDL.LU.64 R26, [R1+0x208] ;  /* 0x00020800011a7983 */ /* 0x000ea80000300a00 */
        /* <DEDUP_REMOVED lines=61> */
[----:B------:R-:W2:Y:S01]  /*8e10*/  LDL.LU.64 R150, [R1+0x3f8] ;  /* 0x0003f80001967983 */ /* 0x000ea20000300a00 */
[----:B------:R-:W-:Y:S01]  /*8e20*/  UIADD3 UR8, UR5, 0x202, URZ ;  /* 0x0000020205087890 */ /* 0x000fe2000fffe03f */
[----:B------:R-:W-:Y:S01]  /*8e30*/  UMOV UR9, 0x40000040 ;  /* 0x4000004000097882 */ /* 0x000fe20000000000 */
[----:B--2---:R-:W-:-:S07]  /*8e40*/  WARPGROUP.ARRIVE ;  /* 0x00000000000079c5 */ /* 0x004fce0000000000 */
[----:B------:R-:W-:Y:S03]  /*8e50*/  HGMMA.64x256x16.F32.BF16 R24, gdesc[UR8], R24, gsb0 ;  /* 0x03e00000081879f0 */ /* 0x000fe60008001818 */
[----:B------:R-:W-:Y:S02]  /*8e60*/  WARPGROUP.DEPBAR.LE gsb0, 0x0 ;  /* 0x00008000000079c5 */ /* 0x000fe40000010000 */
        /* <DEDUP_REMOVED lines=56> */
[----:B------:R1:W-:Y:S01]  /*91f0*/  STL [R1+0x270], R52 ;  /* 0x0002703401007387 */ /* 0x0003e20000100800 */
[----:B------:R-:W-:Y:S01]  /*9200*/  MOV R177, R108 ;  /* 0x0000006c00b17202 */ /* 0x000fe20000000f00 */
[----:B------:R-:W-:Y:S01]  /*9210*/  IMAD.MOV.U32 R178, RZ, RZ, R107 ;  /* 0x000000ffffb27224 */ /* 0x000fe200078e006b */
[----:B------:R-:W-:Y:S01]  /*9220*/  MOV R176, R109 ;  /* 0x0000006d00b07202 */ /* 0x000fe20000000f00 */
[----:B------:R-:W2:Y:S01]  /*9230*/  LDL.LU.64 R150, [R1+0x1570] ;  /* 0x0015700001967983 */ /* 0x000ea20000300a00 */
        /* <DEDUP_REMOVED lines=122> */
[----:B------:R-:W-:Y:S04]  /*99e0*/  STL.64 [R1], R24 ;  /* 0x0000001801007387 */ /* 0x000fe80000100a00 */
        /* <DEDUP_REMOVED lines=196> */
[----:B-1----:R-:W2:Y:S04]  /*a630*/  LDL.LU.64 R24, [R1] ;  /* 0x0000000001187983 */ /* 0x002ea80000300a00 */
[----:B------:R-:W3:Y:S04]  /*a640*/  LDL.LU.64 R26, [R1+0x8] ;  /* 0x00000800011a7983 */ /* 0x000ee80000300a00 */
[----:B------:R-:W4:Y:S04]  /*a650*/  LDL.LU.64 R28, [R1+0x10] ;  /* 0x00001000011c7983 */ /* 0x000f280000300a00 */
[----:B------:R-:W2:Y:S04]  /*a660*/  LDL.LU.64 R30, [R1+0x18] ;  /* 0x00001800011e7983 */ /* 0x000ea80000300a00 */
        /* <DEDUP_REMOVED lines=60> */
[----:B--2---:R-:W-:Y:S04]  /*aa30*/  STL.64 [R1+0xf58], R150 ;  /* 0x000f589601007387 */ /* 0x004fe80000100a00 */
[----:B----4-:R-:W-:Y:S04]  /*aa40*/  STL.64 [R1+0xf50], R148 ;  /* 0x000f509401007387 */ /* 0x010fe80000100a00 */
[----:B---3--:R-:W-:Y:S04]  /*aa50*/  STL.64 [R1+0xf48], R146 ;  /* 0x000f489201007387 */ /* 0x008fe80000100a00 */
        /* <DEDUP_REMOVED lines=61> */
[----:B-1----:R-:W2:Y:S04]  /*ae30*/  LDL.LU R24, [R1+0x200] ;  /* 0x0002000001187983 */ /* 0x002ea80000300800 */
        /* <DEDUP_REMOVED lines=28> */
[----:B------:R-:W-:Y:S01]  /*b000*/  IMAD.MOV.U32 R53, RZ, RZ, R158 ;  /* 0x000000ffff357224 */ /* 0x000fe200078e009e */
[----:B------:R-:W-:Y:S01]  /*b010*/  MOV R54, R156 ;  /* 0x0000009c00367202 */ /* 0x000fe20000000f00 */
[----:B------:R-:W-:Y:S01]  /*b020*/  IMAD.MOV.U32 R149, RZ, RZ, R3 ;  /* 0x000000ffff957224 */ /* 0x000fe200078e0003 */
[----:B------:R-:W2:Y:S01]  /*b030*/  LDL.LU R158, [R1+0x1170] ;  /* 0x00117000019e7983 */ /* 0x000ea20000300800 */
[----:B------:R-:W-:-:S02]  /*b040*/  MOV R150, R2 ;  /* 0x0000000200967202 */ /* 0x000fc40000000f00 */
[----:B------:R-:W-:Y:S01]  /*b050*/  MOV R151, R0 ;  /* 0x0000000000977202 */ /* 0x000fe20000000f00 */
[----:B------:R-:W2:Y:S01]  /*b060*/  LDL.LU R156, [R1+0x116c] ;  /* 0x00116c00019c7983 */ /* 0x000ea20000300800 */
[----:B------:R-:W-:Y:S01]  /*b070*/  MOV R55, R157 ;  /* 0x0000009d00377202 */ /* 0x000fe20000000f00 */
[----:B------:R-:W-:Y:S01]  /*b080*/  IMAD.MOV.U32 R56, RZ, RZ, R154 ;  /* 0x000000ffff387224 */ /* 0x000fe200078e009a */
[----:B------:R-:W-:Y:S01]  /*b090*/  MOV R148, R4 ;  /* 0x0000000400947202 */ /* 0x000fe20000000f00 */
[----:B------:R-:W2:Y:S01]  /*b0a0*/  LDL.LU R157, [R1+0x1168] ;  /* 0x00116800019d7983 */ /* 0x000ea20000300800 */
        /* <DEDUP_REMOVED lines=27> */
[----:B------:R-:W-:-:S03]  /*b260*/  MOV R129, R23 ;  /* 0x0000001700817202 */ /* 0x000fc60000000f00 */
[----:B------:R-:W-:Y:S01]  /*b270*/  STL.64 [R1+0x1130], R140 ;  /* 0x0011308c01007387 */ /* 0x000fe20000100a00 */
[----:B------:R-:W-:Y:S01]  /*b280*/  MOV R126, R159 ;  /* 0x0000009f007e7202 */ /* 0x000fe20000000f00 */
[----:B------:R-:W-:Y:S01]  /*b290*/  IMAD.MOV.U32 R125, RZ, RZ, R160 ;  /* 0x000000ffff7d7224 */ /* 0x000fe200078e00a0 */
[----:B------:R-:W-:Y:S01]  /*b2a0*/  MOV R127, R155 ;  /* 0x0000009b007f7202 */ /* 0x000fe20000000f00 */
[----:B------:R-:W-:Y:S01]  /*b2b0*/  STL.64 [R1+0x1128], R138 ;  /* 0x0011288a01007387 */ /* 0x000fe20000100a00 */
[----:B------:R-:W-:Y:S01]  /*b2c0*/  MOV R124, R161 ;  /* 0x000000a1007c7202 */ /* 0x000fe20000000f00 */
[----:B------:R-:W-:Y:S02]  /*b2d0*/  IMAD.MOV.U32 R122, RZ, RZ, R163 ;  /* 0x000000ffff7a7224 */ /* 0x000fe400078e00a3 */
        /* <DEDUP_REMOVED lines=186> */
[----:B------:R-:W-:-:S02]  /*be80*/  UIADD3 UR8, UR5, 0x4, URZ ;  /* 0x0000000405087890 */ /* 0x000fc4000fffe03f */
[----:B------:R-:W-:Y:S01]  /*be90*/  UIADD3 UR10, UR4, 0x4, URZ ;  /* 0x00000004040a7890 */ /* 0x000fe2000fffe03f */
[----:B------:R-:W-:Y:S01]  /*bea0*/  UMOV UR9, 0x40000040 ;  /* 0x4000004000097882 */ /* 0x000fe20000000000 */
[----:B------:R-:W-:Y:S01]  /*beb0*/  UMOV UR11, 0x40000040 ;  /* 0x40000040000b7882 */ /* 0x000fe20000000000 */
[----:B--2---:R-:W-:-:S06]  /*bec0*/  WARPGROUP.ARRIVE ;  /* 0x00000000000079c5 */ /* 0x004fcc0000000000 */
        /* <DEDUP_REMOVED lines=52> */
[----:B------:R-:W-:Y:S01]  /*c210*/  STL.64 [R1+0x590], R124 ;  /* 0x0005907c01007387 */ /* 0x000fe20000100a00 */
[----:B------:R-:W-:-:S03]  /*c220*/  MOV R221, R150 ;  /* 0x0000009600dd7202 */ /* 0x000fc60000000f00 */
[----:B------:R-:W-:Y:S01]  /*c230*/  STL.64 [R1+0x598], R126 ;  /* 0x0005987e01007387 */ /* 0x000fe20000100a00 */
[----:B------:R-:W-:-:S03]  /*c240*/  MOV R220, R151 ;  /* 0x0000009700dc7202 */ /* 0x000fc60000000f00 */
[----:B------:R-:W-:Y:S01]  /*c250*/  STL.64 [R1+0x5a0], R128 ;  /* 0x0005a08001007387 */ /* 0x000fe20000100a00 */
[----:B------:R-:W-:Y:S01]  /*c260*/  MOV R223, R148 ;  /* 0x0000009400df7202 */ /* 0x000fe20000000f00 */
[----:B------:R-:W-:Y:S02]  /*c270*/  IMAD.MOV.U32 R222, RZ, RZ, R149 ;  /* 0x000000ffffde7224 */ /* 0x000fe400078e0095 */
[----:B------:R-:W-:Y:S01]  /*c280*/  STL.64 [R1+0x5a8], R130 ;  /* 0x0005a88201007387 */ /* 0x000fe20000100a00 */
[----:B------:R-:W-:Y:S01]  /*c290*/  IMAD.MOV.U32 R225, RZ, RZ, R146 ;  /* 0x000000ffffe17224 */ /* 0x000fe200078e0092 */
[----:B------:R-:W-:Y:S02]  /*c2a0*/  MOV R224, R147 ;  /* 0x0000009300e07202 */ /* 0x000fe40000000f00 */
[----:B------:R1:W-:Y:S01]  /*c2b0*/  STL.64 [R1+0x5b0], R132 ;  /* 0x0005b08401007387 */ /* 0x0003e20000100a00 */
[----:B------:R-:W-:-:S03]  /*c2c0*/  MOV R227, R144 ;  /* 0x0000009000e37202 */ /* 0x000fc60000000f00 */
[----:B------:R-:W2:Y:S01]  /*c2d0*/  LDL.LU.64 R150, [R1+0x1158] ;  /* 0x0011580001967983 */ /* 0x000ea20000300a00 */
[----:B------:R-:W-:Y:S01]  /*c2e0*/  MOV R226, R145 ;  /* 0x0000009100e27202 */ /* 0x000fe20000000f00 */
[----:B------:R-:W-:Y:S02]  /*c2f0*/  IMAD.MOV.U32 R5, RZ, RZ, R143 ;  /* 0x000000ffff057224 */ /* 0x000fe400078e008f */
[----:B------:R-:W2:Y:S01]  /*c300*/  LDL.LU.64 R148, [R1+0x1150] ;  /* 0x0011500001947983 */ /* 0x000ea20000300a00 */
[----:B------:R-:W-:Y:S01]  /*c310*/  MOV R6, R142 ;  /* 0x0000008e00067202 */ /* 0x000fe20000000f00 */
[----:B------:R-:W-:Y:S02]  /*c320*/  IMAD.MOV.U32 R8, RZ, RZ, R140 ;  /* 0x000000ffff087224 */ /* 0x000fe400078e008c */
[----:B------:R-:W2:Y:S01]  /*c330*/  LDL.LU.64 R146, [R1+0x1148] ;  /* 0x0011480001927983 */ /* 0x000ea20000300a00 */
[----:B------:R-:W-:-:S03]  /*c340*/  MOV R7, R141 ;  /* 0x0000008d00077202 */ /* 0x000fc60000000f00 */
[----:B------:R-:W2:Y:S01]  /*c350*/  LDL.LU.64 R144, [R1+0x1140] ;  /* 0x0011400001907983 */ /* 0x000ea20000300a00 */
[----:B------:R-:W-:Y:S01]  /*c360*/  MOV R17, R138 ;  /* 0x0000008a00117202 */ /* 0x000fe20000000f00 */
[----:B------:R-:W-:Y:S01]  /*c370*/  IMAD.MOV.U32 R18, RZ, RZ, R137 ;  /* 0x000000ffff127224 */ /* 0x000fe200078e0089 */
[----:B------:R-:W-:Y:S01]  /*c380*/  MOV R16, R139 ;  /* 0x0000008b00107202 */ /* 0x000fe20000000f00 */
[----:B------:R-:W2:Y:S01]  /*c390*/  LDL.LU.64 R142, [R1+0x1138] ;  /* 0x00113800018e7983 */ /* 0x000ea20000300a00 */
[----:B------:R-:W-:Y:S01]  /*c3a0*/  MOV R19, R136 ;  /* 0x0000008800137202 */ /* 0x000fe20000000f00 */
[----:B------:R-:W-:Y:S02]  /*c3b0*/  IMAD.MOV.U32 R23, RZ, RZ, R134 ;  /* 0x000000ffff177224 */ /* 0x000fe400078e0086 */
[----:B------:R-:W2:Y:S01]  /*c3c0*/  LDL.LU.64 R140, [R1+0x1130] ;  /* 0x00113000018c7983 */ /* 0x000ea20000300a00 */
[----:B------:R-:W-:-:S03]  /*c3d0*/  MOV R22, R135 ;  /* 0x0000008700167202 */ /* 0x000fc60000000f00 */
        /* <DEDUP_REMOVED lines=59> */
[----:B------:R-:W-:-:S02]  /*c790*/  UMOV UR9, 0x40000040 ;  /* 0x4000004000097882 */ /* 0x000fc40000000000 */
[----:B------:R-:W-:Y:S04]  /*c7a0*/  STL [R1+0xb5c], R220 ;  /* 0x000b5cdc01007387 */ /* 0x000fe80000100800 */
        /* <DEDUP_REMOVED lines=168> */
[----:B------:R-:W-:-:S03]  /*d230*/  IMAD.MOV.U32 R0, RZ, RZ, R151 ;  /* 0x000000ffff007224 */ /* 0x000fc600078e0097 */
[----:B------:R-:W-:Y:S01]  /*d240*/  STL.64 [R1+0x70], R52 ;  /* 0x0000703401007387 */ /* 0x000fe20000100a00 */
[----:B------:R-:W-:Y:S01]  /*d250*/  IMAD.MOV.U32 R4, RZ, RZ, R148 ;  /* 0x000000ffff047224 */ /* 0x000fe200078e0094 */
[----:B------:R-:W-:Y:S02]  /*d260*/  MOV R3, R149 ;  /* 0x0000009500037202 */ /* 0x000fe40000000f00 */
[----:B------:R-:W-:Y:S01]  /*d270*/  STL.64 [R1+0x78], R54 ;  /* 0x0000783601007387 */ /* 0x000fe20000100a00 */
[----:B------:R-:W-:-:S03]  /*d280*/  MOV R10, R146 ;  /* 0x00000092000a7202 */ /* 0x000fc60000000f00 */
[----:B------:R1:W-:Y:S01]  /*d290*/  STL.64 [R1+0x80], R56 ;  /* 0x0000803801007387 */ /* 0x0003e20000100a00 */
        /* <DEDUP_REMOVED lines=156> */
[----:B------:R-:W-:Y:S04]  /*dc60*/  STL.64 [R1+0x6e0], R156 ;  /* 0x0006e09c01007387 */ /* 0x000fe80000100a00 */
        /* <DEDUP_REMOVED lines=64> */
[----:B------:R-:W3:Y:S01]  /*e070*/  LDL.LU R133, [R1+0x84] ;  /* 0x0000840001857983 */ /* 0x000ee20000300800 */
[----:B------:R-:W-:Y:S01]  /*e080*/  MOV R134, R220 ;  /* 0x000000dc00867202 */ /* 0x000fe20000000f00 */
[----:B------:R-:W-:Y:S01]  /*e090*/  IMAD.MOV.U32 R136, RZ, RZ, R222 ;  /* 0x000000ffff887224 */ /* 0x000fe200078e00de */
[----:B------:R-:W-:Y:S01]  /*e0a0*/  MOV R135, R221 ;  /* 0x000000dd00877202 */ /* 0x000fe20000000f00 */
[----:B------:R-:W4:Y:S01]  /*e0b0*/  LDL.LU R220, [R1+0xb5c] ;  /* 0x000b5c0001dc7983 */ /* 0x000f220000300800 */
[----:B------:R-:W-:-:S03]  /*e0c0*/  MOV R137, R223 ;  /* 0x000000df00897202 */ /* 0x000fc60000000f00 */
[----:B------:R-:W4:Y:S01]  /*e0d0*/  LDL.LU R221, [R1+0xb58] ;  /* 0x000b580001dd7983 */ /* 0x000f220000300800 */
[----:B------:R-:W-:Y:S01]  /*e0e0*/  MOV R138, R224 ;  /* 0x000000e0008a7202 */ /* 0x000fe20000000f00 */
[----:B------:R-:W-:Y:S02]  /*e0f0*/  IMAD.MOV.U32 R139, RZ, RZ, R225 ;  /* 0x000000ffff8b7224 */ /* 0x000fe400078e00e1 */
[----:B------:R-:W4:Y:S01]  /*e100*/  LDL.LU R222, [R1+0xb54] ;  /* 0x000b540001de7983 */ /* 0x000f220000300800 */
[----:B------:R-:W-:-:S03]  /*e110*/  MOV R140, R226 ;  /* 0x000000e2008c7202 */ /* 0x000fc60000000f00 */
[----:B------:R-:W4:Y:S01]  /*e120*/  LDL.LU R223, [R1+0xb50] ;  /* 0x000b500001df7983 */ /* 0x000f220000300800 */
[----:B------:R-:W-:-:S03]  /*e130*/  MOV R141, R227 ;  /* 0x000000e3008d7202 */ /* 0x000fc60000000f00 */
[----:B------:R-:W4:Y:S01]  /*e140*/  LDL.LU R224, [R1+0xb4c] ;  /* 0x000b4c0001e07983 */ /* 0x000f220000300800 */
[----:B------:R-:W-:-:S03]  /*e150*/  IMAD.MOV.U32 R142, RZ, RZ, R5 ;  /* 0x000000ffff8e7224 */ /* 0x000fc600078e0005 */
        /* <DEDUP_REMOVED lines=11> */
[----:B------:R-:W-:Y:S01]  /*e210*/  IMAD.MOV.U32 R148, RZ, RZ, R18 ;  /* 0x000000ffff947224 */ /* 0x000fe200078e0012 */
[----:B------:R-:W-:Y:S02]  /*e220*/  MOV R150, R22 ;  /* 0x0000001600967202 */ /* 0x000fe40000000f00 */
[----:B------:R-:W4:Y:S01]  /*e230*/  LDL.LU R8, [R1+0xb30] ;  /* 0x000b300001087983 */ /* 0x000f220000300800 */
[----:B------:R-:W-:Y:S01]  /*e240*/  IMAD.MOV.U32 R151, RZ, RZ, R23 ;  /* 0x000000ffff977224 */ /* 0x000fe200078e0017 */
[----:B------:R-:W-:Y:S02]  /*e250*/  MOV R149, R19 ;  /* 0x0000001300957202 */ /* 0x000fe40000000f00 */
[----:B------:R-:W4:Y:S04]  /*e260*/  LDL.LU R16, [R1+0xb2c] ;  /* 0x000b2c0001107983 */ /* 0x000f280000300800 */
[----:B------:R-:W4:Y:S04]  /*e270*/  LDL.LU R17, [R1+0xb28] ;  /* 0x000b280001117983 */ /* 0x000f280000300800 */
[----:B------:R-:W4:Y:S04]  /*e280*/  LDL.LU R18, [R1+0xb24] ;  /* 0x000b240001127983 */ /* 0x000f280000300800 */
[----:B------:R-:W4:Y:S04]  /*e290*/  LDL.LU R19, [R1+0xb20] ;  /* 0x000b200001137983 */ /* 0x000f280000300800 */
[----:B------:R-:W4:Y:S04]  /*e2a0*/  LDL.LU R22, [R1+0xb1c] ;  /* 0x000b1c0001167983 */ /* 0x000f280000300800 */
[----:B------:R-:W4:Y:S04]  /*e2b0*/  LDL.LU R23, [R1+0xb18] ;  /* 0x000b180001177983 */ /* 0x000f280000300800 */
        /* <DEDUP_REMOVED lines=9> */
[----:B---3--:R-:W-:Y:S04]  /*e350*/  STL.64 [R1+0x8a0], R132 ;  /* 0x0008a08401007387 */ /* 0x008fe80000100a00 */
[----:B--2---:R-:W-:Y:S04]  /*e360*/  STL.64 [R1+0x898], R130 ;  /* 0x0008988201007387 */ /* 0x004fe80000100a00 */
[----:B----4-:R-:W-:Y:S04]  /*e370*/  STL.64 [R1+0x890], R128 ;  /* 0x0008908001007387 */ /* 0x010fe80000100a00 */
        /* <DEDUP_REMOVED lines=353> */
[----:B------:R-:W2:Y:S01]  /*f990*/  LDL.LU R133, [R1+0x5b4] ;  /* 0x0005b40001857983 */ /* 0x000ea20000300800 */
        /* <DEDUP_REMOVED lines=13> */
[----:B------:R-:W-:Y:S01]  /*fa70*/  UIADD3 UR8, UR5, 0x6, URZ ;  /* 0x0000000605087890 */ /* 0x000fe2000fffe03f */
[----:B------:R-:W-:Y:S01]  /*fa80*/  MOV R144, R227 ;  /* 0x000000e300907202 */ /* 0x000fe20000000f00 */
[----:B------:R-:W-:Y:S01]  /*fa90*/  UIADD3 UR10, UR4, 0x6, URZ ;  /* 0x00000006040a7890 */ /* 0x000fe2000fffe03f */
[----:B------:R-:W-:Y:S01]  /*faa0*/  MOV R146, R225 ;  /* 0x000000e100927202 */ /* 0x000fe20000000f00 */
[----:B------:R-:W-:Y:S01]  /*fab0*/  UMOV UR9, 0x40000040 ;  /* 0x4000004000097882 */ /* 0x000fe20000000000 */
[----:B------:R-:W-:Y:S01]  /*fac0*/  MOV R147, R224 ;  /* 0x000000e000937202 */ /* 0x000fe20000000f00 */
[----:B------:R-:W-:Y:S01]  /*fad0*/  UMOV UR11, 0x40000040 ;  /* 0x40000040000b7882 */ /* 0x000fe20000000000 */
[----:B------:R-:W-:Y:S01]  /*fae0*/  MOV R149, R222 ;  /* 0x000000de00957202 */ /* 0x000fe20000000f00 */
[----:B------:R3:W5:Y:S01]  /*faf0*/  LDL.LU R23, [R1+0xb14] ;  /* 0x000b140001177983 */ /* 0x0007620000300800 */
[----:B------:R-:W-:-:S03]  /*fb00*/  MOV R150, R221 ;  /* 0x000000dd00967202 */ /* 0x000fc60000000f00 */
[----:B------:R3:W5:Y:S04]  /*fb10*/  LDL.LU R22, [R1+0xb10] ;  /* 0x000b100001167983 */ /* 0x0007680000300800 */
[----:B------:R3:W5:Y:S04]  /*fb20*/  LDL.LU R19, [R1+0xb0c] ;  /* 0x000b0c0001137983 */ /* 0x0007680000300800 */
[----:B------:R3:W5:Y:S04]  /*fb30*/  LDL.LU R18, [R1+0xb08] ;  /* 0x000b080001127983 */ /* 0x0007680000300800 */
[----:B------:R3:W5:Y:S04]  /*fb40*/  LDL.LU R17, [R1+0xb04] ;  /* 0x000b040001117983 */ /* 0x0007680000300800 */
[----:B------:R3:W5:Y:S04]  /*fb50*/  LDL.LU R16, [R1+0xb00] ;  /* 0x000b000001107983 */ /* 0x0007680000300800 */
[----:B------:R3:W5:Y:S04]  /*fb60*/  LDL.LU R8, [R1+0xafc] ;  /* 0x000afc0001087983 */ /* 0x0007680000300800 */
[----:B------:R3:W5:Y:S04]  /*fb70*/  LDL.LU R7, [R1+0xaf8] ;  /* 0x000af80001077983 */ /* 0x0007680000300800 */
[----:B------:R3:W5:Y:S04]  /*fb80*/  LDL.LU R6, [R1+0xaf4] ;  /* 0x000af40001067983 */ /* 0x0007680000300800 */
[----:B------:R3:W5:Y:S01]  /*fb90*/  LDL.LU R5, [R1+0xaf0] ;  /* 0x000af00001057983 */ /* 0x0007620000300800 */
        /* <DEDUP_REMOVED lines=238> */
[----:B------:R-:W-:-:S02]  /*10a80*/  MOV R219, R13 ;  /* 0x0000000d00db7202 */ /* 0x000fc40000000f00 */
[----:B------:R-:W-:Y:S02]  /*10a90*/  MOV R220, R12 ;  /* 0x0000000c00dc7202 */ /* 0x000fe40000000f00 */
[----:B------:R-:W-:Y:S02]  /*10aa0*/  MOV R222, R10 ;  /* 0x0000000a00de7202 */ /* 0x000fe40000000f00 */
[----:B------:R-:W-:Y:S02]  /*10ab0*/  MOV R223, R9 ;  /* 0x0000000900df7202 */ /* 0x000fe40000000f00 */
[----:B------:R-:W-:Y:S02]  /*10ac0*/  MOV R225, R3 ;  /* 0x0000000300e17202 */ /* 0x000fe40000000f00 */
[----:B------:R-:W-:Y:S01]  /*10ad0*/  MOV R226, R2 ;  /* 0x0000000200e27202 */ /* 0x000fe20000000f00 */
[----:B------:R-:W-:Y:S01]  /*10ae0*/  UIADD3 UR8, UR5, 0x406, URZ ;  /* 0x0000040605087890 */ /* 0x000fe2000fffe03f */
[----:B------:R-:W4:Y:S01]  /*10af0*/  LDL.LU.64 R98, [R1+0x818] ;  /* 0x0008180001627983 */ /* 0x000f220000300a00 */
[----:B------:R-:W-:-:S03]  /*10b00*/  UMOV UR9, 0x40000040 ;  /* 0x4000004000097882 */ /* 0x000fc60000000000 */
[----:B------:R-:W4:Y:S04]  /*10b10*/  LDL.LU.64 R96, [R1+0x810] ;  /* 0x0008100001607983 */ /* 0x000f280000300a00 */
        /* <DEDUP_REMOVED lines=35> */
[----:B------:R-:W4:Y:S01]  /*10d50*/  LDL.LU.64 R24, [R1+0x6f0] ;  /* 0x0006f00001187983 */ /* 0x000f220000300a00 */
[----:B--2---:R-:W-:-:S06]  /*10d60*/  WARPGROUP.ARRIVE ;  /* 0x00000000000079c5 */ /* 0x004fcc0000000000 */
        /* <DEDUP_REMOVED lines=66> */
[----:B-1----:R3:W5:Y:S04]  /*11190*/  LDL.LU R158, [R1+0x6e8] ;  /* 0x0006e800019e7983 */ /* 0x0027680000300800 */
[----:B------:R3:W5:Y:S04]  /*111a0*/  LDL.LU.64 R156, [R1+0x6e0] ;  /* 0x0006e000019c7983 */ /* 0x0007680000300a00 */
[----:B------:R3:W5:Y:S04]  /*111b0*/  LDL.LU R154, [R1+0x6dc] ;  /* 0x0006dc00019a7983 */ /* 0x0007680000300800 */
[----:B------:R3:W5:Y:S04]  /*111c0*/  LDL.LU R153, [R1+0x6d8] ;  /* 0x0006d80001997983 */ /* 0x0007680000300800 */
        /* <DEDUP_REMOVED lines=26> */
[----:B------:R-:W-:Y:S01]  /*11370*/  UIADD3 UR8, UR5, 0x606, URZ ;  /* 0x0000060605087890 */ /* 0x000fe2000fffe03f */
[----:B------:R-:W-:Y:S01]  /*11380*/  UMOV UR9, 0x40000040 ;  /* 0x4000004000097882 */ /* 0x000fe20000000000 */
[----:B------:R-:W-:-:S04]  /*11390*/  UIADD3 UR5, UR41, 0x1, URZ ;  /* 0x0000000129057890 */ /* 0x000fc8000fffe03f */
[----:B------:R-:W-:-:S04]  /*113a0*/  UISETP.NE.AND UP0, UPT, UR5, 0x3, UPT ;  /* 0x000000030500788c */ /* 0x000fc8000bf05270 */
[----:B------:R-:W-:-:S04]  /*113b0*/  USEL UR4, URZ, 0x1, UP0 ;  /* 0x000000013f047887 */ /* 0x000fc80008000000 */
[----:B------:R-:W-:Y:S02]  /*113c0*/  ULOP3.LUT UR4, UR42, UR4, URZ, 0x3c, !UPT ;  /* 0x000000042a047292 */ /* 0x000fe4000f8e3c3f */
[----:B------:R-:W-:-:S04]  /*113d0*/  USEL UR5, UR5, URZ, UP0 ;  /* 0x0000003f05057287 */ /* 0x000fc80008000000 */
[----:B------:R-:W-:Y:S01]  /*113e0*/  MOV R2, UR4 ;  /* 0x0000000400027c02 */ /* 0x000fe20008000f00 */
[----:B------:R-:W-:Y:S01]  /*113f0*/  UMOV UR4, 0x1 ;  /* 0x0000000100047882 */ /* 0x000fe20000000000 */
[----:B----4-:R-:W-:-:S06]  /*11400*/  WARPGROUP.ARRIVE ;  /* 0x00000000000079c5 */ /* 0x010fcc0000000000 */
[----:B---3--:R-:W-:Y:S03]  /*11410*/  HGMMA.64x256x16.F32.BF16 R24, gdesc[UR8], R24, gsb0 ;  /* 0x03e00000081879f0 */ /* 0x008fe60008001818 */
[----:B------:R-:W-:Y:S02]  /*11420*/  WARPGROUP.DEPBAR.LE gsb0, 0x0 ;  /* 0x00008000000079c5 */ /* 0x000fe40000010000 */
.L_x_38:
[----:B-1---5:R-:W-:-:S04]  /*11430*/  VIMNMX R0, R6, 0x1, PT ;  /* 0x0000000106007848 */ /* 0x022fc80003fe0100 */
[----:B------:R-:W-:-:S04]  /*11440*/  IADD3 R6, R6, -R0, RZ ;  /* 0x8000000006067210 */ /* 0x000fc80007ffe0ff */
[----:B------:R-:W-:-:S13]  /*11450*/  ISETP.GE.AND P0, PT, R6, 0x1, PT ;  /* 0x000000010600780c */ /* 0x000fda0003f06270 */
[----:B------:R-:W-:Y:S05]  /*11460*/  @!P0 BRA `(.L_x_43) ;  /* 0x000000dc00a48947 */ /* 0x000fea0003800000 */
[----:B------:R-:W-:Y:S01]  /*11470*/  IMAD.MOV.U32 R3, RZ, RZ, R6 ;  /* 0x000000ffff037224 */ /* 0x000fe200078e0006 */
[----:B------:R-:W-:-:S07]  /*11480*/  MOV R0, UR41 ;  /* 0x0000002900007c02 */ /* 0x000fce0008000f00 */
.L_x_50:
[----:B------:R-:W-:-:S06]  /*11490*/  UISETP.NE.AND UP0, UPT, UR43, 0x3, UPT ;  /* 0x000000032b00788c */ /* 0x000fcc000bf05270 */
[----:B------:R-:W-:-:S13]  /*114a0*/  PLOP3.LUT P1, PT, PT, PT, UP0, 0x80, 0x0 ;  /* 0x000000000000781c */ /* 0x000fda0003f2f008 */
[----:B------:R-:W-:Y:S05]  /*114b0*/  @!P1 BRA `(.L_x_44) ;  /* 0x0000000000049947 */ /* 0x000fea0003800000 */
[----:B------:R-:W-:Y:S01]  /*114c0*/  BPT.TRAP 0x1 ;  /* 0x000000040000795c */ /* 0x000fe20000300000 */
.L_x_44:
[----:B------:R-:W-:Y:S01]  /*114d0*/  ULEA UR6, UR5, UR47, 0x3 ;  /* 0x0000002f05067291 */ /* 0x000fe2000f8e183f */
[----:B------:R-:W-:-:S08]  /*114e0*/  SHF.L.U32 R4, R2, 0x1f, RZ ;  /* 0x0000001f02047819 */ /* 0x000fd000000006ff */
[----:B------:R1:W3:Y:S01]  /*114f0*/  SYNCS.PHASECHK.TRANS64.TRYWAIT P0, [UR6+0x34480], R4 ;  /* 0x03448004ff0075a7 */ /* 0x0002e20008000146 */
[----:B------:R-:W-:Y:S05]  /*11500*/  @!P1 BRA `(.L_x_45) ;  /* 0x0000000000049947 */ /* 0x000fea0003800000 */
[----:B------:R-:W-:Y:S01]  /*11510*/  BPT.TRAP 0x1 ;  /* 0x000000040000795c */ /* 0x000fe20000300000 */
.L_x_45:
[----:B---3--:R-:W-:Y:S05]  /*11520*/  @P0 BRA `(.L_x_46) ;  /* 0x0000000000080947 */ /* 0x008fea0003800000 */
[----:B------:R-:W3:Y:S02]  /*11530*/  SYNCS.PHASECHK.TRANS64.TRYWAIT P0, [UR6+0x34480], R4 ;  /* 0x03448004ff0075a7 */ /* 0x000ee40008000146 */
[----:B---3--:R-:W-:Y:S05]  /*11540*/  @!P0 BRA `(.L_x_47) ;  /* 0x0000023000108947 */ /* 0x008fea0003800000 */
.L_x_46:
        /* <DEDUP_REMOVED lines=64> */
[----:B----4-:R-:W4:Y:S04]  /*11950*/  LDL.LU.64 R24, [R1] ;  /* 0x0000000001187983 */ /* 0x010f280000300a00 */
        /* <DEDUP_REMOVED lines=127> */
[----:B--2---:R-:W2:Y:S04]  /*12150*/  LDL.LU.64 R24, [R1+0x200] ;  /* 0x0002000001187983 */ /* 0x004ea80000300a00 */
        /* <DEDUP_REMOVED lines=201> */
[----:B------:R-:W-:Y:S01]  /*12df0*/  UISETP.NE.U32.AND UP0, UPT, UR4, URZ, UPT ;  /* 0x0000003f0400728c */ /* 0x000fe2000bf05070 */
[----:B------:R-:W-:Y:S01]  /*12e00*/  STL [R1+0x1174], R154 ;  /* 0x0011749a01007387 */ /* 0x000fe20000100800 */
[----:B------:R-:W-:Y:S02]  /*12e10*/  ULEA UR7, UR5, UR6, 0xb ;  /* 0x0000000605077291 */ /* 0x000fe4000f8e583f */
[----:B------:R-:W-:Y:S01]  /*12e20*/  ULEA UR6, UR5, UR8, 0xb ;  /* 0x0000000805067291 */ /* 0x000fe2000f8e583f */
[----:B------:R-:W-:Y:S01]  /*12e30*/  STL [R1+0x1170], R153 ;  /* 0x0011709901007387 */ /* 0x000fe20000100800 */
[----:B------:R-:W-:Y:S01]  /*12e40*/  UMOV UR9, 0x40000040 ;  /* 0x4000004000097882 */ /* 0x000fe20000000000 */
[----:B------:R-:W-:Y:S02]  /*12e50*/  UMOV UR11, 0x40000040 ;  /* 0x40000040000b7882 */ /* 0x000fe40000000000 */
[----:B------:R-:W-:Y:S01]  /*12e60*/  UMOV UR8, UR7 ;  /* 0x0000000700087c82 */ /* 0x000fe20008000000 */
[----:B------:R-:W-:Y:S01]  /*12e70*/  STL [R1+0xb20], R23 ;  /* 0x000b201701007387 */ /* 0x000fe20000100800 */
[----:B------:R-:W-:-:S03]  /*12e80*/  UMOV UR10, UR6 ;  /* 0x00000006000a7c82 */ /* 0x000fc60008000000 */
        /* <DEDUP_REMOVED lines=13> */
[----:B------:R-:W-:Y:S03]  /*12f60*/  HGMMA.64x256x16.F32.BF16 R24, gdesc[UR8], R24, UP0, gsb0 ;  /* 0x03e00000081879f0 */ /* 0x000fe6000b801818 */
        /* <DEDUP_REMOVED lines=267> */
[----:B------:R-:W-:Y:S01]  /*14020*/  STL.64 [R1], R24 ;  /* 0x0000001801007387 */ /* 0x000fe20000100a00 */
[----:B------:R-:W-:Y:S01]  /*14030*/  IMAD.MOV.U32 R2, RZ, RZ, R150 ;  /* 0x000000ffff027224 */ /* 0x000fe200078e0096 */
[----:B------:R-:W-:Y:S01]  /*14040*/  MOV R0, R151 ;  /* 0x0000009700007202 */ /* 0x000fe20000000f00 */
[----:B------:R-:W-:Y:S01]  /*14050*/  IMAD.MOV.U32 R5, RZ, RZ, R147 ;  /* 0x000000ffff057224 */ /* 0x000fe200078e0093 */
[----:B------:R-:W-:Y:S01]  /*14060*/  STL.64 [R1+0x8], R26 ;  /* 0x0000081a01007387 */ /* 0x000fe20000100a00 */
[----:B-1----:R-:W-:Y:S01]  /*14070*/  MOV R4, R148 ;  /* 0x0000009400047202 */ /* 0x002fe20000000f00 */
        /* <DEDUP_REMOVED lines=123> */
[----:B------:R-:W-:-:S02]  /*14830*/  MOV R224, R56 ;  /* 0x0000003800e07202 */ /* 0x000fc40000000f00 */
[----:B------:R-:W-:Y:S01]  /*14840*/  MOV R225, R55 ;  /* 0x0000003700e17202 */ /* 0x000fe20000000f00 */
[----:B------:R-:W2:Y:S01]  /*14850*/  LDL.LU.64 R114, [R1+0x16f0] ;  /* 0x0016f00001727983 */ /* 0x000ea20000300a00 */
[----:B------:R-:W-:-:S03]  /*14860*/  MOV R227, R53 ;  /* 0x0000003500e37202 */ /* 0x000fc60000000f00 */
        /* <DEDUP_REMOVED lines=242> */
[----:B------:R-:W-:-:S02]  /*15790*/  UIADD3 UR8, UR7, 0x2, URZ ;  /* 0x0000000207087890 */ /* 0x000fc4000fffe03f */
[----:B------:R-:W-:Y:S01]  /*157a0*/  UIADD3 UR10, UR6, 0x2, URZ ;  /* 0x00000002060a7890 */ /* 0x000fe2000fffe03f */
[----:B------:R-:W-:Y:S01]  /*157b0*/  UMOV UR9, 0x40000040 ;  /* 0x4000004000097882 */ /* 0x000fe20000000000 */
[----:B------:R-:W-:Y:S01]  /*157c0*/  UMOV UR11, 0x40000040 ;  /* 0x40000040000b7882 */ /* 0x000fe20000000000 */
[----:B--2---:R-:W-:-:S06]  /*157d0*/  WARPGROUP.ARRIVE ;  /* 0x00000000000079c5 */ /* 0x004fcc0000000000 */
[----:B------:R-:W-:Y:S03]  /*157e0*/  HGMMA.64x256x16.F32.BF16 R24, gdesc[UR8], R24, UP0, gsb0 ;  /* 0x03e00000081879f0 */ /* 0x000fe6000b801818 */
        /* <DEDUP_REMOVED lines=65> */
[----:B-1----:R-:W4:Y:S04]  /*15c00*/  LDL.LU R24, [R1] ;  /* 0x0000000001187983 */ /* 0x002f280000300800 */
[----:B------:R-:W4:Y:S04]  /*15c10*/  LDL.LU R25, [R1+0x4] ;  /* 0x0000040001197983 */ /* 0x000f280000300800 */
[----:B--2---:R-:W2:Y:S04]  /*15c20*/  LDL.LU R26, [R1+0x8] ;  /* 0x00000800011a7983 */ /* 0x004ea80000300800 */
[----:B------:R-:W2:Y:S04]  /*15c30*/  LDL.LU R27, [R1+0xc] ;  /* 0x00000c00011b7983 */ /* 0x000ea80000300800 */
[----:B---3--:R-:W3:Y:S04]  /*15c40*/  LDL.LU R28, [R1+0x10] ;  /* 0x00001000011c7983 */ /* 0x008ee80000300800 */
[----:B------:R-:W3:Y:S04]  /*15c50*/  LDL.LU R29, [R1+0x14] ;  /* 0x00001400011d7983 */ /* 0x000ee80000300800 */
[----:B----4-:R-:W4:Y:S04]  /*15c60*/  LDL.LU R30, [R1+0x18] ;  /* 0x00001800011e7983 */ /* 0x010f280000300800 */
        /* <DEDUP_REMOVED lines=21> */
[----:B------:R-:W3:Y:S01]  /*15dc0*/  LDL.LU R52, [R1+0x70] ;  /* 0x0000700001347983 */ /* 0x000ee20000300800 */
[----:B------:R-:W-:Y:S01]  /*15dd0*/  IMAD.MOV.U32 R150, RZ, RZ, R2 ;  /* 0x000000ffff967224 */ /* 0x000fe200078e0002 */
[----:B------:R-:W-:Y:S01]  /*15de0*/  MOV R151, R0 ;  /* 0x0000000000977202 */ /* 0x000fe20000000f00 */
[----:B------:R-:W-:Y:S01]  /*15df0*/  IMAD.MOV.U32 R147, RZ, RZ, R5 ;  /* 0x000000ffff937224 */ /* 0x000fe200078e0005 */
[----:B------:R-:W-:-:S02]  /*15e00*/  MOV R148, R4 ;  /* 0x0000000400947202 */ /* 0x000fc40000000f00 */
[----:B------:R-:W-:Y:S01]  /*15e10*/  MOV R149, R3 ;  /* 0x0000000300957202 */ /* 0x000fe20000000f00 */
[----:B------:R-:W-:Y:S01]  /*15e20*/  IMAD.MOV.U32 R144, RZ, RZ, R8 ;  /* 0x000000ffff907224 */ /* 0x000fe200078e0008 */
[----:B------:R-:W-:Y:S02]  /*15e30*/  MOV R146, R6 ;  /* 0x0000000600927202 */ /* 0x000fe40000000f00 */
        /* <DEDUP_REMOVED lines=236> */
[----:B------:R-:W-:-:S03]  /*16d00*/  IMAD.MOV.U32 R2, RZ, RZ, R150 ;  /* 0x000000ffff027224 */ /* 0x000fc600078e0096 */
[----:B------:R-:W-:Y:S01]  /*16d10*/  STL.64 [R1+0x258], R46 ;  /* 0x0002582e01007387 */ /* 0x000fe20000100a00 */
[----:B------:R-:W-:-:S03]  /*16d20*/  MOV R0, R151 ;  /* 0x0000009700007202 */ /* 0x000fc60000000f00 */
[----:B------:R-:W-:Y:S01]  /*16d30*/  STL.64 [R1+0x260], R48 ;  /* 0x0002603001007387 */ /* 0x000fe20000100a00 */
[----:B------:R-:W-:-:S03]  /*16d40*/  MOV R4, R148 ;  /* 0x0000009400047202 */ /* 0x000fc60000000f00 */
[----:B------:R-:W-:Y:S01]  /*16d50*/  STL.64 [R1+0x268], R50 ;  /* 0x0002683201007387 */ /* 0x000fe20000100a00 */
[----:B------:R-:W-:Y:S01]  /*16d60*/  MOV R3, R149 ;  /* 0x0000009500037202 */ /* 0x000fe20000000f00 */
[----:B------:R-:W-:Y:S02]  /*16d70*/  IMAD.MOV.U32 R5, RZ, RZ, R147 ;  /* 0x000000ffff057224 */ /* 0x000fe400078e0093 */
[----:B------:R1:W-:Y:S01]  /*16d80*/  STL [R1+0x270], R52 ;  /* 0x0002703401007387 */ /* 0x0003e20000100800 */
        /* <DEDUP_REMOVED lines=140> */
[----:B------:R-:W-:-:S03]  /*17650*/  MOV R158, R53 ;  /* 0x00000035009e7202 */ /* 0x000fc60000000f00 */
        /* <DEDUP_REMOVED lines=415> */
[----:B------:R-:W-:-:S02]  /*19050*/  IMAD.MOV.U32 R126, RZ, RZ, R159 ;  /* 0x000000ffff7e7224 */ /* 0x000fc400078e009f */
        /* <DEDUP_REMOVED lines=102> */
[----:B------:R-:W-:Y:S02]  /*196c0*/  MOV R58, R227 ;  /* 0x000000e3003a7202 */ /* 0x000fe40000000f00 */
[----:B------:R-:W-:Y:S01]  /*196d0*/  MOV R59, R226 ;  /* 0x000000e2003b7202 */ /* 0x000fe20000000f00 */
        /* <DEDUP_REMOVED lines=154> */
[----:B------:R1:W-:Y:S01]  /*1a080*/  STL.64 [R1+0x5b0], R132 ;  /* 0x0005b08401007387 */ /* 0x0003e20000100a00 */
        /* <DEDUP_REMOVED lines=477> */
[----:B------:R-:W-:Y:S01]  /*1be60*/  IMAD.MOV.U32 R134, RZ, RZ, R223 ;  /* 0x000000ffff867224 */ /* 0x000fe200078e00df */
[----:B------:R-:W-:-:S02]  /*1be70*/  MOV R135, R224 ;  /* 0x000000e000877202 */ /* 0x000fc40000000f00 */
[----:B------:R-:W4:Y:S01]  /*1be80*/  LDL.LU R223, [R1+0xb68] ;  /* 0x000b680001df7983 */ /* 0x000f220000300800 */
[----:B------:R-:W-:Y:S01]  /*1be90*/  MOV R136, R225 ;  /* 0x000000e100887202 */ /* 0x000fe20000000f00 */
[----:B------:R-:W-:Y:S02]  /*1bea0*/  IMAD.MOV.U32 R137, RZ, RZ, R226 ;  /* 0x000000ffff897224 */ /* 0x000fe400078e00e2 */
        /* <DEDUP_REMOVED lines=415> */
[----:B------:R-:W-:-:S02]  /*1d8a0*/  MOV R146, R0 ;  /* 0x0000000000927202 */ /* 0x000fc40000000f00 */
[----:B------:R-:W-:Y:S01]  /*1d8b0*/  MOV R147, R227 ;  /* 0x000000e300937202 */ /* 0x000fe20000000f00 */
[----:B------:R1:W5:Y:S01]  /*1d8c0*/  LDL.LU R22, [R1+0xb1c] ;  /* 0x000b1c0001167983 */ /* 0x0003620000300800 */
[----:B------:R-:W-:Y:S02]  /*1d8d0*/  MOV R149, R225 ;  /* 0x000000e100957202 */ /* 0x000fe40000000f00 */
        /* <DEDUP_REMOVED lines=250> */
[----:B------:R-:W-:Y:S01]  /*1e880*/  MOV R227, R4 ;  /* 0x0000000400e37202 */ /* 0x000fe20000000f00 */
[----:B------:R-:W-:Y:S01]  /*1e890*/  UIADD3 UR8, UR7, 0x406, URZ ;  /* 0x0000040607087890 */ /* 0x000fe2000fffe03f */
[----:B------:R-:W-:Y:S01]  /*1e8a0*/  MOV R219, R20 ;  /* 0x0000001400db7202 */ /* 0x000fe20000000f00 */
[----:B------:R-:W-:Y:S01]  /*1e8b0*/  UMOV UR9, 0x40000040 ;  /* 0x4000004000097882 */ /* 0x000fe20000000000 */
[----:B------:R-:W-:Y:S01]  /*1e8c0*/  MOV R220, R15 ;  /* 0x0000000f00dc7202 */ /* 0x000fe20000000f00 */
[----:B------:R-:W3:Y:S01]  /*1e8d0*/  LDL.LU.64 R98, [R1+0x818] ;  /* 0x0008180001627983 */ /* 0x000ee20000300a00 */
[----:B------:R-:W-:-:S03]  /*1e8e0*/  MOV R222, R13 ;  /* 0x0000000d00de7202 */ /* 0x000fc60000000f00 */
[----:B------:R-:W3:Y:S04]  /*1e8f0*/  LDL.LU.64 R96, [R1+0x810] ;  /* 0x0008100001607983 */ /* 0x000ee80000300a00 */
        /* <DEDUP_REMOVED lines=35> */
[----:B------:R-:W3:Y:S01]  /*1eb30*/  LDL.LU.64 R24, [R1+0x6f0] ;  /* 0x0006f00001187983 */ /* 0x000ee20000300a00 */
[----:B--2---:R-:W-:-:S06]  /*1eb40*/  WARPGROUP.ARRIVE ;  /* 0x00000000000079c5 */ /* 0x004fcc0000000000 */
        /* <DEDUP_REMOVED lines=66> */
[----:B--2---:R1:W5:Y:S04]  /*1ef70*/  LDL.LU R158, [R1+0x6e8] ;  /* 0x0006e800019e7983 */ /* 0x0043680000300800 */
[----:B------:R1:W5:Y:S04]  /*1ef80*/  LDL.LU.64 R156, [R1+0x6e0] ;  /* 0x0006e000019c7983 */ /* 0x0003680000300a00 */
[----:B------:R1:W5:Y:S04]  /*1ef90*/  LDL.LU R154, [R1+0x6dc] ;  /* 0x0006dc00019a7983 */ /* 0x0003680000300800 */
[----:B------:R1:W5:Y:S04]  /*1efa0*/  LDL.LU R153, [R1+0x6d8] ;  /* 0x0006d80001997983 */ /* 0x0003680000300800 */
        /* <DEDUP_REMOVED lines=26> */
[----:B------:R-:W-:Y:S01]  /*1f150*/  UIADD3 UR8, UR7, 0x606, URZ ;  /* 0x0000060607087890 */ /* 0x000fe2000fffe03f */
[----:B------:R-:W-:Y:S01]  /*1f160*/  UMOV UR9, 0x40000040 ;  /* 0x4000004000097882 */ /* 0x000fe20000000000 */
[----:B---3--:R-:W-:-:S07]  /*1f170*/  WARPGROUP.ARRIVE ;  /* 0x00000000000079c5 */ /* 0x008fce0000000000 */
[----:B------:R-:W-:Y:S03]  /*1f180*/  HGMMA.64x256x16.F32.BF16 R24, gdesc[UR8], R24, UP0, gsb0 ;  /* 0x03e00000081879f0 */ /* 0x000fe6000b801818 */
[----:B------:R-:W-:Y:S02]  /*1f190*/  WARPGROUP.DEPBAR.LE gsb0, 0x0 ;  /* 0x00008000000079c5 */ /* 0x000fe40000010000 */
[----:B-1----:R-:W-:Y:S05]  /*1f1a0*/  @!P1 BRA `(.L_x_48) ;  /* 0x0000000000049947 */ /* 0x002fea0003800000 */
[----:B------:R-:W-:Y:S01]  /*1f1b0*/  BPT.TRAP 0x1 ;  /* 0x000000040000795c */ /* 0x000fe20000300000 */
.L_x_48:
[----:B-----5:R-:W-:Y:S01]  /*1f1c0*/  ISETP.NE.AND P0, PT, R22, RZ, PT ;  /* 0x000000ff1600720c */ /* 0x020fe20003f05270 */
[----:B------:R-:W-:-:S12]  /*1f1d0*/  UISETP.GT.U32.AND UP0, UPT, UR40, 0x1, UPT ;  /* 0x000000012800788c */ /* 0x000fd8000bf04070 */
[----:B------:R-:W-:-:S04]  /*1f1e0*/  @P0 LEA R4, R0, UR47, 0x3 ;  /* 0x0000002f00040c11 */ /* 0x000fc8000f8e18ff */
[----:B------:R-:W-:-:S04]  /*1f1f0*/  @P0 IADD3 R4, R4, 0x34498, RZ ;  /* 0x0003449804040810 */ /* 0x000fc80007ffe0ff */
[----:B------:R-:W-:-:S04]  /*1f200*/  @P0 PRMT R4, R23, 0x654, R4 ;  /* 0x0000065417040816 */ /* 0x000fc80000000004 */
[----:B------:R1:W-:Y:S01]  /*1f210*/  @P0 SYNCS.ARRIVE.TRANS64.RED.A1T0 RZ, [R4+URZ], RZ ;  /* 0x000000ff04ff09a7 */ /* 0x0003e2000810043f */
[----:B------:R-:W-:-:S13]  /*1f220*/  PLOP3.LUT P0, PT, PT, PT, UP0, 0x80, 0x0 ;  /* 0x000000000000781c */ /* 0x000fda0003f0f008 */
[----:B-1----:R-:W-:Y:S05]  /*1f230*/  @P0 BRA `(.L_x_49) ;  /* 0x0000000000040947 */ /* 0x002fea0003800000 */
[----:B------:R-:W-:Y:S01]  /*1f240*/  BPT.TRAP 0x1 ;  /* 0x000000040000795c */ /* 0x000fe20000300000 */
.L_x_49:
[----:B------:R-:W-:Y:S01]  /*1f250*/  UIADD3 UR5, UR5, 0x1, URZ ;  /* 0x0000000105057890 */ /* 0x000fe2000fffe03f */
[C---:B------:R-:W-:Y:S01]  /*1f260*/  ISETP.GT.AND P1, PT, R3.reuse, 0x1, PT ;  /* 0x000000010300780c */ /* 0x040fe20003f24270 */
[----:B------:R-:W-:Y:S01]  /*1f270*/  VIADD R0, R0, 0x1 ;  /* 0x0000000100007836 */ /* 0x000fe20000000000 */
[----:B------:R-:W-:Y:S01]  /*1f280*/  IADD3 R3, R3, -0x1, RZ ;  /* 0xffffffff03037810 */ /* 0x000fe20007ffe0ff */
[----:B------:R-:W-:-:S03]  /*1f290*/  UISETP.NE.AND UP0, UPT, UR5, 0x3, UPT ;  /* 0x000000030500788c */ /* 0x000fc6000bf05270 */
[C---:B------:R-:W-:Y:S01]  /*1f2a0*/  ISETP.NE.AND P0, PT, R0.reuse, 0x3, PT ;  /* 0x000000030000780c */ /* 0x040fe20003f05270 */
[----:B------:R-:W-:Y:S02]  /*1f2b0*/  USEL UR6, URZ, 0x1, UP0 ;  /* 0x000000013f067887 */ /* 0x000fe40008000000 */
[----:B------:R-:W-:Y:S01]  /*1f2c0*/  USEL UR5, UR5, URZ, UP0 ;  /* 0x0000003f05057287 */ /* 0x000fe20008000000 */
[----:B------:R-:W-:-:S03]  /*1f2d0*/  SEL R0, R0, RZ, P0 ;  /* 0x000000ff00007207 */ /* 0x000fc60000000000 */
[----:B------:R-:W-:Y:S01]  /*1f2e0*/  LOP3.LUT R2, R2, UR6, RZ, 0x3c, !PT ;  /* 0x0000000602027c12 */ /* 0x000fe2000f8e3cff */
[----:B------:R-:W-:Y:S07]  /*1f2f0*/  @P1 BRA `(.L_x_50) ;  /* 0xffffff2000641947 */ /* 0x000fee000383ffff */
.L_x_43:
[----:B------:R-:W-:Y:S02]  /*1f300*/  ISETP.GE.AND P0, PT, R5, 0x1, PT ;  /* 0x000000010500780c */ /* 0x000fe40003f06270 */
[----:B------:R-:W-:-:S04]  /*1f310*/  MOV R0, UR55 ;  /* 0x0000003700007c02 */ /* 0x000fc80008000f00 */
[----:B------:R1:W-:Y:S07]  /*1f320*/  SYNCS.ARRIVE.TRANS64.A1T0 RZ, [R0+UR49], RZ ;  /* 0x000000ff00ff79a7 */ /* 0x0003ee0008100031 */
[----:B------:R-:W-:Y:S05]  /*1f330*/  @!P0 BRA `(.L_x_51) ;  /* 0x0000000000448947 */ /* 0x000fea0003800000 */
[----:B------:R-:W-:-:S06]  /*1f340*/  UISETP.NE.AND UP0, UPT, UR43, 0x3, UPT ;  /* 0x000000032b00788c */ /* 0x000fcc000bf05270 */
[----:B------:R-:W-:-:S13]  /*1f350*/  PLOP3.LUT P0, PT, PT, PT, UP0, 0x80, 0x0 ;  /* 0x000000000000781c */ /* 0x000fda0003f0f008 */
[----:B------:R-:W-:Y:S05]  /*1f360*/  @!P0 BRA `(.L_x_52) ;  /* 0x0000000000048947 */ /* 0x000fea0003800000 */
[----:B------:R-:W-:Y:S01]  /*1f370*/  BPT.TRAP 0x1 ;  /* 0x000000040000795c */ /* 0x000fe20000300000 */
.L_x_52:
[----:B------:R-:W-:Y:S01]  /*1f380*/  ISETP.NE.AND P0, PT, R22, RZ, PT ;  /* 0x000000ff1600720c */ /* 0x000fe20003f05270 */
[----:B------:R-:W-:-:S12]  /*1f390*/  UISETP.GT.U32.AND UP0, UPT, UR40, 0x1, UPT ;  /* 0x000000012800788c */ /* 0x000fd8000bf04070 */
[----:B------:R-:W-:-:S05]  /*1f3a0*/  @P0 IADD3 R6, R6, UR41, RZ ;  /* 0x0000002906060c10 */ /* 0x000fca000fffe0ff */
[----:B------:R-:W-:-:S05]  /*1f3b0*/  @P0 IMAD.WIDE.U32 R2, R6, -0x55555555, RZ ;  /* 0xaaaaaaab06020825 */ /* 0x000fca00078e00ff */
[----:B-1----:R-:W-:-:S05]  /*1f3c0*/  @P0 SHF.R.U32.HI R0, RZ, 0x1, R3 ;  /* 0x00000001ff000819 */ /* 0x002fca0000011603 */
[----:B------:R-:W-:-:S05]  /*1f3d0*/  @P0 IMAD R0, R0, -0x3, R6 ;  /* 0xfffffffd00000824 */ /* 0x000fca00078e0206 */
[----:B------:R-:W-:-:S05]  /*1f3e0*/  @P0 LEA R0, R0, UR47, 0x3 ;  /* 0x0000002f00000c11 */ /* 0x000fca000f8e18ff */
[----:B------:R-:W-:-:S05]  /*1f3f0*/  @P0 VIADD R0, R0, 0x34498 ;  /* 0x0003449800000836 */ /* 0x000fca0000000000 */
[----:B------:R-:W-:-:S04]  /*1f400*/  @P0 PRMT R0, R23, 0x654, R0 ;  /* 0x0000065417000816 */ /* 0x000fc80000000000 */
[----:B------:R3:W-:Y:S01]  /*1f410*/  @P0 SYNCS.ARRIVE.TRANS64.RED.A1T0 RZ, [R0+URZ], RZ ;  /* 0x000000ff00ff09a7 */ /* 0x0007e2000810043f */
[----:B------:R-:W-:-:S13]  /*1f420*/  PLOP3.LUT P0, PT, PT, PT, UP0, 0x80, 0x0 ;  /* 0x000000000000781c */ /* 0x000fda0003f0f008 */
[----:B---3--:R-:W-:Y:S05]  /*1f430*/  @P0 BRA `(.L_x_51) ;  /* 0x0000000000040947 */ /* 0x008fea0003800000 */
[----:B------:R-:W-:Y:S01]  /*1f440*/  BPT.TRAP 0x1 ;  /* 0x000000040000795c */ /* 0x000fe20000300000 */
.L_x_51:
[----:B-1----:R-:W-:Y:S02]  /*1f450*/  SHF.L.U32 R0, R154, 0x1f, RZ ;  /* 0x0000001f9a007819 */ /* 0x002fe400000006ff */
[----:B------:R-:W-:Y:S02]  /*1f460*/  R2UR UR4, R5 ;  /* 0x00000000050472ca */ /* 0x000fe400000e0000 */
[----:B------:R-:W1:Y:S11]  /*1f470*/  SYNCS.PHASECHK.TRANS64.TRYWAIT P0, [R8+UR50+0x10], R0 ;  /* 0x00001000080075a7 */ /* 0x000e760008000172 */
[----:B------:R-:W-:-:S04]  /*1f480*/  UIADD3 UR4, UR4, 0x3f, URZ ;  /* 0x0000003f04047890 */ /* 0x000fc8000fffe03f */
[----:B------:R-:W-:-:S04]  /*1f490*/  USHF.R.S32.HI UR5, URZ, 0x1f, UR4 ;  /* 0x0000001f3f057899 */ /* 0x000fc80008011404 */
[----:B------:R-:W-:-:S04]  /*1f4a0*/  ULEA.HI UR5, UR5, UR4, URZ, 0x6 ;  /* 0x0000000405057291 */ /* 0x000fc8000f8f303f */
[----:B------:R-:W-:Y:S01]  /*1f4b0*/  USHF.R.S32.HI UR5, URZ, 0x6, UR5 ;  /* 0x000000063f057899 */ /* 0x000fe20008011405 */
[----:B-1----:R-:W-:Y:S11]  /*1f4c0*/  @!P0 BRA `(.L_x_53) ;  /* 0x0000015000488947 */ /* 0x002ff60003800000 */
.L_x_538:
[----:B------:R-:W-:Y:S01]  /*1f4d0*/  UIADD3 UR41, UR5, UR41, URZ ;  /* 0x0000002905297290 */ /* 0x000fe2000fffe03f */
[----:B------:R-:W-:Y:S01]  /*1f4e0*/  LOP3.LUT P0, RZ, R7, 0xff, RZ, 0xc0, !PT ;  /* 0x000000ff07ff7812 */ /* 0x000fe2000780c0ff */
[----:B------:R-:W-:Y:S02]  /*1f4f0*/  UISETP.GE.U32.AND UP1, UPT, UR5, 0x3, UPT ;  /* 0x000000030500788c */ /* 0x000fe4000bf26070 */
[----:B------:R-:W-:-:S04]  /*1f500*/  UISETP.GT.U32.AND UP0, UPT, UR41, 0x2, UPT ;  /* 0x000000022900788c */ /* 0x000fc8000bf04070 */
[----:B------:R-:W-:Y:S02]  /*1f510*/  UISETP.LT.U32.AND UP0, UPT, UR5, 0x3, UP0 ;  /* 0x000000030500788c */ /* 0x000fe40008701070 */
[----:B------:R-:W-:Y:S02]  /*1f520*/  UIMAD.WIDE.U32 UR4, UR41, -0x55555555, URZ ;  /* 0xaaaaaaab290478a5 */ /* 0x000fe4000f8e003f */
[----:B------:R-:W-:Y:S02]  /*1f530*/  USEL UR6, URZ, 0x1, !UP0 ;  /* 0x000000013f067887 */ /* 0x000fe4000c000000 */
[----:B------:R-:W-:Y:S02]  /*1f540*/  USHF.R.U32.HI UR4, URZ, 0x1, UR5 ;  /* 0x000000013f047899 */ /* 0x000fe40008011605 */
[----:B------:R-:W-:Y:S02]  /*1f550*/  ULOP3.LUT UR42, UR42, UR6, URZ, 0x3c, !UPT ;  /* 0x000000062a2a7292 */ /* 0x000fe4000f8e3c3f */
[----:B------:R-:W-:-:S02]  /*1f560*/  UIMAD UR41, UR4, -0x3, UR41 ;  /* 0xfffffffd042978a4 */ /* 0x000fc4000f8e0229 */
[----:B------:R-:W-:Y:S01]  /*1f570*/  @UP1 ULOP3.LUT UR42, UR42, 0x1, UR4, 0x78, !UPT ;  /* 0x000000012a2a1892 */ /* 0x000fe2000f8e7804 */
[----:B------:R-:W-:Y:S11]  /*1f580*/  @!P0 BRA `(.L_x_54) ;  /* 0x00000000000c8947 */ /* 0x000ff60003800000 */
[----:B------:R-:W-:-:S04]  /*1f590*/  DEPBAR {5,4,3,2,1,0} ;  /* 0x0000003f0000791a */ /* 0x000fc80000000000 */
[----:B------:R3:W-:Y:S02]  /*1f5a0*/  UTMACCTL.IV [UR36] ;  /* 0x00000000240079b9 */ /* 0x0007e40008000000 */
[----:B---3--:R-:W-:Y:S01]  /*1f5b0*/  NOP ;  /* 0x0000000000007918 */ /* 0x008fe20000000000 */
.L_x_54:
[----:B------:R-:W-:Y:S01]  /*1f5c0*/  UIADD3 UR4, UR47, 0x30000, URZ ;  /* 0x000300002f047890 */ /* 0x000fe2000fffe03f */
[----:B------:R-:W-:Y:S02]  /*1f5d0*/  R2UR UR45, R16 ;  /* 0x00000000102d72ca */ /* 0x000fe400000e0000 */
[----:B------:R-:W-:Y:S01]  /*1f5e0*/  R2UR UR46, R17 ;  /* 0x00000000112e72ca */ /* 0x000fe200000e0000 */
[----:B------:R-:W-:-:S06]  /*1f5f0*/  ULOP3.LUT UP0, URZ, UR4, 0x3ff, URZ, 0xc0, !UPT ;  /* 0x000003ff043f7892 */ /* 0x000fcc000f80c03f */
[----:B------:R-:W-:-:S04]  /*1f600*/  PLOP3.LUT P0, PT, PT, PT, UP0, 0x80, 0x0 ;  /* 0x000000000000781c */ /* 0x000fc80003f0f008 */
[----:B------:R-:W-:Y:S02]  /*1f610*/  USHF.L.U32 UR45, UR45, 0x8, URZ ;  /* 0x000000082d2d7899 */ /* 0x000fe4000800063f */
[----:B------:R-:W-:-:S07]  /*1f620*/  USHF.L.U32 UR46, UR46, 0x8, URZ ;  /* 0x000000082e2e7899 */ /* 0x000fce000800063f */
[----:B------:R-:W-:Y:S05]  /*1f630*/  @!P0 BRA `(.L_x_55) ;  /* 0x00000000007c8947 */ /* 0x000fea0003800000 */
[----:B------:R-:W-:Y:S01]  /*1f640*/  MOV R16, 0x0 ;  /* 0x0000000000107802 */ /* 0x000fe20000000f00 */
[----:B------:R-:W-:Y:S01]  /*1f650*/  ULDC.64 UR4, c[0x4][0x68] ;  /* 0x01001a0000047ab9 */ /* 0x000fe20000000a00 */
[----:B------:R-:W-:Y:S01]  /*1f660*/  ULDC.64 UR6, c[0x4][0x70] ;  /* 0x01001c0000067ab9 */ /* 0x000fe20000000a00 */
[----:B------:R-:W-:Y:S01]  /*1f670*/  ULDC.64 UR8, c[0x4][0x8] ;  /* 0x0100020000087ab9 */ /* 0x000fe20000000a00 */
[----:B-1----:R1:W3:Y:S01]  /*1f680*/  LDC.64 R2, c[0x4][R16] ;  /* 0x0100000010027b82 */ /* 0x0022e20000000a00 */
[----:B------:R-:W-:Y:S01]  /*1f690*/  MOV R4, UR4 ;  /* 0x0000000400047c02 */ /* 0x000fe20008000f00 */
[----:B------:R-:W-:Y:S01]  /*1f6a0*/  IMAD.U32 R7, RZ, RZ, UR7 ;  /* 0x00000007ff077e24 */ /* 0x000fe2000f8e00ff */
[----:B------:R-:W-:Y:S01]  /*1f6b0*/  MOV R5, UR5 ;  /* 0x0000000500057c02 */ /* 0x000fe20008000f00 */
[----:B------:R-:W-:Y:S01]  /*1f6c0*/  IMAD.MOV.U32 R12, RZ, RZ, 0x1 ;  /* 0x00000001ff0c7424 */ /* 0x000fe200078e00ff */
[----:B------:R-:W-:Y:S02]  /*1f6d0*/  MOV R6, UR6 ;  /* 0x0000000600067c02 */ /* 0x000fe40008000f00 */
[----:B------:R-:W-:-:S02]  /*1f6e0*/  MOV R10, UR8 ;  /* 0x00000008000a7c02 */ /* 0x000fc40008000f00 */
[----:B------:R-:W-:Y:S02]  /*1f6f0*/  MOV R11, UR9 ;  /* 0x00000009000b7c02 */ /* 0x000fe40008000f00 */
[----:B------:R-:W-:Y:S02]  /*1f700*/  MOV R8, 0x70 ;  /* 0x0000007000087802 */ /* 0x000fe40000000f00 */
[----:B-1----:R-:W-:-:S07]  /*1f710*/  MOV R13, RZ ;  /* 0x000000ff000d7202 */ /* 0x002fce0000000f00 */
[----:B------:R-:W-:-:S07]  /*1f720*/  LEPC R20, `(.L_x_56) ;  /* 0x000000001014794e */ /* 0x000fce0000000000 */
[----:B--23--:R-:W-:Y:S05]  /*1f730*/  CALL.ABS.NOINC R2 ;  /* 0x0000000002007343 */ /* 0x00cfea0003c00000 */
.L_x_56:
[----:B------:R1:W2:Y:S01]  /*1f740*/  LDC.64 R2, c[0x4][R16] ;  /* 0x0100000010027b82 */ /* 0x0002a20000000a00 */
[----:B------:R-:W-:Y:S01]  /*1f750*/  ULDC.64 UR4, c[0x4][0x68] ;  /* 0x01001a0000047ab9 */ /* 0x000fe20000000a00 */
[----:B------:R-:W-:Y:S01]  /*1f760*/  ULDC.64 UR6, c[0x4][0x70] ;  /* 0x01001c0000067ab9 */ /* 0x000fe20000000a00 */
[----:B------:R-:W-:Y:S01]  /*1f770*/  ULDC.64 UR8, c[0x4][0x8] ;  /* 0x0100020000087ab9 */ /* 0x000fe20000000a00 */
        /* <DEDUP_REMOVED lines=10> */
[----:B--2---:R-:W-:Y:S05]  /*1f820*/  CALL.ABS.NOINC R2 ;  /* 0x0000000002007343 */ /* 0x004fea0003c00000 */
.L_x_55:
[----:B------:R-:W-:Y:S02]  /*1f830*/  ULDC.64 UR4, c[0x0][0x590] ;  /* 0x0001640000047ab9 */ /* 0x000fe40000000a00 */
[----:B------:R-:W-:-:S04]  /*1f840*/  ISETP.NE.U32.AND P0, PT, RZ, UR4, PT ;  /* 0x00000004ff007c0c */ /* 0x000fc8000bf05070 */
[----:B------:R-:W-:-:S13]  /*1f850*/  ISETP.NE.AND.EX P0, PT, RZ, UR5, PT, P0 ;  /* 0x00000005ff007c0c */ /* 0x000fda000bf05300 */
[----:B------:R-:W-:Y:S05]  /*1f860*/  @!P0 BRA `(.L_x_57) ;  /* 0x0000000000148947 */ /* 0x000fea0003800000 */
[----:B-1----:R-:W-:-:S04]  /*1f870*/  LEA R2, P0, R18, UR4, 0x3 ;  /* 0x0000000412027c11 */ /* 0x002fc8000f8018ff */
[----:B------:R-:W-:-:S06]  /*1f880*/  LEA.HI.X R3, R18, UR5, R19, 0x3, P0 ;  /* 0x0000000512037c11 */ /* 0x000fcc00080f1c13 */
[----:B------:R-:W3:Y:S04]  /*1f890*/  LDG.E.64 R2, desc[UR38][R2.64] ;  /* 0x0000002602027981 */ /* 0x000ee8000c1e1b00 */
[----:B---3--:R1:W5:Y:S01]  /*1f8a0*/  LD.E R0, desc[UR38][R2.64] ;  /* 0x0000002602007980 */ /* 0x008362000c101900 */
[----:B------:R-:W-:Y:S05]  /*1f8b0*/  BRA `(.L_x_58) ;  /* 0x0000000000307947 */ /* 0x000fea0003800000 */
.L_x_57:
[----:B------:R-:W-:Y:S02]  /*1f8c0*/  ULDC.64 UR4, c[0x0][0x588] ;  /* 0x0001620000047ab9 */ /* 0x000fe40000000a00 */
[----:B------:R-:W-:-:S04]  /*1f8d0*/  ISETP.NE.U32.AND P0, PT, RZ, UR4, PT ;  /* 0x00000004ff007c0c */ /* 0x000fc8000bf05070 */
[----:B------:R-:W-:-:S13]  /*1f8e0*/  ISETP.NE.AND.EX P0, PT, RZ, UR5, PT, P0 ;  /* 0x00000005ff007c0c */ /* 0x000fda000bf05300 */
[----:B------:R-:W-:Y:S05]  /*1f8f0*/  @!P0 BRA `(.L_x_59) ;  /* 0x0000000000188947 */ /* 0x000fea0003800000 */
[----:B------:R-:W3:Y:S01]  /*1f900*/  LDC.64 R4, c[0x0][0x588] ;  /* 0x00016200ff047b82 */ /* 0x000ee20000000a00 */
[----:B------:R-:W-:Y:S02]  /*1f910*/  ULDC UR4, c[0x0][0x598] ;  /* 0x0001660000047ab9 */ /* 0x000fe40000000800 */
[----:B-1----:R-:W-:-:S04]  /*1f920*/  IMAD R2, R18, UR4, RZ ;  /* 0x0000000412027c24 */ /* 0x002fc8000f8e02ff */
[----:B---3--:R-:W-:-:S05]  /*1f930*/  IMAD.WIDE R2, R2, 0x4, R4 ;  /* 0x0000000402027825 */ /* 0x008fca00078e0204 */
[----:B------:R3:W5:Y:S01]  /*1f940*/  LDG.E R0, desc[UR38][R2.64] ;  /* 0x0000002602007981 */ /* 0x000762000c1e1900 */
[----:B------:R-:W-:Y:S05]  /*1f950*/  BRA `(.L_x_58) ;  /* 0x0000000000087947 */ /* 0x000fea0003800000 */
.L_x_59:
[----:B------:R-:W-:Y:S02]  /*1f960*/  ULDC UR4, c[0x0][0x580] ;  /* 0x0001600000047ab9 */ /* 0x000fe40000000800 */
[----:B-1----:R-:W-:-:S07]  /*1f970*/  MOV R0, UR4 ;  /* 0x0000000400007c02 */ /* 0x002fce0008000f00 */
.L_x_58:
[----:B------:R-:W-:Y:S02]  /*1f980*/  ULDC.64 UR4, c[0x0][0x5b8] ;  /* 0x00016e0000047ab9 */ /* 0x000fe40000000a00 */
[----:B------:R-:W-:-:S04]  /*1f990*/  ISETP.NE.U32.AND P0, PT, RZ, UR4, PT ;  /* 0x00000004ff007c0c */ /* 0x000fc8000bf05070 */
[----:B------:R-:W-:-:S13]  /*1f9a0*/  ISETP.NE.AND.EX P0, PT, RZ, UR5, PT, P0 ;  /* 0x00000005ff007c0c */ /* 0x000fda000bf05300 */
[----:B------:R-:W-:Y:S05]  /*1f9b0*/  @!P0 BRA `(.L_x_60) ;  /* 0x0000000000148947 */ /* 0x000fea0003800000 */
[----:B-1-3--:R-:W-:-:S04]  /*1f9c0*/  LEA R2, P0, R18, UR4, 0x3 ;  /* 0x0000000412027c11 */ /* 0x00afc8000f8018ff */
[----:B------:R-:W-:-:S06]  /*1f9d0*/  LEA.HI.X R3, R18, UR5, R19, 0x3, P0 ;  /* 0x0000000512037c11 */ /* 0x000fcc00080f1c13 */
[----:B------:R-:W3:Y:S04]  /*1f9e0*/  LDG.E.64 R2, desc[UR38][R2.64] ;  /* 0x0000002602027981 */ /* 0x000ee8000c1e1b00 */
[----:B---3--:R3:W5:Y:S01]  /*1f9f0*/  LD.E R2, desc[UR38][R2.64] ;  /* 0x0000002602027980 */ /* 0x008762000c101900 */
[----:B------:R-:W-:Y:S05]  /*1fa00*/  BRA `(.L_x_61) ;  /* 0x0000000000307947 */ /* 0x000fea0003800000 */
.L_x_60:
[----:B------:R-:W-:Y:S02]  /*1fa10*/  ULDC.64 UR4, c[0x0][0x5b0] ;  /* 0x00016c0000047ab9 */ /* 0x000fe40000000a00 */
[----:B------:R-:W-:-:S04]  /*1fa20*/  ISETP.NE.U32.AND P0, PT, RZ, UR4, PT ;  /* 0x00000004ff007c0c */ /* 0x000fc8000bf05070 */
[----:B------:R-:W-:-:S13]  /*1fa30*/  ISETP.NE.AND.EX P0, PT, RZ, UR5, PT, P0 ;  /* 0x00000005ff007c0c */ /* 0x000fda000bf05300 */
[----:B------:R-:W-:Y:S05]  /*1fa40*/  @!P0 BRA `(.L_x_62) ;  /* 0x0000000000188947 */ /* 0x000fea0003800000 */
[----:B------:R-:W4:Y:S01]  /*1fa50*/  LDC.64 R4, c[0x0][0x5b0] ;  /* 0x00016c00ff047b82 */ /* 0x000f220000000a00 */
[----:B------:R-:W-:Y:S02]  /*1fa60*/  ULDC UR4, c[0x0][0x5c0] ;  /* 0x0001700000047ab9 */ /* 0x000fe40000000800 */
[----:B-1-3--:R-:W-:-:S04]  /*1fa70*/  IMAD R2, R18, UR4, RZ ;  /* 0x0000000412027c24 */ /* 0x00afc8000f8e02ff */
[----:B----4-:R-:W-:-:S06]  /*1fa80*/  IMAD.WIDE R2, R2, 0x4, R4 ;  /* 0x0000000402027825 */ /* 0x010fcc00078e0204 */
[----:B------:R1:W5:Y:S01]  /*1fa90*/  LDG.E R2, desc[UR38][R2.64] ;  /* 0x0000002602027981 */ /* 0x000362000c1e1900 */
[----:B------:R-:W-:Y:S05]  /*1faa0*/  BRA `(.L_x_61) ;  /* 0x0000000000087947 */ /* 0x000fea0003800000 */
.L_x_62:
[----:B------:R-:W-:Y:S02]  /*1fab0*/  ULDC UR4, c[0x0][0x5a8] ;  /* 0x00016a0000047ab9 */ /* 0x000fe40000000800 */
[----:B-1-3--:R-:W-:-:S07]  /*1fac0*/  IMAD.U32 R2, RZ, RZ, UR4 ;  /* 0x00000004ff027e24 */ /* 0x00afce000f8e00ff */
.L_x_61:
[----:B------:R-:W-:Y:S01]  /*1fad0*/  ISETP.GT.U32.AND P0, PT, R158, 0x3e, PT ;  /* 0x0000003e9e00780c */ /* 0x000fe20003f04070 */
[----:B------:R-:W-:Y:S01]  /*1fae0*/  BSSY B0, `(.L_x_63) ;  /* 0x0000007000007945 */ /* 0x000fe20003800000 */
[----:B------:R-:W-:-:S11]  /*1faf0*/  PRMT R16, RZ, 0x7610, R16 ;  /* 0x00007610ff107816 */ /* 0x000fd60000000010 */
[----:B------:R-:W-:Y:S05]  /*1fb00*/  @P0 BRA `(.L_x_64) ;  /* 0x0000000000100947 */ /* 0x000fea0003800000 */
[----:B------:R-:W-:-:S03]  /*1fb10*/  UMOV UR4, 0xffffffff ;  /* 0xffffffff00047882 */ /* 0x000fc60000000000 */
[----:B------:R-:W-:Y:S05]  /*1fb20*/  BRA.DIV UR4, `(.L_x_65) ;  /* 0x0000014a04cc7947 */ /* 0x000fea000b800000 */
[----:B------:R-:W-:-:S13]  /*1fb30*/  ELECT P6, URZ, PT ;  /* 0x00000000003f782f */ /* 0x000fda00038c0000 */
.L_x_540:
[----:B------:R-:W-:-:S07]  /*1fb40*/  SEL R16, RZ, 0x1, !P6 ;  /* 0x00000001ff107807 */ /* 0x000fce0007000000 */
.L_x_64:
[----:B------:R-:W-:Y:S05]  /*1fb50*/  BSYNC B0 ;  /* 0x0000000000007941 */ /* 0x000fea0003800000 */
.L_x_63:
[----:B-1-3--:R-:W-:-:S04]  /*1fb60*/  MOV R3, UR54 ;  /* 0x0000003600037c02 */ /* 0x00afc80008000f00 */
[----:B------:R-:W-:-:S13]  /*1fb70*/  ISETP.NE.AND P0, PT, R3, 0x3, PT ;  /* 0x000000030300780c */ /* 0x000fda0003f05270 */
[----:B------:R-:W-:Y:S05]  /*1fb80*/  @!P0 BRA `(.L_x_66) ;  /* 0x0000000000048947 */ /* 0x000fea0003800000 */
[----:B------:R-:W-:Y:S01]  /*1fb90*/  BPT.TRAP 0x1 ;  /* 0x000000040000795c */ /* 0x000fe20000300000 */
.L_x_66:
[----:B------:R-:W-:Y:S02]  /*1fba0*/  SHF.L.U32 R159, RZ, 0x1f, RZ ;  /* 0x0000001fff9f7819 */ /* 0x000fe400000006ff */
[----:B-----5:R-:W-:Y:S02]  /*1fbb0*/  FSETP.NEU.AND P1, PT, R0, RZ, PT ;  /* 0x000000ff0000720b */ /* 0x020fe40003f2d000 */
[----:B------:R-:W1:Y:S02]  /*1fbc0*/  SYNCS.PHASECHK.TRANS64.TRYWAIT P2, [UR47+0x344b0], R159 ;  /* 0x0344b09fff0075a7 */ /* 0x000e64000804016f */
[----:B-1----:R-:W-:Y:S09]  /*1fbd0*/  @!P2 BRA `(.L_x_67) ;  /* 0x0000014800b8a947 */ /* 0x002ff20003800000 */
.L_x_541:
[----:B------:R-:W3:Y:S04]  /*1fbe0*/  LDL.LU R5, [R1+0x400] ;  /* 0x0004000001057983 */ /* 0x000ee80000300800 */
[----:B------:R-:W4:Y:S04]  /*1fbf0*/  LDL.LU R3, [R1+0x404] ;  /* 0x0004040001037983 */ /* 0x000f280000300800 */
[----:B------:R-:W5:Y:S04]  /*1fc00*/  LDL.LU R13, [R1+0x408] ;  /* 0x00040800010d7983 */ /* 0x000f680000300800 */
[----:B------:R-:W2:Y:S01]  /*1fc10*/  LDL.LU R12, [R1+0x40c] ;  /* 0x00040c00010c7983 */ /* 0x000ea20000300800 */
[----:B------:R-:W-:Y:S01]  /*1fc20*/  MOV R8, RZ ;  /* 0x000000ff00087202 */ /* 0x000fe20000000f00 */
[----:B------:R-:W-:Y:S05]  /*1fc30*/  @P1 WARPSYNC.ALL ;  /* 0x0000000000001948 */ /* 0x000fea0003800000 */
[----:B-1----:R-:W-:Y:S01]  /*1fc40*/  @P1 LEA R4, R157, UR47, 0x1 ;  /* 0x0000002f9d041c11 */ /* 0x002fe2000f8e08ff */
[----:B------:R-:W-:Y:S04]  /*1fc50*/  BSSY B0, `(.L_x_68) ;  /* 0x0000010000007945 */ /* 0x000fe80003800000 */
[----:B------:R-:W1:Y:S02]  /*1fc60*/  @P1 LDSM.16.MT88.4 R8, [R4+0x30000] ;  /* 0x030000000408183b */ /* 0x000e640000004200 */
[----:B-1----:R-:W-:-:S02]  /*1fc70*/  HADD2.F32 R6, -RZ, R8.H0_H0 ;  /* 0x20000008ff067230 */ /* 0x002fc40000004100 */
[-C--:B---3--:R-:W-:Y:S01]  /*1fc80*/  FMUL R7, R5, R2.reuse ;  /* 0x0000000205077220 */ /* 0x088fe20000400000 */
[----:B------:R-:W-:Y:S02]  /*1fc90*/  HADD2.F32 R5, -RZ, R8.H1_H1 ;  /* 0x30000008ff057230 */ /* 0x000fe40000004100 */
[----:B----4-:R-:W-:Y:S01]  /*1fca0*/  FMUL R3, R3, R2 ;  /* 0x0000000203037220 */ /* 0x010fe20000400000 */
[----:B------:R-:W-:-:S03]  /*1fcb0*/  FFMA R152, R6, R0, R7 ;  /* 0x0000000006987223 */ /* 0x000fc60000000007 */
[----:B------:R-:W-:Y:S01]  /*1fcc0*/  FFMA R21, R5, R0, R3 ;  /* 0x0000000005157223 */ /* 0x000fe20000000003 */
[-C--:B-----5:R-:W-:Y:S01]  /*1fcd0*/  FMUL R14, R13, R2.reuse ;  /* 0x000000020d0e7220 */ /* 0x0a0fe20000400000 */
[----:B------:R-:W1:Y:S01]  /*1fce0*/  @P1 LDSM.16.MT88.4 R4, [R4+0x30800] ;  /* 0x030800000404183b */ /* 0x000e620000004200 */
[----:B--2---:R-:W-:Y:S01]  /*1fcf0*/  FMUL R13, R12, R2 ;  /* 0x000000020c0d7220 */ /* 0x004fe20000400000 */
[----:B------:R-:W-:Y:S06]  /*1fd00*/  @P1 BRA `(.L_x_69) ;  /* 0x0000000000101947 */ /* 0x000fec0003800000 */
[----:B------:R-:W-:Y:S02]  /*1fd10*/  MOV R9, RZ ;  /* 0x000000ff00097202 */ /* 0x000fe40000000f00 */
[----:B------:R-:W-:Y:S02]  /*1fd20*/  CS2R R10, SRZ ;  /* 0x00000000000a7805 */ /* 0x000fe4000001ff00 */
[----:B-1----:R-:W-:Y:S02]  /*1fd30*/  CS2R R4, SRZ ;  /* 0x0000000000047805 */ /* 0x002fe4000001ff00 */
[----:B------:R-:W-:-:S07]  /*1fd40*/  CS2R R6, SRZ ;  /* 0x0000000000067805 */ /* 0x000fce000001ff00 */
.L_x_69:
[----:B------:R-:W-:Y:S05]  /*1fd50*/  BSYNC B0 ;  /* 0x0000000000007941 */ /* 0x000fea0003800000 */
.L_x_68:
[----:B------:R-:W2:Y:S04]  /*1fd60*/  LDL.LU R18, [R1+0x410] ;  /* 0x0004100001127983 */ /* 0x000ea80000300800 */
[----:B------:R-:W3:Y:S04]  /*1fd70*/  LDL.LU R17, [R1+0x414] ;  /* 0x0004140001117983 */ /* 0x000ee80000300800 */
[----:B------:R-:W4:Y:S04]  /*1fd80*/  LDL.LU R167, [R1+0x418] ;  /* 0x0004180001a77983 */ /* 0x000f280000300800 */
[----:B------:R-:W5:Y:S04]  /*1fd90*/  LDL.LU R15, [R1+0x41c] ;  /* 0x00041c00010f7983 */ /* 0x000f680000300800 */
[----:B------:R-:W5:Y:S04]  /*1fda0*/  LDL.LU R166, [R1+0x420] ;  /* 0x0004200001a67983 */ /* 0x000f680000300800 */
[----:B------:R-:W5:Y:S04]  /*1fdb0*/  LDL.LU R165, [R1+0x424] ;  /* 0x0004240001a57983 */ /* 0x000f680000300800 */
[----:B------:R-:W5:Y:S04]  /*1fdc0*/  LDL.LU R164, [R1+0x428] ;  /* 0x0004280001a47983 */ /* 0x000f680000300800 */
[----:B------:R-:W5:Y:S04]  /*1fdd0*/  LDL.LU R163, [R1+0x42c] ;  /* 0x00042c0001a37983 */ /* 0x000f680000300800 */
[----:B------:R-:W5:Y:S04]  /*1fde0*/  LDL.LU R162, [R1+0x430] ;  /* 0x0004300001a27983 */ /* 0x000f680000300800 */
[----:B------:R-:W5:Y:S04]  /*1fdf0*/  LDL.LU R161, [R1+0x434] ;  /* 0x0004340001a17983 */ /* 0x000f680000300800 */
[----:B------:R-:W5:Y:S04]  /*1fe00*/  LDL.LU R160, [R1+0x438] ;  /* 0x0004380001a07983 */ /* 0x000f680000300800 */
[----:B------:R-:W5:Y:S01]  /*1fe10*/  LDL.LU R155, [R1+0x43c] ;  /* 0x00043c00019b7983 */ /* 0x000f620000300800 */
[--C-:B------:R-:W-:Y:S01]  /*1fe20*/  HADD2.F32 R12, -RZ, R9.reuse.H0_H0 ;  /* 0x20000009ff0c7230 */ /* 0x100fe20000004100 */
[----:B------:R-:W-:Y:S05]  /*1fe30*/  WARPSYNC.ALL ;  /* 0x0000000000007948 */ /* 0x000fea0003800000 */
[----:B------:R-:W-:-:S02]  /*1fe40*/  HADD2.F32 R3, -RZ, R9.H1_H1 ;  /* 0x30000009ff037230 */ /* 0x000fc40000004100 */
[-C--:B------:R-:W-:Y:S01]  /*1fe50*/  FFMA R20, R12, R0.reuse, R14 ;  /* 0x000000000c147223 */ /* 0x080fe2000000000e */
[--C-:B------:R-:W-:Y:S01]  /*1fe60*/  HADD2.F32 R12, -RZ, R10.reuse.H1_H1 ;  /* 0x3000000aff0c7230 */ /* 0x100fe20000004100 */
[----:B------:R-:W-:Y:S01]  /*1fe70*/  PRMT R16, R16, 0x9910, RZ ;  /* 0x0000991010107816 */ /* 0x000fe200000000ff */
[----:B------:R-:W-:Y:S01]  /*1fe80*/  BSSY B0, `(.L_x_70) ;  /* 0x000003e000007945 */ /* 0x000fe20003800000 */
[----:B------:R-:W-:Y:S01]  /*1fe90*/  FFMA R19, R3, R0, R13 ;  /* 0x0000000003137223 */ /* 0x000fe2000000000d */
[----:B------:R-:W-:Y:S02]  /*1fea0*/  HADD2.F32 R13, -RZ, R10.H0_H0 ;  /* 0x2000000aff0d7230 */ /* 0x000fe40000004100 */
[-C--:B--2---:R-:W-:Y:S01]  /*1feb0*/  FMUL R14, R18, R2.reuse ;  /* 0x00000002120e7220 */ /* 0x084fe20000400000 */
[----:B---3--:R-:W-:-:S03]  /*1fec0*/  FMUL R3, R17, R2 ;  /* 0x0000000211037220 */ /* 0x008fc60000400000 */
[-C--:B------:R-:W-:Y:S01]  /*1fed0*/  FFMA R18, R13, R0.reuse, R14 ;  /* 0x000000000d127223 */ /* 0x080fe2000000000e */
[--C-:B------:R-:W-:Y:S02]  /*1fee0*/  HADD2.F32 R13, -RZ, R11.reuse.H0_H0 ;  /* 0x2000000bff0d7230 */ /* 0x100fe40000004100 */
[----:B------:R-:W-:Y:S01]  /*1fef0*/  FFMA R17, R12, R0, R3 ;  /* 0x000000000c117223 */ /* 0x000fe20000000003 */
[----:B------:R-:W-:Y:S02]  /*1ff00*/  HADD2.F32 R12, -RZ, R11.H1_H1 ;  /* 0x3000000bff0c7230 */ /* 0x000fe40000004100 */
[-C--:B----4-:R-:W-:Y:S01]  /*1ff10*/  FMUL R14, R167, R2.reuse ;  /* 0x00000002a70e7220 */ /* 0x090fe20000400000 */
[----:B-----5:R-:W-:-:S03]  /*1ff20*/  FMUL R3, R15, R2 ;  /* 0x000000020f037220 */ /* 0x020fc60000400000 */
[----:B------:R-:W-:Y:S01]  /*1ff30*/  FFMA R15, R13, R0, R14 ;  /* 0x000000000d0f7223 */ /* 0x000fe2000000000e */
[----:B------:R-:W-:Y:S01]  /*1ff40*/  F2FP.F16.F32.PACK_AB R13, R19, R20 ;  /* 0x00000014130d723e */ /* 0x000fe200000000ff */
[----:B------:R-:W-:Y:S01]  /*1ff50*/  FFMA R3, R12, R0, R3 ;  /* 0x000000000c037223 */ /* 0x000fe20000000003 */
[----:B------:R-:W-:Y:S02]  /*1ff60*/  F2FP.F16.F32.PACK_AB R12, R21, R152 ;  /* 0x00000098150c723e */ /* 0x000fe400000000ff */
[----:B------:R-:W-:Y:S02]  /*1ff70*/  F2FP.F16.F32.PACK_AB R14, R17, R18 ;  /* 0x00000012110e723e */ /* 0x000fe400000000ff */
[----:B------:R-:W-:Y:S02]  /*1ff80*/  F2FP.F16.F32.PACK_AB R15, R3, R15 ;  /* 0x0000000f030f723e */ /* 0x000fe400000000ff */
[----:B------:R-:W-:-:S05]  /*1ff90*/  LEA R3, R157, UR47, 0x1 ;  /* 0x0000002f9d037c11 */ /* 0x000fca000f8e08ff */
[----:B------:R1:W-:Y:S02]  /*1ffa0*/  STSM.16.MT88.4 [R3+0x30000], R12 ;  /* 0x0300000c03007844 */ /* 0x0003e40000004200 */
[--C-:B-1----:R-:W-:Y:S02]  /*1ffb0*/  HADD2.F32 R13, -RZ, R4.reuse.H1_H1 ;  /* 0x30000004ff0d7230 */ /* 0x102fe40000004100 */
[-C--:B------:R-:W-:Y:S01]  /*1ffc0*/  FMUL R12, R165, R2.reuse ;  /* 0x00000002a50c7220 */ /* 0x080fe20000400000 */
[----:B------:R-:W-:Y:S02]  /*1ffd0*/  HADD2.F32 R14, -RZ, R4.H0_H0 ;  /* 0x20000004ff0e7230 */ /* 0x000fe40000004100 */
[----:B------:R-:W-:Y:S01]  /*1ffe0*/  FMUL R15, R166, R2 ;  /* 0x00000002a60f7220 */ /* 0x000fe20000400000 */
[-C--:B------:R-:W-:Y:S01]  /*1fff0*/  FFMA R21, R13, R0.reuse, R12 ;  /* 0x000000000d157223 */ /* 0x080fe2000000000c */
[--C-:B------:R-:W-:Y:S02]  /*20000*/  HADD2.F32 R13, -RZ, R5.reuse.H1_H1 ;  /* 0x30000005ff0d7230 */ /* 0x100fe40000004100 */
[----:B------:R-:W-:Y:S01]  /*20010*/  FFMA R152, R14, R0, R15 ;  /* 0x000000000e987223 */ /* 0x000fe2000000000f */
[----:B------:R-:W-:Y:S01]  /*20020*/  FMUL R12, R163, R2 ;  /* 0x00000002a30c7220 */ /* 0x000fe20000400000 */
[----:B------:R-:W-:-:S02]  /*20030*/  HADD2.F32 R14, -RZ, R5.H0_H0 ;  /* 0x20000005ff0e7230 */ /* 0x000fc40000004100 */
[----:B------:R-:W-:Y:S01]  /*20040*/  FMUL R15, R164, R2 ;  /* 0x00000002a40f7220 */ /* 0x000fe20000400000 */
[-C--:B------:R-:W-:Y:S01]  /*20050*/  FFMA R19, R13, R0.reuse, R12 ;  /* 0x000000000d137223 */ /* 0x080fe2000000000c */
[--C-:B------:R-:W-:Y:S02]  /*20060*/  HADD2.F32 R13, -RZ, R6.reuse.H1_H1 ;  /* 0x30000006ff0d7230 */ /* 0x100fe40000004100 */
[----:B------:R-:W-:Y:S01]  /*20070*/  FFMA R20, R14, R0, R15 ;  /* 0x000000000e147223 */ /* 0x000fe2000000000f */
[-C--:B------:R-:W-:Y:S01]  /*20080*/  FMUL R12, R161, R2.reuse ;  /* 0x00000002a10c7220 */ /* 0x080fe20000400000 */
[----:B------:R-:W-:Y:S02]  /*20090*/  HADD2.F32 R14, -RZ, R6.H0_H0 ;  /* 0x20000006ff0e7230 */ /* 0x000fe40000004100 */
[----:B------:R-:W-:Y:S01]  /*200a0*/  FMUL R15, R162, R2 ;  /* 0x00000002a20f7220 */ /* 0x000fe20000400000 */
[----:B------:R-:W-:Y:S01]  /*200b0*/  FFMA R17, R13, R0, R12 ;  /* 0x000000000d117223 */ /* 0x000fe2000000000c */
[----:B------:R-:W-:-:S02]  /*200c0*/  HADD2.F32 R13, -RZ, R7.H0_H0 ;  /* 0x20000007ff0d7230 */ /* 0x000fc40000004100 */
[----:B------:R-:W-:Y:S01]  /*200d0*/  FFMA R18, R14, R0, R15 ;  /* 0x000000000e127223 */ /* 0x000fe2000000000f */
[----:B------:R-:W-:Y:S02]  /*200e0*/  HADD2.F32 R12, -RZ, R7.H1_H1 ;  /* 0x30000007ff0c7230 */ /* 0x000fe40000004100 */
[-C--:B------:R-:W-:Y:S01]  /*200f0*/  FMUL R14, R160, R2.reuse ;  /* 0x00000002a00e7220 */ /* 0x080fe20000400000 */
[----:B------:R-:W-:Y:S01]  /*20100*/  FMUL R15, R155, R2 ;  /* 0x000000029b0f7220 */ /* 0x000fe20000400000 */
[----:B------:R-:W-:Y:S02]  /*20110*/  IMAD.MOV.U32 R155, RZ, RZ, R16 ;  /* 0x000000ffff9b7224 */ /* 0x000fe400078e0010 */
[-C--:B------:R-:W-:Y:S01]  /*20120*/  FFMA R16, R13, R0.reuse, R14 ;  /* 0x000000000d107223 */ /* 0x080fe2000000000e */
[----:B------:R-:W-:Y:S01]  /*20130*/  FFMA R15, R12, R0, R15 ;  /* 0x000000000c0f7223 */ /* 0x000fe2000000000f */
[----:B------:R-:W-:Y:S02]  /*20140*/  F2FP.F16.F32.PACK_AB R12, R21, R152 ;  /* 0x00000098150c723e */ /* 0x000fe400000000ff */
[----:B------:R-:W-:-:S02]  /*20150*/  F2FP.F16.F32.PACK_AB R13, R19, R20 ;  /* 0x00000014130d723e */ /* 0x000fc400000000ff */
[----:B------:R-:W-:Y:S02]  /*20160*/  F2FP.F16.F32.PACK_AB R14, R17, R18 ;  /* 0x00000012110e723e */ /* 0x000fe400000000ff */
[----:B------:R-:W-:Y:S02]  /*20170*/  F2FP.F16.F32.PACK_AB R15, R15, R16 ;  /* 0x000000100f0f723e */ /* 0x000fe400000000ff */
[----:B------:R-:W-:-:S03]  /*20180*/  ISETP.NE.AND P2, PT, R155, RZ, PT ;  /* 0x000000ff9b00720c */ /* 0x000fc60003f45270 */
[----:B------:R1:W-:Y:S01]  /*20190*/  STSM.16.MT88.4 [R3+0x30800], R12 ;  /* 0x0308000c03007844 */ /* 0x0003e20000004200 */
[----:B------:R-:W-:Y:S01]  /*201a0*/  @!PT LDS RZ, [RZ] ;  /* 0x00000000fffff984 */ /* 0x000fe20000000800 */
[----:B------:R-:W-:Y:S01]  /*201b0*/  @!PT LDS RZ, [RZ] ;  /* 0x00000000fffff984 */ /* 0x000fe20000000800 */
[----:B------:R-:W-:Y:S01]  /*201c0*/  @!PT LDS RZ, [RZ] ;  /* 0x00000000fffff984 */ /* 0x000fe20000000800 */
[----:B------:R-:W-:Y:S01]  /*201d0*/  @!PT LDS RZ, [RZ] ;  /* 0x00000000fffff984 */ /* 0x000fe20000000800 */
[----:B------:R2:W-:Y:S06]  /*201e0*/  MEMBAR.ALL.CTA ;  /* 0x0000000000007992 */ /* 0x0005ec0000008000 */
[----:B--2---:R-:W2:Y:S02]  /*201f0*/  FENCE.VIEW.ASYNC.S ;  /* 0x00000000000073c6 */ /* 0x004ea40000000000 */
[----:B--2---:R-:W-:Y:S06]  /*20200*/  BAR.SYNC.DEFER_BLOCKING 0x1, 0x80 ;  /* 0x0042000000007b1d */ /* 0x004fec0000010000 */
[----:B------:R-:W-:Y:S05]  /*20210*/  @!P2 BRA `(.L_x_71) ;  /* 0x000000000010a947 */ /* 0x000fea0003800000 */
[----:B------:R-:W-:-:S09]  /*20220*/  UIADD3 UR44, UR47, 0x30000, URZ ;  /* 0x000300002f2c7890 */ /* 0x000fd2000fffe03f */
[----:B------:R2:W-:Y:S01]  /*20230*/  UTMASTG.2D [UR44], [UR36] ;  /* 0x0000002c240073b5 */ /* 0x0005e20008008000 */
[----:B------:R0:W-:Y:S01]  /*20240*/  UTMACMDFLUSH ;  /* 0x00000000000079b7 */ /* 0x0001e20000000000 */
[----:B--2---:R-:W-:-:S04]  /*20250*/  DEPBAR.LE SB0, 0x1 ;  /* 0x000080400000791a */ /* 0x004fc80000000000 */
.L_x_71:
[----:B------:R-:W-:Y:S05]  /*20260*/  BSYNC B0 ;  /* 0x0000000000007941 */ /* 0x000fea0003800000 */
.L_x_70:
[----:B------:R-:W-:Y:S06]  /*20270*/  BAR.SYNC.DEFER_BLOCKING 0x1, 0x80 ;  /* 0x0042000000007b1d */ /* 0x000fec0000010000 */
[----:B------:R-:W-:Y:S05]  /*20280*/  @!P0 BRA `(.L_x_72) ;  /* 0x0000000000048947 */ /* 0x000fea0003800000 */
[----:B------:R-:W-:Y:S01]  /*20290*/  BPT.TRAP 0x1 ;  /* 0x000000040000795c */ /* 0x000fe20000300000 */
.L_x_72:
[----:B------:R-:W2:Y:S02]  /*202a0*/  SYNCS.PHASECHK.TRANS64.TRYWAIT P3, [UR47+0x344b8], R159 ;  /* 0x0344b89fff0075a7 */ /* 0x000ea4000806016f */
[----:B--2---:R-:W-:Y:S05]  /*202b0*/  @!P3 BRA `(.L_x_73) ;  /* 0x000001440018b947 */ /* 0x004fea0003800000 */
.L_x_542:
[----:B-1----:R-:W2:Y:S04]  /*202c0*/  LDL.LU R13, [R1+0x200] ;  /* 0x00020000010d7983 */ /* 0x002ea80000300800 */
        /* <DEDUP_REMOVED lines=15> */
[----:B------:R-:W-:Y:S05]  /*203c0*/  @P1 WARPSYNC.ALL ;  /* 0x0000000000001948 */ /* 0x000fea0003800000 */
[----:B------:R-:W1:Y:S04]  /*203d0*/  @P1 LDSM.16.MT88.4 R8, [R3+0x31000] ;  /* 0x031000000308183b */ /* 0x000e680000004200 */
[----:B------:R-:W5:Y:S01]  /*203e0*/  @P1 LDSM.16.MT88.4 R4, [R3+0x31800] ;  /* 0x031800000304183b */ /* 0x000f620000004200 */
[----:B------:R-:W-:Y:S05]  /*203f0*/  WARPSYNC.ALL ;  /* 0x0000000000007948 */ /* 0x000fea0003800000 */
[----:B------:R-:W-:Y:S01]  /*20400*/  BSSY B0, `(.L_x_74) ;  /* 0x0000049000007945 */ /* 0x000fe20003800000 */
[----:B--2---:R-:W-:Y:S01]  /*20410*/  FMUL R15, R13, R2 ;  /* 0x000000020d0f7220 */ /* 0x004fe20000400000 */
[----:B-1----:R-:W-:-:S02]  /*20420*/  HADD2.F32 R13, -RZ, R8.H0_H0 ;  /* 0x20000008ff0d7230 */ /* 0x002fc40000004100 */
[----:B---3--:R-:W-:Y:S01]  /*20430*/  FMUL R14, R12, R2 ;  /* 0x000000020c0e7220 */ /* 0x008fe20000400000 */
[----:B------:R-:W-:Y:S02]  /*20440*/  HADD2.F32 R12, -RZ, R8.H1_H1 ;  /* 0x30000008ff0c7230 */ /* 0x000fe40000004100 */
[----:B------:R-:W-:Y:S01]  /*20450*/  FFMA R152, R13, R0, R15 ;  /* 0x000000000d987223 */ /* 0x000fe2000000000f */
[--C-:B------:R-:W-:Y:S02]  /*20460*/  HADD2.F32 R13, -RZ, R9.reuse.H0_H0 ;  /* 0x20000009ff0d7230 */ /* 0x100fe40000004100 */
[----:B----4-:R-:W-:Y:S01]  /*20470*/  FMUL R15, R20, R2 ;  /* 0x00000002140f7220 */ /* 0x010fe20000400000 */
[----:B------:R-:W-:Y:S01]  /*20480*/  FFMA R21, R12, R0, R14 ;  /* 0x000000000c157223 */ /* 0x000fe2000000000e */
[----:B------:R-:W-:Y:S02]  /*20490*/  HADD2.F32 R12, -RZ, R9.H1_H1 ;  /* 0x30000009ff0c7230 */ /* 0x000fe40000004100 */
[----:B-----5:R-:W-:Y:S01]  /*204a0*/  FMUL R14, R19, R2 ;  /* 0x00000002130e7220 */ /* 0x020fe20000400000 */
[----:B------:R-:W-:Y:S01]  /*204b0*/  FFMA R20, R13, R0, R15 ;  /* 0x000000000d147223 */ /* 0x000fe2000000000f */
[----:B------:R-:W-:-:S02]  /*204c0*/  HADD2.F32 R13, -RZ, R10.H0_H0 ;  /* 0x2000000aff0d7230 */ /* 0x000fc40000004100 */
[----:B------:R-:W-:Y:S01]  /*204d0*/  FFMA R19, R12, R0, R14 ;  /* 0x000000000c137223 */ /* 0x000fe2000000000e */
[-C--:B------:R-:W-:Y:S01]  /*204e0*/  FMUL R15, R18, R2.reuse ;  /* 0x00000002120f7220 */ /* 0x080fe20000400000 */
[----:B------:R-:W-:Y:S02]  /*204f0*/  HADD2.F32 R12, -RZ, R10.H1_H1 ;  /* 0x3000000aff0c7230 */ /* 0x000fe40000004100 */
[----:B------:R-:W-:Y:S01]  /*20500*/  FMUL R14, R17, R2 ;  /* 0x00000002110e7220 */ /* 0x000fe20000400000 */
[-C--:B------:R-:W-:Y:S01]  /*20510*/  FFMA R18, R13, R0.reuse, R15 ;  /* 0x000000000d127223 */ /* 0x080fe2000000000f */
[--C-:B------:R-:W-:Y:S02]  /*20520*/  HADD2.F32 R13, -RZ, R11.reuse.H0_H0 ;  /* 0x2000000bff0d7230 */ /* 0x100fe40000004100 */
[----:B------:R-:W-:Y:S01]  /*20530*/  FFMA R17, R12, R0, R14 ;  /* 0x000000000c117223 */ /* 0x000fe2000000000e */
[----:B------:R-:W-:Y:S01]  /*20540*/  FMUL R15, R167, R2 ;  /* 0x00000002a70f7220 */ /* 0x000fe20000400000 */
[----:B------:R-:W-:-:S02]  /*20550*/  HADD2.F32 R12, -RZ, R11.H1_H1 ;  /* 0x3000000bff0c7230 */ /* 0x000fc40000004100 */
[----:B------:R-:W-:Y:S01]  /*20560*/  FMUL R14, R16, R2 ;  /* 0x00000002100e7220 */ /* 0x000fe20000400000 */
[----:B------:R-:W-:Y:S01]  /*20570*/  FFMA R16, R13, R0, R15 ;  /* 0x000000000d107223 */ /* 0x000fe2000000000f */
[----:B------:R-:W-:Y:S02]  /*20580*/  F2FP.F16.F32.PACK_AB R13, R19, R20 ;  /* 0x00000014130d723e */ /* 0x000fe400000000ff */
[----:B------:R-:W-:Y:S01]  /*20590*/  FFMA R15, R12, R0, R14 ;  /* 0x000000000c0f7223 */ /* 0x000fe2000000000e */
[----:B------:R-:W-:Y:S02]  /*205a0*/  F2FP.F16.F32.PACK_AB R12, R21, R152 ;  /* 0x00000098150c723e */ /* 0x000fe400000000ff */
[----:B------:R-:W-:Y:S02]  /*205b0*/  F2FP.F16.F32.PACK_AB R14, R17, R18 ;  /* 0x00000012110e723e */ /* 0x000fe400000000ff */
[----:B------:R-:W-:-:S05]  /*205c0*/  F2FP.F16.F32.PACK_AB R15, R15, R16 ;  /* 0x000000100f0f723e */ /* 0x000fca00000000ff */
[----:B------:R1:W-:Y:S02]  /*205d0*/  STSM.16.MT88.4 [R3+0x31000], R12 ;  /* 0x0310000c03007844 */ /* 0x0003e40000004200 */
[--C-:B-1----:R-:W-:Y:S02]  /*205e0*/  HADD2.F32 R13, -RZ, R4.reuse.H0_H0 ;  /* 0x20000004ff0d7230 */ /* 0x102fe40000004100 */
        /* <DEDUP_REMOVED lines=9> */
[-C--:B------:R-:W-:Y:S01]  /*20680*/  FFMA R20, R13, R0.reuse, R15 ;  /* 0x000000000d147223 */ /* 0x080fe2000000000f */
[--C-:B------:R-:W-:Y:S02]  /*20690*/  HADD2.F32 R13, -RZ, R6.reuse.H0_H0 ;  /* 0x20000006ff0d7230 */ /* 0x100fe40000004100 */
[----:B------:R-:W-:Y:S01]  /*206a0*/  FFMA R19, R12, R0, R14 ;  /* 0x000000000c137223 */ /* 0x000fe2000000000e */
[-C--:B------:R-:W-:Y:S01]  /*206b0*/  FMUL R15, R162, R2.reuse ;  /* 0x00000002a20f7220 */ /* 0x080fe20000400000 */
[----:B------:R-:W-:Y:S02]  /*206c0*/  HADD2.F32 R12, -RZ, R6.H1_H1 ;  /* 0x30000006ff0c7230 */ /* 0x000fe40000004100 */
[----:B------:R-:W-:Y:S01]  /*206d0*/  FMUL R14, R161, R2 ;  /* 0x00000002a10e7220 */ /* 0x000fe20000400000 */
[----:B------:R-:W-:Y:S01]  /*206e0*/  FFMA R18, R13, R0, R15 ;  /* 0x000000000d127223 */ /* 0x000fe2000000000f */
[----:B------:R-:W-:-:S02]  /*206f0*/  HADD2.F32 R13, -RZ, R7.H0_H0 ;  /* 0x20000007ff0d7230 */ /* 0x000fc40000004100 */
[----:B------:R-:W-:Y:S01]  /*20700*/  FFMA R17, R12, R0, R14 ;  /* 0x000000000c117223 */ /* 0x000fe2000000000e */
[-C--:B------:R-:W-:Y:S01]  /*20710*/  FMUL R15, R160, R2.reuse ;  /* 0x00000002a00f7220 */ /* 0x080fe20000400000 */
[----:B------:R-:W-:Y:S02]  /*20720*/  HADD2.F32 R12, -RZ, R7.H1_H1 ;  /* 0x30000007ff0c7230 */ /* 0x000fe40000004100 */
[----:B------:R-:W-:Y:S01]  /*20730*/  FMUL R14, R155, R2 ;  /* 0x000000029b0e7220 */ /* 0x000fe20000400000 */
[----:B------:R-:W-:Y:S01]  /*20740*/  FFMA R16, R13, R0, R15 ;  /* 0x000000000d107223 */ /* 0x000fe2000000000f */
[----:B------:R-:W-:Y:S02]  /*20750*/  F2FP.F16.F32.PACK_AB R13, R19, R20 ;  /* 0x00000014130d723e */ /* 0x000fe400000000ff */
[----:B------:R-:W-:Y:S01]  /*20760*/  FFMA R15, R12, R0, R14 ;  /* 0x000000000c0f7223 */ /* 0x000fe2000000000e */
[----:B------:R-:W-:Y:S02]  /*20770*/  F2FP.F16.F32.PACK_AB R12, R21, R152 ;  /* 0x00000098150c723e */ /* 0x000fe400000000ff */
[----:B------:R-:W-:-:S02]  /*20780*/  F2FP.F16.F32.PACK_AB R14, R17, R18 ;  /* 0x00000012110e723e */ /* 0x000fc400000000ff */
[----:B------:R-:W-:-:S05]  /*20790*/  F2FP.F16.F32.PACK_AB R15, R15, R16 ;  /* 0x000000100f0f723e */ /* 0x000fca00000000ff */
        /* <DEDUP_REMOVED lines=9> */
[----:B------:R-:W-:Y:S02]  /*20830*/  UIADD3 UR5, UR45, 0x40, URZ ;  /* 0x000000402d057890 */ /* 0x000fe4000fffe03f */
[----:B------:R-:W-:Y:S01]  /*20840*/  UIADD3 UR4, UR47, 0x31000, URZ ;  /* 0x000310002f047890 */ /* 0x000fe2000fffe03f */
[----:B------:R-:W-:-:S08]  /*20850*/  UMOV UR6, UR46 ;  /* 0x0000002e00067c82 */ /* 0x000fd00008000000 */
[----:B------:R2:W-:Y:S01]  /*20860*/  UTMASTG.2D [UR4], [UR36] ;  /* 0x00000004240073b5 */ /* 0x0005e20008008000 */
[----:B------:R0:W-:Y:S01]  /*20870*/  UTMACMDFLUSH ;  /* 0x00000000000079b7 */ /* 0x0001e20000000000 */
[----:B--2---:R-:W-:-:S04]  /*20880*/  DEPBAR.LE SB0, 0x1 ;  /* 0x000080400000791a */ /* 0x004fc80000000000 */
.L_x_75:
[----:B------:R-:W-:Y:S05]  /*20890*/  BSYNC B0 ;  /* 0x0000000000007941 */ /* 0x000fea0003800000 */
.L_x_74:
[----:B------:R-:W-:Y:S06]  /*208a0*/  BAR.SYNC.DEFER_BLOCKING 0x1, 0x80 ;  /* 0x0042000000007b1d */ /* 0x000fec0000010000 */
[----:B------:R-:W-:Y:S05]  /*208b0*/  @!P0 BRA `(.L_x_76) ;  /* 0x0000000000048947 */ /* 0x000fea0003800000 */
[----:B------:R-:W-:Y:S01]  /*208c0*/  BPT.TRAP 0x1 ;  /* 0x000000040000795c */ /* 0x000fe20000300000 */
.L_x_76:
[----:B------:R-:W-:-:S04]  /*208d0*/  UIADD3 UR4, UR47, 0x344d0, URZ ;  /* 0x000344d02f047890 */ /* 0x000fc8000fffe03f */
[----:B------:R-:W-:-:S09]  /*208e0*/  UPRMT UR4, UR57, 0x654, UR4 ;  /* 0x0000065439047896 */ /* 0x000fd20008000004 */
[----:B------:R-:W-:Y:S01]  /*208f0*/  SYNCS.ARRIVE.TRANS64.RED.A1T0 RZ, [UR4], RZ ;  /* 0x000000ffffff79a7 */ /* 0x000fe20008100404 */
[----:B------:R-:W-:Y:S05]  /*20900*/  @!P0 BRA `(.L_x_77) ;  /* 0x0000000000048947 */ /* 0x000fea0003800000 */
[----:B------:R-:W-:Y:S01]  /*20910*/  BPT.TRAP 0x1 ;  /* 0x000000040000795c */ /* 0x000fe20000300000 */
.L_x_77:
[----:B------:R-:W2:Y:S02]  /*20920*/  SYNCS.PHASECHK.TRANS64.TRYWAIT P3, [UR47+0x344c0], R159 ;  /* 0x0344c09fff0075a7 */ /* 0x000ea4000806016f */
[----:B--2---:R-:W-:Y:S05]  /*20930*/  @!P3 BRA `(.L_x_78) ;  /* 0x0000013c0090b947 */ /* 0x004fea0003800000 */
.L_x_543:
[----:B-1----:R-:W2:Y:S04]  /*20940*/  LDL.LU R13, [R1] ;  /* 0x00000000010d7983 */ /* 0x002ea80000300800 */
        /* <DEDUP_REMOVED lines=92> */
.L_x_80:
[----:B------:R-:W-:Y:S05]  /*20f10*/  BSYNC B0 ;  /* 0x0000000000007941 */ /* 0x000fea0003800000 */
.L_x_79:
[----:B------:R-:W-:Y:S06]  /*20f20*/  BAR.SYNC.DEFER_BLOCKING 0x1, 0x80 ;  /* 0x0042000000007b1d */ /* 0x000fec0000010000 */
[----:B------:R-:W-:Y:S05]  /*20f30*/  @!P0 BRA `(.L_x_81) ;  /* 0x0000000000048947 */ /* 0x000fea0003800000 */
[----:B------:R-:W-:Y:S01]  /*20f40*/  BPT.TRAP 0x1 ;  /* 0x000000040000795c */ /* 0x000fe20000300000 */
.L_x_81:
[----:B------:R-:W-:-:S04]  /*20f50*/  UIADD3 UR5, UR47, 0x344d8, URZ ;  /* 0x000344d82f057890 */ /* 0x000fc8000fffe03f */
[----:B------:R-:W-:-:S09]  /*20f60*/  UPRMT UR5, UR57, 0x654, UR5 ;  /* 0x0000065439057896 */ /* 0x000fd20008000005 */
[----:B------:R-:W-:Y:S01]  /*20f70*/  SYNCS.ARRIVE.TRANS64.RED.A1T0 RZ, [UR5], RZ ;  /* 0x000000ffffff79a7 */ /* 0x000fe20008100405 */
[----:B------:R-:W-:Y:S05]  /*20f80*/  @!P0 BRA `(.L_x_82) ;  /* 0x0000000000048947 */ /* 0x000fea0003800000 */
[----:B------:R-:W-:Y:S01]  /*20f90*/  BPT.TRAP 0x1 ;  /* 0x000000040000795c */ /* 0x000fe20000300000 */
.L_x_82:
[----:B------:R-:W2:Y:S02]  /*20fa0*/  SYNCS.PHASECHK.TRANS64.TRYWAIT P3, [UR47+0x344c8], R159 ;  /* 0x0344c89fff0075a7 */ /* 0x000ea4000806016f */
[----:B--2---:R-:W-:Y:S05]  /*20fb0*/  @!P3 BRA `(.L_x_83) ;  /* 0x000001380008b947 */ /* 0x004fea0003800000 */
.L_x_544:
[----:B------:R-:W-:Y:S05]  /*20fc0*/  @P1 WARPSYNC.ALL ;  /* 0x0000000000001948 */ /* 0x000fea0003800000 */
[----:B------:R-:W1:Y:S01]  /*20fd0*/  @P1 LDSM.16.MT88.4 R8, [R3+0x33000] ;  /* 0x033000000308183b */ /* 0x000e620000004200 */
[-C--:B------:R-:W-:Y:S01]  /*20fe0*/  FMUL R24, R24, R2.reuse ;  /* 0x0000000218187220 */ /* 0x080fe20000400000 */
[-C--:B------:R-:W-:Y:S01]  /*20ff0*/  FMUL R25, R25, R2.reuse ;  /* 0x0000000219197220 */ /* 0x080fe20000400000 */
[-C--:B------:R-:W-:Y:S01]  /*21000*/  FMUL R26, R26, R2.reuse ;  /* 0x000000021a1a7220 */ /* 0x080fe20000400000 */
[----:B------:R-:W2:Y:S01]  /*21010*/  @P1 LDSM.16.MT88.4 R4, [R3+0x33800] ;  /* 0x033800000304183b */ /* 0x000ea20000004200 */
[-C--:B------:R-:W-:Y:S01]  /*21020*/  FMUL R27, R27, R2.reuse ;  /* 0x000000021b1b7220 */ /* 0x080fe20000400000 */
[-C--:B------:R-:W-:Y:S01]  /*21030*/  FMUL R28, R28, R2.reuse ;  /* 0x000000021c1c7220 */ /* 0x080fe20000400000 */
[-C--:B------:R-:W-:Y:S01]  /*21040*/  FMUL R29, R29, R2.reuse ;  /* 0x000000021d1d7220 */ /* 0x080fe20000400000 */
[-C--:B------:R-:W-:Y:S01]  /*21050*/  FMUL R30, R30, R2.reuse ;  /* 0x000000021e1e7220 */ /* 0x080fe20000400000 */
[-C--:B------:R-:W-:Y:S01]  /*21060*/  FMUL R31, R31, R2.reuse ;  /* 0x000000021f1f7220 */ /* 0x080fe20000400000 */
[----:B------:R-:W-:Y:S05]  /*21070*/  WARPSYNC.ALL ;  /* 0x0000000000007948 */ /* 0x000fea0003800000 */
[-C--:B------:R-:W-:Y:S01]  /*21080*/  FMUL R32, R32, R2.reuse ;  /* 0x0000000220207220 */ /* 0x080fe20000400000 */
[-C--:B------:R-:W-:Y:S01]  /*21090*/  FMUL R33, R33, R2.reuse ;  /* 0x0000000221217220 */ /* 0x080fe20000400000 */
[-C--:B------:R-:W-:Y:S01]  /*210a0*/  FMUL R34, R34, R2.reuse ;  /* 0x0000000222227220 */ /* 0x080fe20000400000 */
[-C--:B------:R-:W-:Y:S01]  /*210b0*/  FMUL R35, R35, R2.reuse ;  /* 0x0000000223237220 */ /* 0x080fe20000400000 */
[-C--:B------:R-:W-:Y:S01]  /*210c0*/  FMUL R36, R36, R2.reuse ;  /* 0x0000000224247220 */ /* 0x080fe20000400000 */
[-C--:B------:R-:W-:Y:S01]  /*210d0*/  FMUL R37, R37, R2.reuse ;  /* 0x0000000225257220 */ /* 0x080fe20000400000 */
[-C--:B------:R-:W-:Y:S01]  /*210e0*/  FMUL R38, R38, R2.reuse ;  /* 0x0000000226267220 */ /* 0x080fe20000400000 */
[----:B------:R-:W-:Y:S01]  /*210f0*/  FMUL R39, R39, R2 ;  /* 0x0000000227277220 */ /* 0x000fe20000400000 */
[----:B------:R-:W-:Y:S01]  /*21100*/  BSSY B0, `(.L_x_84) ;  /* 0x0000039000007945 */ /* 0x000fe20003800000 */
[----:B-1----:R-:W-:-:S02]  /*21110*/  HADD2.F32 R13, -RZ, R8.H0_H0 ;  /* 0x20000008ff0d7230 */ /* 0x002fc40000004100 */
[----:B------:R-:W-:-:S03]  /*21120*/  HADD2.F32 R12, -RZ, R8.H1_H1 ;  /* 0x30000008ff0c7230 */ /* 0x000fc60000004100 */
[-C--:B------:R-:W-:Y:S01]  /*21130*/  FFMA R24, R13, R0.reuse, R24 ;  /* 0x000000000d187223 */ /* 0x080fe20000000018 */
[--C-:B------:R-:W-:Y:S02]  /*21140*/  HADD2.F32 R13, -RZ, R9.reuse.H0_H0 ;  /* 0x20000009ff0d7230 */ /* 0x100fe40000004100 */
[-C--:B------:R-:W-:Y:S01]  /*21150*/  FFMA R25, R12, R0.reuse, R25 ;  /* 0x000000000c197223 */ /* 0x080fe20000000019 */
[----:B------:R-:W-:Y:S02]  /*21160*/  HADD2.F32 R12, -RZ, R9.H1_H1 ;  /* 0x30000009ff0c7230 */ /* 0x000fe40000004100 */
[-C--:B------:R-:W-:Y:S01]  /*21170*/  FFMA R26, R13, R0.reuse, R26 ;  /* 0x000000000d1a7223 */ /* 0x080fe2000000001a */
[--C-:B------:R-:W-:Y:S02]  /*21180*/  HADD2.F32 R13, -RZ, R10.reuse.H0_H0 ;  /* 0x2000000aff0d7230 */ /* 0x100fe40000004100 */
[----:B------:R-:W-:Y:S01]  /*21190*/  FFMA R27, R12, R0, R27 ;  /* 0x000000000c1b7223 */ /* 0x000fe2000000001b */
[----:B------:R-:W-:-:S02]  /*211a0*/  HADD2.F32 R12, -RZ, R10.H1_H1 ;  /* 0x3000000aff0c7230 */ /* 0x000fc40000004100 */
[-C--:B------:R-:W-:Y:S01]  /*211b0*/  FFMA R28, R13, R0.reuse, R28 ;  /* 0x000000000d1c7223 */ /* 0x080fe2000000001c */
[--C-:B------:R-:W-:Y:S02]  /*211c0*/  HADD2.F32 R13, -RZ, R11.reuse.H0_H0 ;  /* 0x2000000bff0d7230 */ /* 0x100fe40000004100 */
[-C--:B------:R-:W-:Y:S01]  /*211d0*/  FFMA R14, R12, R0.reuse, R29 ;  /* 0x000000000c0e7223 */ /* 0x080fe2000000001d */
[----:B------:R-:W-:Y:S02]  /*211e0*/  HADD2.F32 R12, -RZ, R11.H1_H1 ;  /* 0x3000000bff0c7230 */ /* 0x000fe40000004100 */
[----:B------:R-:W-:Y:S01]  /*211f0*/  FFMA R30, R13, R0, R30 ;  /* 0x000000000d1e7223 */ /* 0x000fe2000000001e */
[----:B------:R-:W-:Y:S02]  /*21200*/  F2FP.F16.F32.PACK_AB R13, R27, R26 ;  /* 0x0000001a1b0d723e */ /* 0x000fe400000000ff */
[----:B------:R-:W-:Y:S01]  /*21210*/  FFMA R15, R12, R0, R31 ;  /* 0x000000000c0f7223 */ /* 0x000fe2000000001f */
[----:B------:R-:W-:-:S02]  /*21220*/  F2FP.F16.F32.PACK_AB R12, R25, R24 ;  /* 0x00000018190c723e */ /* 0x000fc400000000ff */
[----:B------:R-:W-:Y:S02]  /*21230*/  F2FP.F16.F32.PACK_AB R14, R14, R28 ;  /* 0x0000001c0e0e723e */ /* 0x000fe400000000ff */
[----:B------:R-:W-:-:S05]  /*21240*/  F2FP.F16.F32.PACK_AB R15, R15, R30 ;  /* 0x0000001e0f0f723e */ /* 0x000fca00000000ff */
[----:B------:R2:W-:Y:S02]  /*21250*/  STSM.16.MT88.4 [R3+0x33000], R12 ;  /* 0x0330000c03007844 */ /* 0x0005e40000004200 */
[--C-:B--2---:R-:W-:Y:S02]  /*21260*/  HADD2.F32 R13, -RZ, R4.reuse.H0_H0 ;  /* 0x20000004ff0d7230 */ /* 0x104fe40000004100 */
        /* <DEDUP_REMOVED lines=34> */
.L_x_85:
[----:B------:R-:W-:Y:S05]  /*21490*/  BSYNC B0 ;  /* 0x0000000000007941 */ /* 0x000fea0003800000 */
.L_x_84:
[----:B------:R-:W-:Y:S06]  /*214a0*/  BAR.SYNC.DEFER_BLOCKING 0x1, 0x80 ;  /* 0x0042000000007b1d */ /* 0x000fec0000010000 */
[----:B------:R-:W-:Y:S05]  /*214b0*/  @!P0 BRA `(.L_x_86) ;  /* 0x0000000000048947 */ /* 0x000fea0003800000 */
[----:B------:R-:W-:Y:S01]  /*214c0*/  BPT.TRAP 0x1 ;  /* 0x000000040000795c */ /* 0x000fe20000300000 */
.L_x_86:
[----:B------:R-:W-:-:S04]  /*214d0*/  UIADD3 UR6, UR47, 0x344e0, URZ ;  /* 0x000344e02f067890 */ /* 0x000fc8000fffe03f */
[----:B------:R-:W-:-:S09]  /*214e0*/  UPRMT UR6, UR57, 0x654, UR6 ;  /* 0x0000065439067896 */ /* 0x000fd20008000006 */
[----:B------:R-:W-:Y:S01]  /*214f0*/  SYNCS.ARRIVE.TRANS64.RED.A1T0 RZ, [UR6], RZ ;  /* 0x000000ffffff79a7 */ /* 0x000fe20008100406 */
[----:B------:R-:W-:Y:S05]  /*21500*/  @!P0 BRA `(.L_x_87) ;  /* 0x0000000000048947 */ /* 0x000fea0003800000 */
[----:B------:R-:W-:Y:S01]  /*21510*/  BPT.TRAP 0x1 ;  /* 0x000000040000795c */ /* 0x000fe20000300000 */
.L_x_87:
[----:B------:R-:W-:-:S04]  /*21520*/  MOV R25, 0x1 ;  /* 0x0000000100197802 */ /* 0x000fc80000000f00 */
[----:B------:R-:W-:-:S04]  /*21530*/  SHF.L.U32 R25, R25, 0x1f, RZ ;  /* 0x0000001f19197819 */ /* 0x000fc800000006ff */
[----:B------:R-:W2:Y:S02]  /*21540*/  SYNCS.PHASECHK.TRANS64.TRYWAIT P3, [UR47+0x344b0], R25 ;  /* 0x0344b019ff0075a7 */ /* 0x000ea4000806016f */
[----:B--2---:R-:W-:Y:S05]  /*21550*/  @!P3 BRA `(.L_x_88) ;  /* 0x0000013000b8b947 */ /* 0x004fea0003800000 */
.L_x_545:
        /* <DEDUP_REMOVED lines=22> */
[----:B-1----:R-:W-:-:S05]  /*216c0*/  HADD2.F32 R12, -RZ, R8.H0_H0 ;  /* 0x20000008ff0c7230 */ /* 0x002fca0000004100 */
[----:B------:R-:W-:Y:S01]  /*216d0*/  FFMA R21, R12, R0, R13 ;  /* 0x000000000c157223 */ /* 0x000fe2000000000d */
[----:B------:R-:W-:Y:S02]  /*216e0*/  HADD2.F32 R12, -RZ, R8.H1_H1 ;  /* 0x30000008ff0c7230 */ /* 0x000fe40000004100 */
[----:B---3--:R-:W-:-:S04]  /*216f0*/  FMUL R13, R20, R2 ;  /* 0x00000002140d7220 */ /* 0x008fc80000400000 */
[----:B------:R-:W-:Y:S01]  /*21700*/  FFMA R20, R12, R0, R13 ;  /* 0x000000000c147223 */ /* 0x000fe2000000000d */
[----:B------:R-:W-:Y:S02]  /*21710*/  HADD2.F32 R12, -RZ, R9.H0_H0 ;  /* 0x20000009ff0c7230 */ /* 0x000fe40000004100 */
[----:B----4-:R-:W-:-:S04]  /*21720*/  FMUL R13, R19, R2 ;  /* 0x00000002130d7220 */ /* 0x010fc80000400000 */
[----:B------:R-:W-:Y:S01]  /*21730*/  FFMA R19, R12, R0, R13 ;  /* 0x000000000c137223 */ /* 0x000fe2000000000d */
[----:B------:R-:W-:Y:S02]  /*21740*/  HADD2.F32 R12, -RZ, R9.H1_H1 ;  /* 0x30000009ff0c7230 */ /* 0x000fe40000004100 */
[----:B-----5:R-:W-:-:S04]  /*21750*/  FMUL R13, R18, R2 ;  /* 0x00000002120d7220 */ /* 0x020fc80000400000 */
[----:B------:R-:W-:Y:S01]  /*21760*/  FFMA R18, R12, R0, R13 ;  /* 0x000000000c127223 */ /* 0x000fe2000000000d */
[----:B------:R-:W-:Y:S02]  /*21770*/  HADD2.F32 R12, -RZ, R10.H0_H0 ;  /* 0x2000000aff0c7230 */ /* 0x000fe40000004100 */
[----:B------:R-:W-:-:S04]  /*21780*/  FMUL R13, R17, R2 ;  /* 0x00000002110d7220 */ /* 0x000fc80000400000 */
[----:B------:R-:W-:Y:S01]  /*21790*/  FFMA R17, R12, R0, R13 ;  /* 0x000000000c117223 */ /* 0x000fe2000000000d */
[----:B------:R-:W-:Y:S02]  /*217a0*/  HADD2.F32 R12, -RZ, R10.H1_H1 ;  /* 0x3000000aff0c7230 */ /* 0x000fe40000004100 */
[----:B------:R-:W-:-:S04]  /*217b0*/  FMUL R13, R14, R2 ;  /* 0x000000020e0d7220 */ /* 0x000fc80000400000 */
[----:B------:R-:W-:Y:S01]  /*217c0*/  FFMA R14, R12, R0, R13 ;  /* 0x000000000c0e7223 */ /* 0x000fe2000000000d */
[--C-:B------:R-:W-:Y:S02]  /*217d0*/  HADD2.F32 R12, -RZ, R11.reuse.H0_H0 ;  /* 0x2000000bff0c7230 */ /* 0x100fe40000004100 */
[----:B------:R-:W-:Y:S02]  /*217e0*/  FMUL R13, R16, R2 ;  /* 0x00000002100d7220 */ /* 0x000fe40000400000 */
[----:B------:R-:W-:Y:S02]  /*217f0*/  F2FP.F16.F32.PACK_AB R14, R14, R17 ;  /* 0x000000110e0e723e */ /* 0x000fe400000000ff */
[----:B------:R-:W-:Y:S01]  /*21800*/  FFMA R16, R12, R0, R13 ;  /* 0x000000000c107223 */ /* 0x000fe2000000000d */
[----:B------:R-:W-:Y:S02]  /*21810*/  HADD2.F32 R12, -RZ, R11.H1_H1 ;  /* 0x3000000bff0c7230 */ /* 0x000fe40000004100 */
[----:B------:R-:W-:-:S04]  /*21820*/  FMUL R13, R15, R2 ;  /* 0x000000020f0d7220 */ /* 0x000fc80000400000 */
        /* <DEDUP_REMOVED lines=48> */
.L_x_90:
[----:B------:R-:W-:Y:S05]  /*21b30*/  BSYNC B0 ;  /* 0x0000000000007941 */ /* 0x000fea0003800000 */
.L_x_89:
[----:B------:R-:W-:Y:S06]  /*21b40*/  BAR.SYNC.DEFER_BLOCKING 0x1, 0x80 ;  /* 0x0042000000007b1d */ /* 0x000fec0000010000 */
[----:B------:R-:W-:Y:S05]  /*21b50*/  @!P0 BRA `(.L_x_91) ;  /* 0x0000000000048947 */ /* 0x000fea0003800000 */
[----:B------:R-:W-:Y:S01]  /*21b60*/  BPT.TRAP 0x1 ;  /* 0x000000040000795c */ /* 0x000fe20000300000 */
.L_x_91:
[----:B------:R-:W-:-:S04]  /*21b70*/  UIADD3 UR7, UR47, 0x344e8, URZ ;  /* 0x000344e82f077890 */ /* 0x000fc8000fffe03f */
[----:B------:R-:W-:-:S09]  /*21b80*/  UPRMT UR7, UR57, 0x654, UR7 ;  /* 0x0000065439077896 */ /* 0x000fd20008000007 */
[----:B------:R-:W-:Y:S01]  /*21b90*/  SYNCS.ARRIVE.TRANS64.RED.A1T0 RZ, [UR7], RZ ;  /* 0x000000ffffff79a7 */ /* 0x000fe20008100407 */
[----:B------:R-:W-:Y:S05]  /*21ba0*/  @!P0 BRA `(.L_x_92) ;  /* 0x0000000000048947 */ /* 0x000fea0003800000 */
[----:B------:R-:W-:Y:S01]  /*21bb0*/  BPT.TRAP 0x1 ;  /* 0x000000040000795c */ /* 0x000fe20000300000 */
.L_x_92:
[----:B------:R-:W2:Y:S02]  /*21bc0*/  SYNCS.PHASECHK.TRANS64.TRYWAIT P3, [UR47+0x344b8], R25 ;  /* 0x0344b819ff0075a7 */ /* 0x000ea4000806016f */
[----:B--2---:R-:W-:Y:S05]  /*21bd0*/  @!P3 BRA `(.L_x_93) ;  /* 0x0000012c0030b947 */ /* 0x004fea0003800000 */
.L_x_546:
        /* <DEDUP_REMOVED lines=88> */
[----:B------:R-:W-:Y:S02]  /*22160*/  UIADD3 UR9, UR45, 0x40, URZ ;  /* 0x000000402d097890 */ /* 0x000fe4000fffe03f */
[----:B------:R-:W-:-:S09]  /*22170*/  UIADD3 UR8, UR47, 0x31000, URZ ;  /* 0x000310002f087890 */ /* 0x000fd2000fffe03f */
[----:B------:R2:W-:Y:S01]  /*22180*/  UTMASTG.2D [UR8], [UR36] ;  /* 0x00000008240073b5 */ /* 0x0005e20008008000 */
[----:B------:R0:W-:Y:S01]  /*22190*/  UTMACMDFLUSH ;  /* 0x00000000000079b7 */ /* 0x0001e20000000000 */
[----:B--2---:R-:W-:-:S04]  /*221a0*/  DEPBAR.LE SB0, 0x1 ;  /* 0x000080400000791a */ /* 0x004fc80000000000 */
.L_x_95:
[----:B------:R-:W-:Y:S05]  /*221b0*/  BSYNC B0 ;  /* 0x0000000000007941 */ /* 0x000fea0003800000 */
.L_x_94:
[----:B------:R-:W-:Y:S06]  /*221c0*/  BAR.SYNC.DEFER_BLOCKING 0x1, 0x80 ;  /* 0x0042000000007b1d */ /* 0x000fec0000010000 */
[----:B------:R-:W-:Y:S05]  /*221d0*/  @!P0 BRA `(.L_x_96) ;  /* 0x0000000000048947 */ /* 0x000fea0003800000 */
[----:B------:R-:W-:Y:S01]  /*221e0*/  BPT.TRAP 0x1 ;  /* 0x000000040000795c */ /* 0x000fe20000300000 */
.L_x_96:
[----:B------:R-:W-:Y:S01]  /*221f0*/  SYNCS.ARRIVE.TRANS64.RED.A1T0 RZ, [UR4], RZ ;  /* 0x000000ffffff79a7 */ /* 0x000fe20008100404 */
[----:B------:R-:W-:Y:S05]  /*22200*/  @!P0 BRA `(.L_x_97) ;  /* 0x0000000000048947 */ /* 0x000fea0003800000 */
[----:B------:R-:W-:Y:S01]  /*22210*/  BPT.TRAP 0x1 ;  /* 0x000000040000795c */ /* 0x000fe20000300000 */
.L_x_97:
[----:B------:R-:W2:Y:S02]  /*22220*/  SYNCS.PHASECHK.TRANS64.TRYWAIT P3, [UR47+0x344c0], R25 ;  /* 0x0344c019ff0075a7 */ /* 0x000ea4000806016f */
[----:B--2---:R-:W-:Y:S05]  /*22230*/  @!P3 BRA `(.L_x_98) ;  /* 0x0000012400b0b947 */ /* 0x004fea0003800000 */
.L_x_547:
        /* <DEDUP_REMOVED lines=93> */
.L_x_100:
[----:B------:R-:W-:Y:S05]  /*22810*/  BSYNC B0 ;  /* 0x0000000000007941 */ /* 0x000fea0003800000 */
.L_x_99:
[----:B------:R-:W-:Y:S06]  /*22820*/  BAR.SYNC.DEFER_BLOCKING 0x1, 0x80 ;  /* 0x0042000000007b1d */ /* 0x000fec0000010000 */
[----:B------:R-:W-:Y:S05]  /*22830*/  @!P0 BRA `(.L_x_101) ;  /* 0x0000000000048947 */ /* 0x000fea0003800000 */
[----:B------:R-:W-:Y:S01]  /*22840*/  BPT.TRAP 0x1 ;  /* 0x000000040000795c */ /* 0x000fe20000300000 */
.L_x_101:
[----:B------:R-:W-:Y:S01]  /*22850*/  SYNCS.ARRIVE.TRANS64.RED.A1T0 RZ, [UR5], RZ ;  /* 0x000000ffffff79a7 */ /* 0x000fe20008100405 */
[----:B------:R-:W-:Y:S05]  /*22860*/  @!P0 BRA `(.L_x_102) ;  /* 0x0000000000048947 */ /* 0x000fea0003800000 */
[----:B------:R-:W-:Y:S01]  /*22870*/  BPT.TRAP 0x1 ;  /* 0x000000040000795c */ /* 0x000fe20000300000 */
.L_x_102:
[----:B------:R-:W2:Y:S02]  /*22880*/  SYNCS.PHASECHK.TRANS64.TRYWAIT P3, [UR47+0x344c8], R25 ;  /* 0x0344c819ff0075a7 */ /* 0x000ea4000806016f */
[----:B--2---:R-:W-:Y:S05]  /*22890*/  @!P3 BRA `(.L_x_103) ;  /* 0x000001200030b947 */ /* 0x004fea0003800000 */
.L_x_548:
        /* <DEDUP_REMOVED lines=21> */
[----:B-1----:R-:W-:-:S05]  /*229f0*/  HADD2.F32 R12, -RZ, R8.H0_H0 ;  /* 0x20000008ff0c7230 */ /* 0x002fca0000004100 */
[----:B------:R-:W-:Y:S01]  /*22a00*/  FFMA R40, R12, R0, R40 ;  /* 0x000000000c287223 */ /* 0x000fe20000000028 */
[----:B------:R-:W-:-:S05]  /*22a10*/  HADD2.F32 R12, -RZ, R8.H1_H1 ;  /* 0x30000008ff0c7230 */ /* 0x000fca0000004100 */
[----:B------:R-:W-:Y:S01]  /*22a20*/  FFMA R41, R12, R0, R41 ;  /* 0x000000000c297223 */ /* 0x000fe20000000029 */
[----:B------:R-:W-:-:S05]  /*22a30*/  HADD2.F32 R12, -RZ, R9.H0_H0 ;  /* 0x20000009ff0c7230 */ /* 0x000fca0000004100 */
[----:B------:R-:W-:Y:S01]  /*22a40*/  FFMA R42, R12, R0, R42 ;  /* 0x000000000c2a7223 */ /* 0x000fe2000000002a */
[----:B------:R-:W-:-:S05]  /*22a50*/  HADD2.F32 R12, -RZ, R9.H1_H1 ;  /* 0x30000009ff0c7230 */ /* 0x000fca0000004100 */
[----:B------:R-:W-:Y:S01]  /*22a60*/  FFMA R13, R12, R0, R43 ;  /* 0x000000000c0d7223 */ /* 0x000fe2000000002b */
[----:B------:R-:W-:-:S04]  /*22a70*/  HADD2.F32 R12, -RZ, R10.H0_H0 ;  /* 0x2000000aff0c7230 */ /* 0x000fc80000004100 */
[----:B------:R-:W-:Y:S01]  /*22a80*/  F2FP.F16.F32.PACK_AB R13, R13, R42 ;  /* 0x0000002a0d0d723e */ /* 0x000fe200000000ff */
        /* <DEDUP_REMOVED lines=8> */
[----:B------:R-:W-:-:S04]  /*22b10*/  F2FP.F16.F32.PACK_AB R12, R41, R40 ;  /* 0x00000028290c723e */ /* 0x000fc800000000ff */
        /* <DEDUP_REMOVED lines=37> */
.L_x_105:
[----:B------:R-:W-:Y:S05]  /*22d70*/  BSYNC B0 ;  /* 0x0000000000007941 */ /* 0x000fea0003800000 */
.L_x_104:
[----:B------:R-:W-:Y:S06]  /*22d80*/  BAR.SYNC.DEFER_BLOCKING 0x1, 0x80 ;  /* 0x0042000000007b1d */ /* 0x000fec0000010000 */
[----:B------:R-:W-:Y:S05]  /*22d90*/  @!P0 BRA `(.L_x_106) ;  /* 0x0000000000048947 */ /* 0x000fea0003800000 */
[----:B------:R-:W-:Y:S01]  /*22da0*/  BPT.TRAP 0x1 ;  /* 0x000000040000795c */ /* 0x000fe20000300000 */
.L_x_106:
[----:B------:R-:W-:Y:S01]  /*22db0*/  SYNCS.ARRIVE.TRANS64.RED.A1T0 RZ, [UR6], RZ ;  /* 0x000000ffffff79a7 */ /* 0x000fe20008100406 */
[----:B------:R-:W-:Y:S05]  /*22dc0*/  @!P0 BRA `(.L_x_107) ;  /* 0x0000000000048947 */ /* 0x000fea0003800000 */
[----:B------:R-:W-:Y:S01]  /*22dd0*/  BPT.TRAP 0x1 ;  /* 0x000000040000795c */ /* 0x000fe20000300000 */
.L_x_107:
[----:B------:R-:W2:Y:S02]  /*22de0*/  SYNCS.PHASECHK.TRANS64.TRYWAIT P3, [UR47+0x344b0], R159 ;  /* 0x0344b09fff0075a7 */ /* 0x000ea4000806016f */
[----:B--2---:R-:W-:Y:S05]  /*22df0*/  @!P3 BRA `(.L_x_108) ;  /* 0x0000011800f0b947 */ /* 0x004fea0003800000 */
.L_x_549:
        /* <DEDUP_REMOVED lines=93> */
.L_x_110:
[----:B------:R-:W-:Y:S05]  /*233d0*/  BSYNC B0 ;  /* 0x0000000000007941 */ /* 0x000fea0003800000 */
.L_x_109:
[----:B------:R-:W-:Y:S06]  /*233e0*/  BAR.SYNC.DEFER_BLOCKING 0x1, 0x80 ;  /* 0x0042000000007b1d */ /* 0x000fec0000010000 */
[----:B------:R-:W-:Y:S05]  /*233f0*/  @!P0 BRA `(.L_x_111) ;  /* 0x0000000000048947 */ /* 0x000fea0003800000 */
[----:B------:R-:W-:Y:S01]  /*23400*/  BPT.TRAP 0x1 ;  /* 0x000000040000795c */ /* 0x000fe20000300000 */
.L_x_111:
[----:B------:R-:W-:Y:S01]  /*23410*/  SYNCS.ARRIVE.TRANS64.RED.A1T0 RZ, [UR7], RZ ;  /* 0x000000ffffff79a7 */ /* 0x000fe20008100407 */
[----:B------:R-:W-:Y:S05]  /*23420*/  @!P0 BRA `(.L_x_112) ;  /* 0x0000000000048947 */ /* 0x000fea0003800000 */
[----:B------:R-:W-:Y:S01]  /*23430*/  BPT.TRAP 0x1 ;  /* 0x000000040000795c */ /* 0x000fe20000300000 */
.L_x_112:
[----:B------:R-:W2:Y:S02]  /*23440*/  SYNCS.PHASECHK.TRANS64.TRYWAIT P3, [UR47+0x344b8], R159 ;  /* 0x0344b89fff0075a7 */ /* 0x000ea4000806016f */
[----:B--2---:R-:W-:Y:S05]  /*23450*/  @!P3 BRA `(.L_x_113) ;  /* 0x000001140070b947 */ /* 0x004fea0003800000 */
.L_x_550:
        /* <DEDUP_REMOVED lines=93> */
.L_x_115:
[----:B------:R-:W-:Y:S05]  /*23a30*/  BSYNC B0 ;  /* 0x0000000000007941 */ /* 0x000fea0003800000 */
.L_x_114:
[----:B------:R-:W-:Y:S06]  /*23a40*/  BAR.SYNC.DEFER_BLOCKING 0x1, 0x80 ;  /* 0x0042000000007b1d */ /* 0x000fec0000010000 */
[----:B------:R-:W-:Y:S05]  /*23a50*/  @!P0 BRA `(.L_x_116) ;  /* 0x0000000000048947 */ /* 0x000fea0003800000 */
[----:B------:R-:W-:Y:S01]  /*23a60*/  BPT.TRAP 0x1 ;  /* 0x000000040000795c */ /* 0x000fe20000300000 */
.L_x_116:
[----:B------:R-:W-:Y:S01]  /*23a70*/  SYNCS.ARRIVE.TRANS64.RED.A1T0 RZ, [UR4], RZ ;  /* 0x000000ffffff79a7 */ /* 0x000fe20008100404 */
[----:B------:R-:W-:Y:S05]  /*23a80*/  @!P0 BRA `(.L_x_117) ;  /* 0x0000000000048947 */ /* 0x000fea0003800000 */
[----:B------:R-:W-:Y:S01]  /*23a90*/  BPT.TRAP 0x1 ;  /* 0x000000040000795c */ /* 0x000fe20000300000 */
.L_x_117:
[----:B------:R-:W2:Y:S02]  /*23aa0*/  SYNCS.PHASECHK.TRANS64.TRYWAIT P3, [UR47+0x344c0], R159 ;  /* 0x0344c09fff0075a7 */ /* 0x000ea4000806016f */
[----:B--2---:R-:W-:Y:S05]  /*23ab0*/  @!P3 BRA `(.L_x_118) ;  /* 0x0000010c00f0b947 */ /* 0x004fea0003800000 */
.L_x_551:
        /* <DEDUP_REMOVED lines=93> */
.L_x_120:
[----:B------:R-:W-:Y:S05]  /*24090*/  BSYNC B0 ;  /* 0x0000000000007941 */ /* 0x000fea0003800000 */
.L_x_119:
[----:B------:R-:W-:Y:S06]  /*240a0*/  BAR.SYNC.DEFER_BLOCKING 0x1, 0x80 ;  /* 0x0042000000007b1d */ /* 0x000fec0000010000 */
[----:B------:R-:W-:Y:S05]  /*240b0*/  @!P0 BRA `(.L_x_121) ;  /* 0x0000000000048947 */ /* 0x000fea0003800000 */
[----:B------:R-:W-:Y:S01]  /*240c0*/  BPT.TRAP 0x1 ;  /* 0x000000040000795c */ /* 0x000fe20000300000 */
.L_x_121:
[----:B------:R-:W-:Y:S01]  /*240d0*/  SYNCS.ARRIVE.TRANS64.RED.A1T0 RZ, [UR5], RZ ;  /* 0x000000ffffff79a7 */ /* 0x000fe20008100405 */
[----:B------:R-:W-:Y:S05]  /*240e0*/  @!P0 BRA `(.L_x_122) ;  /* 0x0000000000048947 */ /* 0x000fea0003800000 */
[----:B------:R-:W-:Y:S01]  /*240f0*/  BPT.TRAP 0x1 ;  /* 0x000000040000795c */ /* 0x000fe20000300000 */
.L_x_122:
[----:B------:R-:W2:Y:S02]  /*24100*/  SYNCS.PHASECHK.TRANS64.TRYWAIT P3, [UR47+0x344c8], R159 ;  /* 0x0344c89fff0075a7 */ /* 0x000ea4000806016f */
[----:B--2---:R-:W-:Y:S05]  /*24110*/  @!P3 BRA `(.L_x_123) ;  /* 0x000001080070b947 */ /* 0x004fea0003800000 */
.L_x_552:
        /* <DEDUP_REMOVED lines=77> */
.L_x_125:
[----:B------:R-:W-:Y:S05]  /*245f0*/  BSYNC B0 ;  /* 0x0000000000007941 */ /* 0x000fea0003800000 */
.L_x_124:
[----:B------:R-:W-:Y:S06]  /*24600*/  BAR.SYNC.DEFER_BLOCKING 0x1, 0x80 ;  /* 0x0042000000007b1d */ /* 0x000fec0000010000 */
[----:B------:R-:W-:Y:S05]  /*24610*/  @!P0 BRA `(.L_x_126) ;  /* 0x0000000000048947 */ /* 0x000fea0003800000 */
[----:B------:R-:W-:Y:S01]  /*24620*/  BPT.TRAP 0x1 ;  /* 0x000000040000795c */ /* 0x000fe20000300000 */
.L_x_126:
[----:B------:R-:W-:Y:S01]  /*24630*/  SYNCS.ARRIVE.TRANS64.RED.A1T0 RZ, [UR6], RZ ;  /* 0x000000ffffff79a7 */ /* 0x000fe20008100406 */
[----:B------:R-:W-:Y:S05]  /*24640*/  @!P0 BRA `(.L_x_127) ;  /* 0x0000000000048947 */ /* 0x000fea0003800000 */
[----:B------:R-:W-:Y:S01]  /*24650*/  BPT.TRAP 0x1 ;  /* 0x000000040000795c */ /* 0x000fe20000300000 */
.L_x_127:
[----:B------:R-:W2:Y:S02]  /*24660*/  SYNCS.PHASECHK.TRANS64.TRYWAIT P3, [UR47+0x344b0], R25 ;  /* 0x0344b019ff0075a7 */ /* 0x000ea4000806016f */
[----:B--2---:R-:W-:Y:S05]  /*24670*/  @!P3 BRA `(.L_x_128) ;  /* 0x000001040030b947 */ /* 0x004fea0003800000 */
.L_x_553:
        /* <DEDUP_REMOVED lines=27> */
[----:B------:R-:W-:-:S04]  /*24830*/  HADD2.F32 R13, -RZ, R9.H0_H0 ;  /* 0x20000009ff0d7230 */ /* 0x000fc80000004100 */
[----:B------:R-:W-:Y:S01]  /*24840*/  F2FP.F16.F32.PACK_AB R12, R12, R14 ;  /* 0x0000000e0c0c723e */ /* 0x000fe200000000ff */
        /* <DEDUP_REMOVED lines=11> */
[----:B------:R-:W-:Y:S02]  /*24900*/  HADD2.F32 R13, -RZ, R11.H0_H0 ;  /* 0x2000000bff0d7230 */ /* 0x000fe40000004100 */
[----:B------:R-:W-:-:S04]  /*24910*/  FMUL R14, R16, R2 ;  /* 0x00000002100e7220 */ /* 0x000fc80000400000 */
        /* <DEDUP_REMOVED lines=51> */
.L_x_130:
[----:B------:R-:W-:Y:S05]  /*24c50*/  BSYNC B0 ;  /* 0x0000000000007941 */ /* 0x000fea0003800000 */
.L_x_129:
[----:B------:R-:W-:Y:S06]  /*24c60*/  BAR.SYNC.DEFER_BLOCKING 0x1, 0x80 ;  /* 0x0042000000007b1d */ /* 0x000fec0000010000 */
[----:B------:R-:W-:Y:S05]  /*24c70*/  @!P0 BRA `(.L_x_131) ;  /* 0x0000000000048947 */ /* 0x000fea0003800000 */
[----:B------:R-:W-:Y:S01]  /*24c80*/  BPT.TRAP 0x1 ;  /* 0x000000040000795c */ /* 0x000fe20000300000 */
.L_x_131:
[----:B------:R-:W-:Y:S01]  /*24c90*/  SYNCS.ARRIVE.TRANS64.RED.A1T0 RZ, [UR7], RZ ;  /* 0x000000ffffff79a7 */ /* 0x000fe20008100407 */
[----:B------:R-:W-:Y:S05]  /*24ca0*/  @!P0 BRA `(.L_x_132) ;  /* 0x0000000000048947 */ /* 0x000fea0003800000 */
[----:B------:R-:W-:Y:S01]  /*24cb0*/  BPT.TRAP 0x1 ;  /* 0x000000040000795c */ /* 0x000fe20000300000 */
.L_x_132:
[----:B------:R-:W2:Y:S02]  /*24cc0*/  SYNCS.PHASECHK.TRANS64.TRYWAIT P3, [UR47+0x344b8], R25 ;  /* 0x0344b819ff0075a7 */ /* 0x000ea4000806016f */
[----:B--2---:R-:W-:Y:S05]  /*24cd0*/  @!P3 BRA `(.L_x_133) ;  /* 0x000000fc00b0b947 */ /* 0x004fea0003800000 */
.L_x_554:
        /* <DEDUP_REMOVED lines=93> */
.L_x_135:
[----:B------:R-:W-:Y:S05]  /*252b0*/  BSYNC B0 ;  /* 0x0000000000007941 */ /* 0x000fea0003800000 */
.L_x_134:
[----:B------:R-:W-:Y:S06]  /*252c0*/  BAR.SYNC.DEFER_BLOCKING 0x1, 0x80 ;  /* 0x0042000000007b1d */ /* 0x000fec0000010000 */
[----:B------:R-:W-:Y:S05]  /*252d0*/  @!P0 BRA `(.L_x_136) ;  /* 0x0000000000048947 */ /* 0x000fea0003800000 */
[----:B------:R-:W-:Y:S01]  /*252e0*/  BPT.TRAP 0x1 ;  /* 0x000000040000795c */ /* 0x000fe20000300000 */
.L_x_136:
[----:B------:R-:W-:Y:S01]  /*252f0*/  SYNCS.ARRIVE.TRANS64.RED.A1T0 RZ, [UR4], RZ ;  /* 0x000000ffffff79a7 */ /* 0x000fe20008100404 */
[----:B------:R-:W-:Y:S05]  /*25300*/  @!P0 BRA `(.L_x_137) ;  /* 0x0000000000048947 */ /* 0x000fea0003800000 */
[----:B------:R-:W-:Y:S01]  /*25310*/  BPT.TRAP 0x1 ;  /* 0x000000040000795c */ /* 0x000fe20000300000 */
.L_x_137:
[----:B------:R-:W2:Y:S02]  /*25320*/  SYNCS.PHASECHK.TRANS64.TRYWAIT P3, [UR47+0x344c0], R25 ;  /* 0x0344c019ff0075a7 */ /* 0x000ea4000806016f */
[----:B--2---:R-:W-:Y:S05]  /*25330*/  @!P3 BRA `(.L_x_138) ;  /* 0x000000f80030b947 */ /* 0x004fea0003800000 */
.L_x_555:
        /* <DEDUP_REMOVED lines=93> */
.L_x_140:
[----:B------:R-:W-:Y:S05]  /*25910*/  BSYNC B0 ;  /* 0x0000000000007941 */ /* 0x000fea0003800000 */
.L_x_139:
[----:B------:R-:W-:Y:S06]  /*25920*/  BAR.SYNC.DEFER_BLOCKING 0x1, 0x80 ;  /* 0x0042000000007b1d */ /* 0x000fec0000010000 */
[----:B------:R-:W-:Y:S05]  /*25930*/  @!P0 BRA `(.L_x_141) ;  /* 0x0000000000048947 */ /* 0x000fea0003800000 */
[----:B------:R-:W-:Y:S01]  /*25940*/  BPT.TRAP 0x1 ;  /* 0x000000040000795c */ /* 0x000fe20000300000 */
.L_x_141:
[----:B------:R-:W-:Y:S01]  /*25950*/  SYNCS.ARRIVE.TRANS64.RED.A1T0 RZ, [UR5], RZ ;  /* 0x000000ffffff79a7 */ /* 0x000fe20008100405 */
[----:B------:R-:W-:Y:S05]  /*25960*/  @!P0 BRA `(.L_x_142) ;  /* 0x0000000000048947 */ /* 0x000fea0003800000 */
[----:B------:R-:W-:Y:S01]  /*25970*/  BPT.TRAP 0x1 ;  /* 0x000000040000795c */ /* 0x000fe20000300000 */
.L_x_142:
[----:B------:R-:W2:Y:S02]  /*25980*/  SYNCS.PHASECHK.TRANS64.TRYWAIT P3, [UR47+0x344c8], R25 ;  /* 0x0344c819ff0075a7 */ /* 0x000ea4000806016f */
[----:B--2---:R-:W-:Y:S05]  /*25990*/  @!P3 BRA `(.L_x_143) ;  /* 0x000000f000b0b947 */ /* 0x004fea0003800000 */
.L_x_556:
        /* <DEDUP_REMOVED lines=22> */
[----:B------:R-:W-:-:S03]  /*25b00*/  HADD2.F32 R12, -RZ, R8.H0_H0 ;  /* 0x20000008ff0c7230 */ /* 0x000fc60000004100 */
[-C--:B------:R-:W-:Y:S01]  /*25b10*/  FFMA R74, R13, R0.reuse, R74 ;  /* 0x000000000d4a7223 */ /* 0x080fe2000000004a */
[----:B------:R-:W-:Y:S02]  /*25b20*/  HADD2.F32 R13, -RZ, R9.H1_H1 ;  /* 0x30000009ff0d7230 */ /* 0x000fe40000004100 */
[-C--:B------:R-:W-:Y:S01]  /*25b30*/  FFMA R72, R12, R0.reuse, R72 ;  /* 0x000000000c487223 */ /* 0x080fe20000000048 */
[----:B------:R-:W-:Y:S02]  /*25b40*/  HADD2.F32 R12, -RZ, R8.H1_H1 ;  /* 0x30000008ff0c7230 */ /* 0x000fe40000004100 */
[-C--:B------:R-:W-:Y:S01]  /*25b50*/  FFMA R75, R13, R0.reuse, R75 ;  /* 0x000000000d4b7223 */ /* 0x080fe2000000004b */
[----:B------:R-:W-:Y:S02]  /*25b60*/  HADD2.F32 R13, -RZ, R10.H0_H0 ;  /* 0x2000000aff0d7230 */ /* 0x000fe40000004100 */
[----:B------:R-:W-:-:S03]  /*25b70*/  FFMA R12, R12, R0, R73 ;  /* 0x000000000c0c7223 */ /* 0x000fc60000000049 */
[----:B------:R-:W-:Y:S01]  /*25b80*/  FFMA R76, R13, R0, R76 ;  /* 0x000000000d4c7223 */ /* 0x000fe2000000004c */
[----:B------:R-:W-:Y:S01]  /*25b90*/  HADD2.F32 R13, -RZ, R10.H1_H1 ;  /* 0x3000000aff0d7230 */ /* 0x000fe20000004100 */
[----:B------:R-:W-:-:S04]  /*25ba0*/  F2FP.F16.F32.PACK_AB R12, R12, R72 ;  /* 0x000000480c0c723e */ /* 0x000fc800000000ff */
        /* <DEDUP_REMOVED lines=44> */
.L_x_145:
[----:B------:R-:W-:Y:S05]  /*25e70*/  BSYNC B0 ;  /* 0x0000000000007941 */ /* 0x000fea0003800000 */
.L_x_144:
[----:B------:R-:W-:Y:S06]  /*25e80*/  BAR.SYNC.DEFER_BLOCKING 0x1, 0x80 ;  /* 0x0042000000007b1d */ /* 0x000fec0000010000 */
[----:B------:R-:W-:Y:S05]  /*25e90*/  @!P0 BRA `(.L_x_146) ;  /* 0x0000000000048947 */ /* 0x000fea0003800000 */
[----:B------:R-:W-:Y:S01]  /*25ea0*/  BPT.TRAP 0x1 ;  /* 0x000000040000795c */ /* 0x000fe20000300000 */
.L_x_146:
[----:B------:R-:W-:Y:S01]  /*25eb0*/  SYNCS.ARRIVE.TRANS64.RED.A1T0 RZ, [UR6], RZ ;  /* 0x000000ffffff79a7 */ /* 0x000fe20008100406 */
[----:B------:R-:W-:Y:S05]  /*25ec0*/  @!P0 BRA `(.L_x_147) ;  /* 0x0000000000048947 */ /* 0x000fea0003800000 */
[----:B------:R-:W-:Y:S01]  /*25ed0*/  BPT.TRAP 0x1 ;  /* 0x000000040000795c */ /* 0x000fe20000300000 */
.L_x_147:
[----:B------:R-:W2:Y:S02]  /*25ee0*/  SYNCS.PHASECHK.TRANS64.TRYWAIT P3, [UR47+0x344b0], R159 ;  /* 0x0344b09fff0075a7 */ /* 0x000ea4000806016f */
[----:B--2---:R-:W-:Y:S05]  /*25ef0*/  @!P3 BRA `(.L_x_148) ;  /* 0x000000ec0070b947 */ /* 0x004fea0003800000 */
.L_x_557:
        /* <DEDUP_REMOVED lines=34> */
[----:B------:R-:W-:-:S04]  /*26120*/  HADD2.F32 R14, -RZ, R10.H0_H0 ;  /* 0x2000000aff0e7230 */ /* 0x000fc80000004100 */
[----:B------:R-:W-:Y:S01]  /*26130*/  F2FP.F16.F32.PACK_AB R13, R13, R15 ;  /* 0x0000000f0d0d723e */ /* 0x000fe200000000ff */
        /* <DEDUP_REMOVED lines=11> */
[----:B------:R-:W-:-:S04]  /*261f0*/  F2FP.F16.F32.PACK_AB R14, R17, R18 ;  /* 0x00000012110e723e */ /* 0x000fc800000000ff */
        /* <DEDUP_REMOVED lines=45> */
.L_x_150:
[----:B------:R-:W-:Y:S05]  /*264d0*/  BSYNC B0 ;  /* 0x0000000000007941 */ /* 0x000fea0003800000 */
.L_x_149:
[----:B------:R-:W-:Y:S06]  /*264e0*/  BAR.SYNC.DEFER_BLOCKING 0x1, 0x80 ;  /* 0x0042000000007b1d */ /* 0x000fec0000010000 */
[----:B------:R-:W-:Y:S05]  /*264f0*/  @!P0 BRA `(.L_x_151) ;  /* 0x0000000000048947 */ /* 0x000fea0003800000 */
[----:B------:R-:W-:Y:S01]  /*26500*/  BPT.TRAP 0x1 ;  /* 0x000000040000795c */ /* 0x000fe20000300000 */
.L_x_151:
[----:B------:R-:W-:Y:S01]  /*26510*/  SYNCS.ARRIVE.TRANS64.RED.A1T0 RZ, [UR7], RZ ;  /* 0x000000ffffff79a7 */ /* 0x000fe20008100407 */
[----:B------:R-:W-:Y:S05]  /*26520*/  @!P0 BRA `(.L_x_152) ;  /* 0x0000000000048947 */ /* 0x000fea0003800000 */
[----:B------:R-:W-:Y:S01]  /*26530*/  BPT.TRAP 0x1 ;  /* 0x000000040000795c */ /* 0x000fe20000300000 */
.L_x_152:
[----:B------:R-:W2:Y:S02]  /*26540*/  SYNCS.PHASECHK.TRANS64.TRYWAIT P3, [UR47+0x344b8], R159 ;  /* 0x0344b89fff0075a7 */ /* 0x000ea4000806016f */
[----:B--2---:R-:W-:Y:S05]  /*26550*/  @!P3 BRA `(.L_x_153) ;  /* 0x000000e400f0b947 */ /* 0x004fea0003800000 */
.L_x_558:
        /* <DEDUP_REMOVED lines=93> */
.L_x_155:
[----:B------:R-:W-:Y:S05]  /*26b30*/  BSYNC B0 ;  /* 0x0000000000007941 */ /* 0x000fea0003800000 */
.L_x_154:
[----:B------:R-:W-:Y:S06]  /*26b40*/  BAR.SYNC.DEFER_BLOCKING 0x1, 0x80 ;  /* 0x0042000000007b1d */ /* 0x000fec0000010000 */
[----:B------:R-:W-:Y:S05]  /*26b50*/  @!P0 BRA `(.L_x_156) ;  /* 0x0000000000048947 */ /* 0x000fea0003800000 */
[----:B------:R-:W-:Y:S01]  /*26b60*/  BPT.TRAP 0x1 ;  /* 0x000000040000795c */ /* 0x000fe20000300000 */
.L_x_156:
[----:B------:R-:W-:Y:S01]  /*26b70*/  SYNCS.ARRIVE.TRANS64.RED.A1T0 RZ, [UR4], RZ ;  /* 0x000000ffffff79a7 */ /* 0x000fe20008100404 */
[----:B------:R-:W-:Y:S05]  /*26b80*/  @!P0 BRA `(.L_x_157) ;  /* 0x0000000000048947 */ /* 0x000fea0003800000 */
[----:B------:R-:W-:Y:S01]  /*26b90*/  BPT.TRAP 0x1 ;  /* 0x000000040000795c */ /* 0x000fe20000300000 */
.L_x_157:
[----:B------:R-:W2:Y:S02]  /*26ba0*/  SYNCS.PHASECHK.TRANS64.TRYWAIT P3, [UR47+0x344c0], R159 ;  /* 0x0344c09fff0075a7 */ /* 0x000ea4000806016f */
[----:B--2---:R-:W-:Y:S05]  /*26bb0*/  @!P3 BRA `(.L_x_158) ;  /* 0x000000e00070b947 */ /* 0x004fea0003800000 */
.L_x_559:
        /* <DEDUP_REMOVED lines=47> */
[----:B------:R-:W-:Y:S01]  /*26eb0*/  F2FP.F16.F32.PACK_AB R14, R17, R18 ;  /* 0x00000012110e723e */ /* 0x000fe200000000ff */
[----:B------:R-:W-:Y:S02]  /*26ec0*/  HADD2.F32 R18, -RZ, R7.H0_H0 ;  /* 0x20000007ff127230 */ /* 0x000fe40000004100 */
[----:B------:R-:W-:Y:S01]  /*26ed0*/  FMUL R17, R24, R2 ;  /* 0x0000000218117220 */ /* 0x000fe20000400000 */
[----:B------:R-:W-:Y:S01]  /*26ee0*/  F2FP.F16.F32.PACK_AB R15, R15, R16 ;  /* 0x000000100f0f723e */ /* 0x000fe200000000ff */
[----:B------:R-:W-:-:S04]  /*26ef0*/  HADD2.F32 R16, -RZ, R6.H0_H0 ;  /* 0x20000006ff107230 */ /* 0x000fc80000004100 */
        /* <DEDUP_REMOVED lines=12> */
[----:B------:R-:W-:Y:S02]  /*26fc0*/  FMUL R15, R28, R2 ;  /* 0x000000021c0f7220 */ /* 0x000fe40000400000 */
[----:B------:R-:W-:Y:S01]  /*26fd0*/  FFMA R13, R14, R0, R12 ;  /* 0x000000000e0d7223 */ /* 0x000fe2000000000c */
[----:B------:R-:W-:Y:S02]  /*26fe0*/  HADD2.F32 R12, -RZ, R6.H1_H1 ;  /* 0x30000006ff0c7230 */ /* 0x000fe40000004100 */
[----:B------:R-:W-:Y:S01]  /*26ff0*/  FMUL R14, R27, R2 ;  /* 0x000000021b0e7220 */ /* 0x000fe20000400000 */
[----:B------:R-:W-:Y:S01]  /*27000*/  FFMA R15, R16, R0, R15 ;  /* 0x00000000100f7223 */ /* 0x000fe2000000000f */
[----:B------:R-:W-:Y:S01]  /*27010*/  FMUL R16, R26, R2 ;  /* 0x000000021a107220 */ /* 0x000fe20000400000 */
[----:B------:R-:W-:Y:S01]  /*27020*/  F2FP.F16.F32.PACK_AB R13, R13, R19 ;  /* 0x000000130d0d723e */ /* 0x000fe200000000ff */
[----:B------:R-:W-:Y:S01]  /*27030*/  FFMA R14, R12, R0, R14 ;  /* 0x000000000c0e7223 */ /* 0x000fe2000000000e */
[----:B------:R-:W-:-:S02]  /*27040*/  HADD2.F32 R12, -RZ, R7.H1_H1 ;  /* 0x30000007ff0c7230 */ /* 0x000fc40000004100 */
[-C--:B------:R-:W-:Y:S02]  /*27050*/  FFMA R16, R18, R0.reuse, R16 ;  /* 0x0000000012107223 */ /* 0x080fe40000000010 */
[----:B------:R-:W-:Y:S01]  /*27060*/  F2FP.F16.F32.PACK_AB R14, R14, R15 ;  /* 0x0000000f0e0e723e */ /* 0x000fe200000000ff */
[----:B------:R-:W-:Y:S01]  /*27070*/  FFMA R17, R12, R0, R17 ;  /* 0x000000000c117223 */ /* 0x000fe20000000011 */
[----:B------:R-:W-:-:S04]  /*27080*/  F2FP.F16.F32.PACK_AB R12, R20, R21 ;  /* 0x00000015140c723e */ /* 0x000fc800000000ff */
        /* <DEDUP_REMOVED lines=16> */
.L_x_160:
[----:B------:R-:W-:Y:S05]  /*27190*/  BSYNC B0 ;  /* 0x0000000000007941 */ /* 0x000fea0003800000 */
.L_x_159:
[----:B------:R-:W-:Y:S06]  /*271a0*/  BAR.SYNC.DEFER_BLOCKING 0x1, 0x80 ;  /* 0x0042000000007b1d */ /* 0x000fec0000010000 */
[----:B------:R-:W-:Y:S05]  /*271b0*/  @!P0 BRA `(.L_x_161) ;  /* 0x0000000000048947 */ /* 0x000fea0003800000 */
[----:B------:R-:W-:Y:S01]  /*271c0*/  BPT.TRAP 0x1 ;  /* 0x000000040000795c */ /* 0x000fe20000300000 */
.L_x_161:
[----:B------:R-:W-:Y:S01]  /*271d0*/  SYNCS.ARRIVE.TRANS64.RED.A1T0 RZ, [UR5], RZ ;  /* 0x000000ffffff79a7 */ /* 0x000fe20008100405 */
[----:B------:R-:W-:Y:S05]  /*271e0*/  @!P0 BRA `(.L_x_162) ;  /* 0x0000000000048947 */ /* 0x000fea0003800000 */
[----:B------:R-:W-:Y:S01]  /*271f0*/  BPT.TRAP 0x1 ;  /* 0x000000040000795c */ /* 0x000fe20000300000 */
.L_x_162:
[----:B------:R-:W2:Y:S02]  /*27200*/  SYNCS.PHASECHK.TRANS64.TRYWAIT P3, [UR47+0x344c8], R159 ;  /* 0x0344c89fff0075a7 */ /* 0x000ea4000806016f */
[----:B--2---:R-:W-:Y:S05]  /*27210*/  @!P3 BRA `(.L_x_163) ;  /* 0x000000d800f0b947 */ /* 0x004fea0003800000 */
.L_x_560:
[----:B------:R-:W-:Y:S05]  /*27220*/  @P1 WARPSYNC.ALL ;  /* 0x0000000000001948 */ /* 0x000fea0003800000 */
[----:B------:R-:W2:Y:S01]  /*27230*/  @P1 LDSM.16.MT88.4 R8, [R3+0x33000] ;  /* 0x033000000308183b */ /* 0x000ea20000004200 */
[-C--:B------:R-:W-:Y:S01]  /*27240*/  FMUL R88, R88, R2.reuse ;  /* 0x0000000258587220 */ /* 0x080fe20000400000 */
[-C--:B------:R-:W-:Y:S01]  /*27250*/  FMUL R89, R89, R2.reuse ;  /* 0x0000000259597220 */ /* 0x080fe20000400000 */
[-C--:B------:R-:W-:Y:S01]  /*27260*/  FMUL R91, R91, R2.reuse ;  /* 0x000000025b5b7220 */ /* 0x080fe20000400000 */
[----:B------:R-:W3:Y:S01]  /*27270*/  @P1 LDSM.16.MT88.4 R4, [R3+0x33800] ;  /* 0x033800000304183b */ /* 0x000ee20000004200 */
[-C--:B-1----:R-:W-:Y:S01]  /*27280*/  FMUL R15, R92, R2.reuse ;  /* 0x000000025c0f7220 */ /* 0x082fe20000400000 */
[-C--:B------:R-:W-:Y:S01]  /*27290*/  FMUL R17, R94, R2.reuse ;  /* 0x000000025e117220 */ /* 0x080fe20000400000 */
[-C--:B------:R-:W-:Y:S01]  /*272a0*/  FMUL R95, R95, R2.reuse ;  /* 0x000000025f5f7220 */ /* 0x080fe20000400000 */
[-C--:B------:R-:W-:Y:S01]  /*272b0*/  FMUL R97, R97, R2.reuse ;  /* 0x0000000261617220 */ /* 0x080fe20000400000 */
[----:B------:R-:W-:Y:S05]  /*272c0*/  WARPSYNC.ALL ;  /* 0x0000000000007948 */ /* 0x000fea0003800000 */
[-C--:B------:R-:W-:Y:S01]  /*272d0*/  FMUL R19, R98, R2.reuse ;  /* 0x0000000262137220 */ /* 0x080fe20000400000 */
[-C--:B------:R-:W-:Y:S01]  /*272e0*/  FMUL R99, R99, R2.reuse ;  /* 0x0000000263637220 */ /* 0x080fe20000400000 */
[-C--:B------:R-:W-:Y:S01]  /*272f0*/  FMUL R101, R101, R2.reuse ;  /* 0x0000000265657220 */ /* 0x080fe20000400000 */
[----:B------:R-:W-:Y:S01]  /*27300*/  FMUL R103, R103, R2 ;  /* 0x0000000267677220 */ /* 0x000fe20000400000 */
[----:B------:R-:W-:Y:S01]  /*27310*/  BSSY B0, `(.L_x_164) ;  /* 0x000003e000007945 */ /* 0x000fe20003800000 */
[----:B--2---:R-:W-:-:S02]  /*27320*/  HADD2.F32 R12, -RZ, R8.H0_H0 ;  /* 0x20000008ff0c7230 */ /* 0x004fc40000004100 */
[----:B------:R-:W-:Y:S02]  /*27330*/  HADD2.F32 R13, -RZ, R8.H1_H1 ;  /* 0x30000008ff0d7230 */ /* 0x000fe40000004100 */
[----:B------:R-:W-:Y:S02]  /*27340*/  HADD2.F32 R14, -RZ, R9.H0_H0 ;  /* 0x20000009ff0e7230 */ /* 0x000fe40000004100 */
[-C--:B------:R-:W-:Y:S01]  /*27350*/  FFMA R12, R12, R0.reuse, R88 ;  /* 0x000000000c0c7223 */ /* 0x080fe20000000058 */
[----:B------:R-:W-:Y:S02]  /*27360*/  HADD2.F32 R16, -RZ, R10.H1_H1 ;  /* 0x3000000aff107230 */ /* 0x000fe40000004100 */
[----:B------:R-:W-:Y:S01]  /*27370*/  FFMA R13, R13, R0, R89 ;  /* 0x000000000d0d7223 */ /* 0x000fe20000000059 */
[----:B------:R-:W-:Y:S02]  /*27380*/  HADD2.F32 R18, -RZ, R11.H1_H1 ;  /* 0x3000000bff127230 */ /* 0x000fe40000004100 */
[----:B---3--:R-:W-:-:S02]  /*27390*/  HADD2.F32 R20, -RZ, R5.H1_H1 ;  /* 0x30000005ff147230 */ /* 0x008fc40000004100 */
[----:B------:R-:W-:Y:S01]  /*273a0*/  F2FP.F16.F32.PACK_AB R12, R13, R12 ;  /* 0x0000000c0d0c723e */ /* 0x000fe200000000ff */
[----:B------:R-:W-:Y:S01]  /*273b0*/  FMUL R13, R90, R2 ;  /* 0x000000025a0d7220 */ /* 0x000fe20000400000 */
[-C--:B------:R-:W-:Y:S01]  /*273c0*/  FFMA R95, R18, R0.reuse, R95 ;  /* 0x00000000125f7223 */ /* 0x080fe2000000005f */
[----:B------:R-:W-:Y:S02]  /*273d0*/  HADD2.F32 R18, -RZ, R4.H1_H1 ;  /* 0x30000004ff127230 */ /* 0x000fe40000004100 */
[----:B------:R-:W-:Y:S01]  /*273e0*/  FFMA R13, R14, R0, R13 ;  /* 0x000000000e0d7223 */ /* 0x000fe2000000000d */
[----:B------:R-:W-:-:S05]  /*273f0*/  HADD2.F32 R14, -RZ, R9.H1_H1 ;  /* 0x30000009ff0e7230 */ /* 0x000fca0000004100 */
[----:B------:R-:W-:-:S05]  /*27400*/  FFMA R14, R14, R0, R91 ;  /* 0x000000000e0e7223 */ /* 0x000fca000000005b */
[----:B------:R-:W-:Y:S01]  /*27410*/  F2FP.F16.F32.PACK_AB R13, R14, R13 ;  /* 0x0000000d0e0d723e */ /* 0x000fe200000000ff */
[----:B------:R-:W-:-:S05]  /*27420*/  HADD2.F32 R14, -RZ, R10.H0_H0 ;  /* 0x2000000aff0e7230 */ /* 0x000fca0000004100 */
[----:B------:R-:W-:Y:S01]  /*27430*/  FFMA R14, R14, R0, R15 ;  /* 0x000000000e0e7223 */ /* 0x000fe2000000000f */
[----:B------:R-:W-:-:S04]  /*27440*/  FMUL R15, R93, R2 ;  /* 0x000000025d0f7220 */ /* 0x000fc80000400000 */
[----:B------:R-:W-:Y:S01]  /*27450*/  FFMA R15, R16, R0, R15 ;  /* 0x00000000100f7223 */ /* 0x000fe2000000000f */
[----:B------:R-:W-:-:S04]  /*27460*/  HADD2.F32 R16, -RZ, R11.H0_H0 ;  /* 0x2000000bff107230 */ /* 0x000fc80000004100 */
[----:B------:R-:W-:Y:S01]  /*27470*/  F2FP.F16.F32.PACK_AB R14, R15, R14 ;  /* 0x0000000e0f0e723e */ /* 0x000fe200000000ff */
[----:B------:R-:W-:Y:S01]  /*27480*/  FFMA R16, R16, R0, R17 ;  /* 0x0000000010107223 */ /* 0x000fe20000000011 */
[----:B------:R-:W-:-:S04]  /*27490*/  FMUL R17, R96, R2 ;  /* 0x0000000260117220 */ /* 0x000fc80000400000 */
[----:B------:R-:W-:Y:S01]  /*274a0*/  F2FP.F16.F32.PACK_AB R15, R95, R16 ;  /* 0x000000105f0f723e */ /* 0x000fe200000000ff */
[----:B------:R-:W-:-:S04]  /*274b0*/  HADD2.F32 R16, -RZ, R4.H0_H0 ;  /* 0x20000004ff107230 */ /* 0x000fc80000004100 */
[----:B------:R1:W-:Y:S01]  /*274c0*/  STSM.16.MT88.4 [R3+0x33000], R12 ;  /* 0x0330000c03007844 */ /* 0x0003e20000004200 */
[-C--:B------:R-:W-:Y:S01]  /*274d0*/  FFMA R16, R16, R0.reuse, R17 ;  /* 0x0000000010107223 */ /* 0x080fe20000000011 */
[----:B------:R-:W-:Y:S01]  /*274e0*/  FFMA R17, R18, R0, R97 ;  /* 0x0000000012117223 */ /* 0x000fe20000000061 */
[----:B------:R-:W-:Y:S02]  /*274f0*/  HADD2.F32 R18, -RZ, R5.H0_H0 ;  /* 0x20000005ff127230 */ /* 0x000fe40000004100 */
[--C-:B-1----:R-:W-:Y:S02]  /*27500*/  HADD2.F32 R12, -RZ, R6.reuse.H0_H0 ;  /* 0x20000006ff0c7230 */ /* 0x102fe40000004100 */
[----:B------:R-:W-:Y:S01]  /*27510*/  FMUL R15, R100, R2 ;  /* 0x00000002640f7220 */ /* 0x000fe20000400000 */
[-C--:B------:R-:W-:Y:S01]  /*27520*/  FFMA R13, R18, R0.reuse, R19 ;  /* 0x00000000120d7223 */ /* 0x080fe20000000013 */
[----:B------:R-:W-:Y:S01]  /*27530*/  FFMA R14, R20, R0, R99 ;  /* 0x00000000140e7223 */ /* 0x000fe20000000063 */
[----:B------:R-:W-:-:S02]  /*27540*/  HADD2.F32 R18, -RZ, R6.H1_H1 ;  /* 0x30000006ff127230 */ /* 0x000fc40000004100 */
[----:B------:R-:W-:Y:S01]  /*27550*/  FFMA R15, R12, R0, R15 ;  /* 0x000000000c0f7223 */ /* 0x000fe2000000000f */
[--C-:B------:R-:W-:Y:S02]  /*27560*/  HADD2.F32 R12, -RZ, R7.reuse.H0_H0 ;  /* 0x20000007ff0c7230 */ /* 0x100fe40000004100 */
[----:B------:R-:W-:Y:S01]  /*27570*/  FMUL R19, R102, R2 ;  /* 0x0000000266137220 */ /* 0x000fe20000400000 */
[----:B------:R-:W-:Y:S02]  /*27580*/  HADD2.F32 R20, -RZ, R7.H1_H1 ;  /* 0x30000007ff147230 */ /* 0x000fe40000004100 */
[-C--:B------:R-:W-:Y:S01]  /*27590*/  FFMA R18, R18, R0.reuse, R101 ;  /* 0x0000000012127223 */ /* 0x080fe20000000065 */
[----:B------:R-:W-:Y:S01]  /*275a0*/  F2FP.F16.F32.PACK_AB R13, R14, R13 ;  /* 0x0000000d0e0d723e */ /* 0x000fe200000000ff */
[----:B------:R-:W-:Y:S01]  /*275b0*/  FFMA R19, R12, R0, R19 ;  /* 0x000000000c137223 */ /* 0x000fe20000000013 */
        /* <DEDUP_REMOVED lines=19> */
.L_x_165:
[----:B------:R-:W-:Y:S05]  /*276f0*/  BSYNC B0 ;  /* 0x0000000000007941 */ /* 0x000fea0003800000 */
.L_x_164:
[----:B------:R-:W-:Y:S06]  /*27700*/  BAR.SYNC.DEFER_BLOCKING 0x1, 0x80 ;  /* 0x0042000000007b1d */ /* 0x000fec0000010000 */
[----:B------:R-:W-:Y:S05]  /*27710*/  @!P0 BRA `(.L_x_166) ;  /* 0x0000000000048947 */ /* 0x000fea0003800000 */
[----:B------:R-:W-:Y:S01]  /*27720*/  BPT.TRAP 0x1 ;  /* 0x000000040000795c */ /* 0x000fe20000300000 */
.L_x_166:
[----:B------:R-:W-:Y:S01]  /*27730*/  SYNCS.ARRIVE.TRANS64.RED.A1T0 RZ, [UR6], RZ ;  /* 0x000000ffffff79a7 */ /* 0x000fe20008100406 */
[----:B------:R-:W-:Y:S05]  /*27740*/  @!P0 BRA `(.L_x_167) ;  /* 0x0000000000048947 */ /* 0x000fea0003800000 */
[----:B------:R-:W-:Y:S01]  /*27750*/  BPT.TRAP 0x1 ;  /* 0x000000040000795c */ /* 0x000fe20000300000 */
.L_x_167:
[----:B------:R-:W2:Y:S02]  /*27760*/  SYNCS.PHASECHK.TRANS64.TRYWAIT P3, [UR47+0x344b0], R25 ;  /* 0x0344b019ff0075a7 */ /* 0x000ea4000806016f */
[----:B--2---:R-:W-:Y:S05]  /*27770*/  @!P3 BRA `(.L_x_168) ;  /* 0x000000d400b0b947 */ /* 0x004fea0003800000 */
.L_x_561:
        /* <DEDUP_REMOVED lines=21> */
[----:B-1----:R-:W-:-:S02]  /*278d0*/  HADD2.F32 R14, -RZ, R8.H1_H1 ;  /* 0x30000008ff0e7230 */ /* 0x002fc40000004100 */
[-C--:B--2---:R-:W-:Y:S01]  /*278e0*/  FMUL R13, R13, R2.reuse ;  /* 0x000000020d0d7220 */ /* 0x084fe20000400000 */
[----:B---3--:R-:W-:Y:S01]  /*278f0*/  FMUL R15, R12, R2 ;  /* 0x000000020c0f7220 */ /* 0x008fe20000400000 */
[----:B------:R-:W-:-:S03]  /*27900*/  HADD2.F32 R12, -RZ, R8.H0_H0 ;  /* 0x20000008ff0c7230 */ /* 0x000fc60000004100 */
[-C--:B------:R-:W-:Y:S01]  /*27910*/  FFMA R15, R14, R0.reuse, R15 ;  /* 0x000000000e0f7223 */ /* 0x080fe2000000000f */
[--C-:B------:R-:W-:Y:S02]  /*27920*/  HADD2.F32 R14, -RZ, R9.reuse.H0_H0 ;  /* 0x20000009ff0e7230 */ /* 0x100fe40000004100 */
[----:B------:R-:W-:Y:S01]  /*27930*/  FFMA R12, R12, R0, R13 ;  /* 0x000000000c0c7223 */ /* 0x000fe2000000000d */
[-C--:B----4-:R-:W-:Y:S01]  /*27940*/  FMUL R13, R17, R2.reuse ;  /* 0x00000002110d7220 */ /* 0x090fe20000400000 */
[----:B-----5:R-:W-:Y:S01]  /*27950*/  FMUL R17, R16, R2 ;  /* 0x0000000210117220 */ /* 0x020fe20000400000 */
[----:B------:R-:W-:Y:S02]  /*27960*/  HADD2.F32 R16, -RZ, R9.H1_H1 ;  /* 0x30000009ff107230 */ /* 0x000fe40000004100 */
[----:B------:R-:W-:Y:S01]  /*27970*/  FFMA R13, R14, R0, R13 ;  /* 0x000000000e0d7223 */ /* 0x000fe2000000000d */
[----:B------:R-:W-:Y:S01]  /*27980*/  F2FP.F16.F32.PACK_AB R12, R15, R12 ;  /* 0x0000000c0f0c723e */ /* 0x000fe200000000ff */
[----:B------:R-:W-:Y:S01]  /*27990*/  FMUL R15, R32, R2 ;  /* 0x00000002200f7220 */ /* 0x000fe20000400000 */
[----:B------:R-:W-:Y:S01]  /*279a0*/  FFMA R14, R16, R0, R17 ;  /* 0x00000000100e7223 */ /* 0x000fe20000000011 */
[----:B------:R-:W-:-:S02]  /*279b0*/  HADD2.F32 R16, -RZ, R10.H1_H1 ;  /* 0x3000000aff107230 */ /* 0x000fc40000004100 */
[----:B------:R-:W-:Y:S02]  /*279c0*/  FMUL R17, R31, R2 ;  /* 0x000000021f117220 */ /* 0x000fe40000400000 */
[----:B------:R-:W-:Y:S01]  /*279d0*/  F2FP.F16.F32.PACK_AB R13, R14, R13 ;  /* 0x0000000d0e0d723e */ /* 0x000fe200000000ff */
[----:B------:R-:W-:-:S05]  /*279e0*/  HADD2.F32 R14, -RZ, R10.H0_H0 ;  /* 0x2000000aff0e7230 */ /* 0x000fca0000004100 */
[-C--:B------:R-:W-:Y:S01]  /*279f0*/  FFMA R14, R14, R0.reuse, R15 ;  /* 0x000000000e0e7223 */ /* 0x080fe2000000000f */
[----:B------:R-:W-:Y:S01]  /*27a00*/  FFMA R15, R16, R0, R17 ;  /* 0x00000000100f7223 */ /* 0x000fe20000000011 */
[-C--:B------:R-:W-:Y:S01]  /*27a10*/  FMUL R17, R19, R2.reuse ;  /* 0x0000000213117220 */ /* 0x080fe20000400000 */
[----:B------:R-:W-:Y:S01]  /*27a20*/  FMUL R19, R18, R2 ;  /* 0x0000000212137220 */ /* 0x000fe20000400000 */
[--C-:B------:R-:W-:Y:S02]  /*27a30*/  HADD2.F32 R16, -RZ, R11.reuse.H0_H0 ;  /* 0x2000000bff107230 */ /* 0x100fe40000004100 */
[----:B------:R-:W-:Y:S01]  /*27a40*/  HADD2.F32 R18, -RZ, R11.H1_H1 ;  /* 0x3000000bff127230 */ /* 0x000fe20000004100 */
[----:B------:R-:W-:Y:S02]  /*27a50*/  F2FP.F16.F32.PACK_AB R14, R15, R14 ;  /* 0x0000000e0f0e723e */ /* 0x000fe400000000ff */
[-C--:B------:R-:W-:Y:S02]  /*27a60*/  FFMA R16, R16, R0.reuse, R17 ;  /* 0x0000000010107223 */ /* 0x080fe40000000011 */
[----:B------:R-:W-:Y:S01]  /*27a70*/  FFMA R17, R18, R0, R19 ;  /* 0x0000000012117223 */ /* 0x000fe20000000013 */
[-C--:B------:R-:W-:Y:S01]  /*27a80*/  FMUL R19, R21, R2.reuse ;  /* 0x0000000215137220 */ /* 0x080fe20000400000 */
[----:B------:R-:W-:Y:S01]  /*27a90*/  FMUL R21, R20, R2 ;  /* 0x0000000214157220 */ /* 0x000fe20000400000 */
[----:B------:R-:W-:-:S02]  /*27aa0*/  HADD2.F32 R18, -RZ, R4.H0_H0 ;  /* 0x20000004ff127230 */ /* 0x000fc40000004100 */
[----:B------:R-:W-:Y:S01]  /*27ab0*/  HADD2.F32 R20, -RZ, R4.H1_H1 ;  /* 0x30000004ff147230 */ /* 0x000fe20000004100 */
[----:B------:R-:W-:Y:S02]  /*27ac0*/  F2FP.F16.F32.PACK_AB R15, R17, R16 ;  /* 0x00000010110f723e */ /* 0x000fe400000000ff */
[-C--:B------:R-:W-:Y:S02]  /*27ad0*/  FFMA R18, R18, R0.reuse, R19 ;  /* 0x0000000012127223 */ /* 0x080fe40000000013 */
[----:B------:R-:W-:Y:S01]  /*27ae0*/  FFMA R19, R20, R0, R21 ;  /* 0x0000000014137223 */ /* 0x000fe20000000015 */
[-C--:B------:R-:W-:Y:S01]  /*27af0*/  FMUL R21, R27, R2.reuse ;  /* 0x000000021b157220 */ /* 0x080fe20000400000 */
[----:B------:R-:W-:Y:S01]  /*27b00*/  FMUL R27, R24, R2 ;  /* 0x00000002181b7220 */ /* 0x000fe20000400000 */
[--C-:B------:R-:W-:Y:S01]  /*27b10*/  HADD2.F32 R20, -RZ, R5.reuse.H0_H0 ;  /* 0x20000005ff147230 */ /* 0x100fe20000004100 */
[----:B------:R1:W-:Y:S01]  /*27b20*/  STSM.16.MT88.4 [R3+0x30000], R12 ;  /* 0x0300000c03007844 */ /* 0x0003e20000004200 */
[----:B------:R-:W-:Y:S01]  /*27b30*/  HADD2.F32 R24, -RZ, R5.H1_H1 ;  /* 0x30000005ff187230 */ /* 0x000fe20000004100 */
[----:B------:R-:W-:-:S02]  /*27b40*/  F2FP.F16.F32.PACK_AB R16, R19, R18 ;  /* 0x000000121310723e */ /* 0x000fc400000000ff */
[-C--:B------:R-:W-:Y:S02]  /*27b50*/  FFMA R21, R20, R0.reuse, R21 ;  /* 0x0000000014157223 */ /* 0x080fe40000000015 */
[----:B------:R-:W-:Y:S01]  /*27b60*/  FFMA R20, R24, R0, R27 ;  /* 0x0000000018147223 */ /* 0x000fe2000000001b */
[-C--:B------:R-:W-:Y:S01]  /*27b70*/  FMUL R27, R29, R2.reuse ;  /* 0x000000021d1b7220 */ /* 0x080fe20000400000 */
[-C--:B------:R-:W-:Y:S01]  /*27b80*/  FMUL R29, R26, R2.reuse ;  /* 0x000000021a1d7220 */ /* 0x080fe20000400000 */
[--C-:B------:R-:W-:Y:S02]  /*27b90*/  HADD2.F32 R24, -RZ, R6.reuse.H0_H0 ;  /* 0x20000006ff187230 */ /* 0x100fe40000004100 */
[----:B------:R-:W-:Y:S01]  /*27ba0*/  FMUL R31, R28, R2 ;  /* 0x000000021c1f7220 */ /* 0x000fe20000400000 */
[----:B------:R-:W-:Y:S01]  /*27bb0*/  HADD2.F32 R26, -RZ, R6.H1_H1 ;  /* 0x30000006ff1a7230 */ /* 0x000fe20000004100 */
[----:B------:R-:W-:Y:S01]  /*27bc0*/  F2FP.F16.F32.PACK_AB R17, R20, R21 ;  /* 0x000000151411723e */ /* 0x000fe200000000ff */
[----:B------:R-:W-:-:S02]  /*27bd0*/  HADD2.F32 R28, -RZ, R7.H1_H1 ;  /* 0x30000007ff1c7230 */ /* 0x000fc40000004100 */
[-C--:B------:R-:W-:Y:S01]  /*27be0*/  FFMA R27, R24, R0.reuse, R27 ;  /* 0x00000000181b7223 */ /* 0x080fe2000000001b */
[----:B------:R-:W-:Y:S01]  /*27bf0*/  FFMA R24, R26, R0, R29 ;  /* 0x000000001a187223 */ /* 0x000fe2000000001d */
[----:B------:R-:W-:Y:S02]  /*27c00*/  HADD2.F32 R26, -RZ, R7.H0_H0 ;  /* 0x20000007ff1a7230 */ /* 0x000fe40000004100 */
[----:B------:R-:W-:Y:S02]  /*27c10*/  FMUL R29, R30, R2 ;  /* 0x000000021e1d7220 */ /* 0x000fe40000400000 */
[----:B------:R-:W-:Y:S02]  /*27c20*/  F2FP.F16.F32.PACK_AB R18, R24, R27 ;  /* 0x0000001b1812723e */ /* 0x000fe400000000ff */
[-C--:B------:R-:W-:Y:S01]  /*27c30*/  FFMA R29, R26, R0.reuse, R29 ;  /* 0x000000001a1d7223 */ /* 0x080fe2000000001d */
[----:B------:R-:W-:-:S05]  /*27c40*/  FFMA R26, R28, R0, R31 ;  /* 0x000000001c1a7223 */ /* 0x000fca000000001f */
        /* <DEDUP_REMOVED lines=16> */
.L_x_170:
[----:B------:R-:W-:Y:S05]  /*27d50*/  BSYNC B0 ;  /* 0x0000000000007941 */ /* 0x000fea0003800000 */
.L_x_169:
[----:B------:R-:W-:Y:S06]  /*27d60*/  BAR.SYNC.DEFER_BLOCKING 0x1, 0x80 ;  /* 0x0042000000007b1d */ /* 0x000fec0000010000 */
[----:B------:R-:W-:Y:S05]  /*27d70*/  @!P0 BRA `(.L_x_171) ;  /* 0x0000000000048947 */ /* 0x000fea0003800000 */
[----:B------:R-:W-:Y:S01]  /*27d80*/  BPT.TRAP 0x1 ;  /* 0x000000040000795c */ /* 0x000fe20000300000 */
.L_x_171:
[----:B------:R-:W-:Y:S01]  /*27d90*/  SYNCS.ARRIVE.TRANS64.RED.A1T0 RZ, [UR7], RZ ;  /* 0x000000ffffff79a7 */ /* 0x000fe20008100407 */
[----:B------:R-:W-:Y:S05]  /*27da0*/  @!P0 BRA `(.L_x_172) ;  /* 0x0000000000048947 */ /* 0x000fea0003800000 */
[----:B------:R-:W-:Y:S01]  /*27db0*/  BPT.TRAP 0x1 ;  /* 0x000000040000795c */ /* 0x000fe20000300000 */
.L_x_172:
[----:B------:R-:W2:Y:S02]  /*27dc0*/  SYNCS.PHASECHK.TRANS64.TRYWAIT P3, [UR47+0x344b8], R25 ;  /* 0x0344b819ff0075a7 */ /* 0x000ea4000806016f */
[----:B--2---:R-:W-:Y:S05]  /*27dd0*/  @!P3 BRA `(.L_x_173) ;  /* 0x000000d00030b947 */ /* 0x004fea0003800000 */
.L_x_562:
        /* <DEDUP_REMOVED lines=21> */
[----:B-1----:R-:W-:-:S02]  /*27f30*/  HADD2.F32 R16, -RZ, R9.H0_H0 ;  /* 0x20000009ff107230 */ /* 0x002fc40000004100 */
[----:B------:R-:W-:Y:S02]  /*27f40*/  HADD2.F32 R18, -RZ, R9.H1_H1 ;  /* 0x30000009ff127230 */ /* 0x000fe40000004100 */
[-C--:B--2---:R-:W-:Y:S01]  /*27f50*/  FMUL R13, R13, R2.reuse ;  /* 0x000000020d0d7220 */ /* 0x084fe20000400000 */
[-C--:B---3--:R-:W-:Y:S01]  /*27f60*/  FMUL R15, R14, R2.reuse ;  /* 0x000000020e0f7220 */ /* 0x088fe20000400000 */
[--C-:B------:R-:W-:Y:S02]  /*27f70*/  HADD2.F32 R14, -RZ, R8.reuse.H1_H1 ;  /* 0x30000008ff0e7230 */ /* 0x100fe40000004100 */
[-C--:B----4-:R-:W-:Y:S01]  /*27f80*/  FMUL R17, R12, R2.reuse ;  /* 0x000000020c117220 */ /* 0x090fe20000400000 */
[----:B------:R-:W-:Y:S02]  /*27f90*/  HADD2.F32 R12, -RZ, R8.H0_H0 ;  /* 0x20000008ff0c7230 */ /* 0x000fe40000004100 */
[----:B-----5:R-:W-:-:S03]  /*27fa0*/  FMUL R19, R19, R2 ;  /* 0x0000000213137220 */ /* 0x020fc60000400000 */
[-C--:B------:R-:W-:Y:S01]  /*27fb0*/  FFMA R12, R12, R0.reuse, R13 ;  /* 0x000000000c0c7223 */ /* 0x080fe2000000000d */
[-C--:B------:R-:W-:Y:S01]  /*27fc0*/  FFMA R13, R14, R0.reuse, R15 ;  /* 0x000000000e0d7223 */ /* 0x080fe2000000000f */
[-C--:B------:R-:W-:Y:S01]  /*27fd0*/  FFMA R14, R16, R0.reuse, R17 ;  /* 0x00000000100e7223 */ /* 0x080fe20000000011 */
[----:B------:R-:W-:Y:S01]  /*27fe0*/  FFMA R15, R18, R0, R19 ;  /* 0x00000000120f7223 */ /* 0x000fe20000000013 */
[--C-:B------:R-:W-:Y:S02]  /*27ff0*/  HADD2.F32 R16, -RZ, R10.reuse.H0_H0 ;  /* 0x2000000aff107230 */ /* 0x100fe40000004100 */
[-C--:B------:R-:W-:Y:S01]  /*28000*/  FMUL R17, R24, R2.reuse ;  /* 0x0000000218117220 */ /* 0x080fe20000400000 */
[----:B------:R-:W-:Y:S01]  /*28010*/  FMUL R19, R21, R2 ;  /* 0x0000000215137220 */ /* 0x000fe20000400000 */
[----:B------:R-:W-:Y:S01]  /*28020*/  HADD2.F32 R18, -RZ, R10.H1_H1 ;  /* 0x3000000aff127230 */ /* 0x000fe20000004100 */
[----:B------:R-:W-:Y:S01]  /*28030*/  F2FP.F16.F32.PACK_AB R12, R13, R12 ;  /* 0x0000000c0d0c723e */ /* 0x000fe200000000ff */
[----:B------:R-:W-:-:S02]  /*28040*/  HADD2.F32 R24, -RZ, R11.H1_H1 ;  /* 0x3000000bff187230 */ /* 0x000fc40000004100 */
[----:B------:R-:W-:Y:S01]  /*28050*/  FMUL R21, R20, R2 ;  /* 0x0000000214157220 */ /* 0x000fe20000400000 */
[----:B------:R-:W-:Y:S02]  /*28060*/  HADD2.F32 R20, -RZ, R11.H0_H0 ;  /* 0x2000000bff147230 */ /* 0x000fe40000004100 */
[-C--:B------:R-:W-:Y:S01]  /*28070*/  FFMA R17, R16, R0.reuse, R17 ;  /* 0x0000000010117223 */ /* 0x080fe20000000011 */
[----:B------:R-:W-:Y:S01]  /*28080*/  FFMA R16, R18, R0, R19 ;  /* 0x0000000012107223 */ /* 0x000fe20000000013 */
[----:B------:R-:W-:Y:S01]  /*28090*/  FMUL R27, R27, R2 ;  /* 0x000000021b1b7220 */ /* 0x000fe20000400000 */
[----:B------:R-:W-:Y:S01]  /*280a0*/  F2FP.F16.F32.PACK_AB R13, R15, R14 ;  /* 0x0000000e0f0d723e */ /* 0x000fe200000000ff */
[----:B------:R-:W-:Y:S01]  /*280b0*/  FFMA R21, R20, R0, R21 ;  /* 0x0000000014157223 */ /* 0x000fe20000000015 */
[--C-:B------:R-:W-:Y:S02]  /*280c0*/  HADD2.F32 R20, -RZ, R4.reuse.H0_H0 ;  /* 0x20000004ff147230 */ /* 0x100fe40000004100 */
[----:B------:R-:W-:Y:S01]  /*280d0*/  FMUL R19, R29, R2 ;  /* 0x000000021d137220 */ /* 0x000fe20000400000 */
[----:B------:R-:W-:Y:S01]  /*280e0*/  FFMA R18, R24, R0, R27 ;  /* 0x0000000018127223 */ /* 0x000fe2000000001b */
[----:B------:R-:W-:Y:S01]  /*280f0*/  HADD2.F32 R24, -RZ, R4.H1_H1 ;  /* 0x30000004ff187230 */ /* 0x000fe20000004100 */
[----:B------:R-:W-:Y:S01]  /*28100*/  F2FP.F16.F32.PACK_AB R14, R16, R17 ;  /* 0x00000011100e723e */ /* 0x000fe200000000ff */
[----:B------:R-:W-:Y:S01]  /*28110*/  FMUL R27, R28, R2 ;  /* 0x000000021c1b7220 */ /* 0x000fe20000400000 */
[----:B------:R-:W-:-:S02]  /*28120*/  HADD2.F32 R28, -RZ, R5.H1_H1 ;  /* 0x30000005ff1c7230 */ /* 0x000fc40000004100 */
[----:B------:R-:W-:Y:S01]  /*28130*/  FFMA R19, R20, R0, R19 ;  /* 0x0000000014137223 */ /* 0x000fe20000000013 */
[----:B------:R-:W-:Y:S01]  /*28140*/  F2FP.F16.F32.PACK_AB R15, R18, R21 ;  /* 0x00000015120f723e */ /* 0x000fe200000000ff */
[----:B------:R-:W-:Y:S01]  /*28150*/  FMUL R29, R26, R2 ;  /* 0x000000021a1d7220 */ /* 0x000fe20000400000 */
[----:B------:R-:W-:Y:S02]  /*28160*/  HADD2.F32 R26, -RZ, R5.H0_H0 ;  /* 0x20000005ff1a7230 */ /* 0x000fe40000004100 */
[----:B------:R-:W-:Y:S01]  /*28170*/  FFMA R20, R24, R0, R27 ;  /* 0x0000000018147223 */ /* 0x000fe2000000001b */
[----:B------:R-:W-:Y:S01]  /*28180*/  FMUL R31, R31, R2 ;  /* 0x000000021f1f7220 */ /* 0x000fe20000400000 */
[----:B------:R1:W-:Y:S01]  /*28190*/  STSM.16.MT88.4 [R3+0x31000], R12 ;  /* 0x0310000c03007844 */ /* 0x0003e20000004200 */
[-C--:B------:R-:W-:Y:S01]  /*281a0*/  FFMA R29, R26, R0.reuse, R29 ;  /* 0x000000001a1d7223 */ /* 0x080fe2000000001d */
[--C-:B------:R-:W-:Y:S02]  /*281b0*/  HADD2.F32 R26, -RZ, R6.reuse.H0_H0 ;  /* 0x20000006ff1a7230 */ /* 0x100fe40000004100 */
[----:B------:R-:W-:Y:S01]  /*281c0*/  FFMA R24, R28, R0, R31 ;  /* 0x000000001c187223 */ /* 0x000fe2000000001f */
[-C--:B------:R-:W-:Y:S01]  /*281d0*/  FMUL R27, R33, R2.reuse ;  /* 0x00000002211b7220 */ /* 0x080fe20000400000 */
        /* <DEDUP_REMOVED lines=9> */
[----:B------:R-:W-:Y:S02]  /*28270*/  FMUL R35, R34, R2 ;  /* 0x0000000222237220 */ /* 0x000fe40000400000 */
[-C--:B------:R-:W-:Y:S02]  /*28280*/  FFMA R33, R30, R0.reuse, R33 ;  /* 0x000000001e217223 */ /* 0x080fe40000000021 */
[----:B------:R-:W-:Y:S01]  /*28290*/  F2FP.F16.F32.PACK_AB R18, R26, R27 ;  /* 0x0000001b1a12723e */ /* 0x000fe200000000ff */
        /* <DEDUP_REMOVED lines=17> */
.L_x_175:
[----:B------:R-:W-:Y:S05]  /*283b0*/  BSYNC B0 ;  /* 0x0000000000007941 */ /* 0x000fea0003800000 */
.L_x_174:
[----:B------:R-:W-:Y:S06]  /*283c0*/  BAR.SYNC.DEFER_BLOCKING 0x1, 0x80 ;  /* 0x0042000000007b1d */ /* 0x000fec0000010000 */
[----:B------:R-:W-:Y:S05]  /*283d0*/  @!P0 BRA `(.L_x_176) ;  /* 0x0000000000048947 */ /* 0x000fea0003800000 */
[----:B------:R-:W-:Y:S01]  /*283e0*/  BPT.TRAP 0x1 ;  /* 0x000000040000795c */ /* 0x000fe20000300000 */
.L_x_176:
[----:B------:R-:W-:Y:S01]  /*283f0*/  SYNCS.ARRIVE.TRANS64.RED.A1T0 RZ, [UR4], RZ ;  /* 0x000000ffffff79a7 */ /* 0x000fe20008100404 */
[----:B------:R-:W-:Y:S05]  /*28400*/  @!P0 BRA `(.L_x_177) ;  /* 0x0000000000048947 */ /* 0x000fea0003800000 */
[----:B------:R-:W-:Y:S01]  /*28410*/  BPT.TRAP 0x1 ;  /* 0x000000040000795c */ /* 0x000fe20000300000 */
.L_x_177:
[----:B------:R-:W2:Y:S02]  /*28420*/  SYNCS.PHASECHK.TRANS64.TRYWAIT P3, [UR47+0x344c0], R25 ;  /* 0x0344c019ff0075a7 */ /* 0x000ea4000806016f */
[----:B--2---:R-:W-:Y:S05]  /*28430*/  @!P3 BRA `(.L_x_178) ;  /* 0x000000c800b0b947 */ /* 0x004fea0003800000 */
.L_x_563:
        /* <DEDUP_REMOVED lines=26> */
[----:B----4-:R-:W-:Y:S01]  /*285e0*/  FMUL R17, R12, R2 ;  /* 0x000000020c117220 */ /* 0x010fe20000400000 */
[----:B------:R-:W-:Y:S02]  /*285f0*/  HADD2.F32 R12, -RZ, R8.H0_H0 ;  /* 0x20000008ff0c7230 */ /* 0x000fe40000004100 */
[----:B------:R-:W-:Y:S01]  /*28600*/  FFMA R15, R14, R0, R15 ;  /* 0x000000000e0f7223 */ /* 0x000fe2000000000f */
[----:B-----5:R-:W-:-:S02]  /*28610*/  FMUL R19, R19, R2 ;  /* 0x0000000213137220 */ /* 0x020fc40000400000 */
[-C--:B------:R-:W-:Y:S01]  /*28620*/  FFMA R12, R12, R0.reuse, R13 ;  /* 0x000000000c0c7223 */ /* 0x080fe2000000000d */
[-C--:B------:R-:W-:Y:S01]  /*28630*/  FFMA R13, R16, R0.reuse, R17 ;  /* 0x00000000100d7223 */ /* 0x080fe20000000011 */
[----:B------:R-:W-:Y:S01]  /*28640*/  FFMA R14, R18, R0, R19 ;  /* 0x00000000120e7223 */ /* 0x000fe20000000013 */
[--C-:B------:R-:W-:Y:S02]  /*28650*/  HADD2.F32 R16, -RZ, R10.reuse.H0_H0 ;  /* 0x2000000aff107230 */ /* 0x100fe40000004100 */
[-C--:B------:R-:W-:Y:S01]  /*28660*/  FMUL R17, R24, R2.reuse ;  /* 0x0000000218117220 */ /* 0x080fe20000400000 */
[----:B------:R-:W-:Y:S02]  /*28670*/  HADD2.F32 R18, -RZ, R10.H1_H1 ;  /* 0x3000000aff127230 */ /* 0x000fe40000004100 */
[----:B------:R-:W-:Y:S01]  /*28680*/  FMUL R19, R21, R2 ;  /* 0x0000000215137220 */ /* 0x000fe20000400000 */
[--C-:B------:R-:W-:Y:S02]  /*28690*/  HADD2.F32 R24, -RZ, R11.reuse.H1_H1 ;  /* 0x3000000bff187230 */ /* 0x100fe40000004100 */
[----:B------:R-:W-:Y:S01]  /*286a0*/  FFMA R17, R16, R0, R17 ;  /* 0x0000000010117223 */ /* 0x000fe20000000011 */
[----:B------:R-:W-:Y:S01]  /*286b0*/  F2FP.F16.F32.PACK_AB R13, R14, R13 ;  /* 0x0000000d0e0d723e */ /* 0x000fe200000000ff */
[----:B------:R-:W-:Y:S01]  /*286c0*/  FMUL R21, R20, R2 ;  /* 0x0000000214157220 */ /* 0x000fe20000400000 */
[----:B------:R-:W-:-:S02]  /*286d0*/  HADD2.F32 R20, -RZ, R11.H0_H0 ;  /* 0x2000000bff147230 */ /* 0x000fc40000004100 */
[----:B------:R-:W-:Y:S01]  /*286e0*/  FFMA R16, R18, R0, R19 ;  /* 0x0000000012107223 */ /* 0x000fe20000000013 */
[----:B------:R-:W-:Y:S01]  /*286f0*/  F2FP.F16.F32.PACK_AB R12, R15, R12 ;  /* 0x0000000c0f0c723e */ /* 0x000fe200000000ff */
[----:B------:R-:W-:Y:S01]  /*28700*/  FMUL R27, R27, R2 ;  /* 0x000000021b1b7220 */ /* 0x000fe20000400000 */
        /* <DEDUP_REMOVED lines=48> */
.L_x_180:
[----:B------:R-:W-:Y:S05]  /*28a10*/  BSYNC B0 ;  /* 0x0000000000007941 */ /* 0x000fea0003800000 */
.L_x_179:
[----:B------:R-:W-:Y:S06]  /*28a20*/  BAR.SYNC.DEFER_BLOCKING 0x1, 0x80 ;  /* 0x0042000000007b1d */ /* 0x000fec0000010000 */
[----:B------:R-:W-:Y:S05]  /*28a30*/  @!P0 BRA `(.L_x_181) ;  /* 0x0000000000048947 */ /* 0x000fea0003800000 */
[----:B------:R-:W-:Y:S01]  /*28a40*/  BPT.TRAP 0x1 ;  /* 0x000000040000795c */ /* 0x000fe20000300000 */
.L_x_181:
[----:B------:R-:W-:Y:S01]  /*28a50*/  SYNCS.ARRIVE.TRANS64.RED.A1T0 RZ, [UR5], RZ ;  /* 0x000000ffffff79a7 */ /* 0x000fe20008100405 */
[----:B------:R-:W-:Y:S05]  /*28a60*/  @!P0 BRA `(.L_x_182) ;  /* 0x0000000000048947 */ /* 0x000fea0003800000 */
[----:B------:R-:W-:Y:S01]  /*28a70*/  BPT.TRAP 0x1 ;  /* 0x000000040000795c */ /* 0x000fe20000300000 */
.L_x_182:
[----:B------:R-:W2:Y:S02]  /*28a80*/  SYNCS.PHASECHK.TRANS64.TRYWAIT P3, [UR47+0x344c8], R25 ;  /* 0x0344c819ff0075a7 */ /* 0x000ea4000806016f */
[----:B--2---:R-:W-:Y:S05]  /*28a90*/  @!P3 BRA `(.L_x_183) ;  /* 0x000000c40030b947 */ /* 0x004fea0003800000 */
.L_x_564:
[----:B------:R-:W-:Y:S05]  /*28aa0*/  @P1 WARPSYNC.ALL ;  /* 0x0000000000001948 */ /* 0x000fea0003800000 */
[----:B------:R-:W2:Y:S01]  /*28ab0*/  @P1 LDSM.16.MT88.4 R8, [R3+0x33000] ;  /* 0x033000000308183b */ /* 0x000ea20000004200 */
[-C--:B-1----:R-:W-:Y:S01]  /*28ac0*/  FMUL R13, R104, R2.reuse ;  /* 0x00000002680d7220 */ /* 0x082fe20000400000 */
[-C--:B------:R-:W-:Y:S01]  /*28ad0*/  FMUL R105, R105, R2.reuse ;  /* 0x0000000269697220 */ /* 0x080fe20000400000 */
[-C--:B------:R-:W-:Y:S01]  /*28ae0*/  FMUL R15, R106, R2.reuse ;  /* 0x000000026a0f7220 */ /* 0x080fe20000400000 */
[----:B------:R-:W1:Y:S01]  /*28af0*/  @P1 LDSM.16.MT88.4 R4, [R3+0x33800] ;  /* 0x033800000304183b */ /* 0x000e620000004200 */
[-C--:B------:R-:W-:Y:S01]  /*28b00*/  FMUL R107, R107, R2.reuse ;  /* 0x000000026b6b7220 */ /* 0x080fe20000400000 */
        /* <DEDUP_REMOVED lines=11> */
[----:B------:R-:W-:Y:S05]  /*28bc0*/  WARPSYNC.ALL ;  /* 0x0000000000007948 */ /* 0x000fea0003800000 */
[----:B------:R-:W-:Y:S01]  /*28bd0*/  BSSY B0, `(.L_x_184) ;  /* 0x000003a000007945 */ /* 0x000fe20003800000 */
[----:B--2---:R-:W-:-:S02]  /*28be0*/  HADD2.F32 R12, -RZ, R8.H0_H0 ;  /* 0x20000008ff0c7230 */ /* 0x004fc40000004100 */
[----:B------:R-:W-:Y:S02]  /*28bf0*/  HADD2.F32 R14, -RZ, R8.H1_H1 ;  /* 0x30000008ff0e7230 */ /* 0x000fe40000004100 */
[--C-:B------:R-:W-:Y:S02]  /*28c00*/  HADD2.F32 R16, -RZ, R9.reuse.H0_H0 ;  /* 0x20000009ff107230 */ /* 0x100fe40000004100 */
[-C--:B------:R-:W-:Y:S01]  /*28c10*/  FFMA R12, R12, R0.reuse, R13 ;  /* 0x000000000c0c7223 */ /* 0x080fe2000000000d */
[----:B------:R-:W-:Y:S02]  /*28c20*/  HADD2.F32 R18, -RZ, R9.H1_H1 ;  /* 0x30000009ff127230 */ /* 0x000fe40000004100 */
[-C--:B------:R-:W-:Y:S01]  /*28c30*/  FFMA R105, R14, R0.reuse, R105 ;  /* 0x000000000e697223 */ /* 0x080fe20000000069 */
[----:B------:R-:W-:Y:S02]  /*28c40*/  HADD2.F32 R20, -RZ, R11.H0_H0 ;  /* 0x2000000bff147230 */ /* 0x000fe40000004100 */
[----:B------:R-:W-:Y:S01]  /*28c50*/  FFMA R13, R16, R0, R15 ;  /* 0x00000000100d7223 */ /* 0x000fe2000000000f */
[----:B------:R-:W-:-:S02]  /*28c60*/  HADD2.F32 R16, -RZ, R10.H0_H0 ;  /* 0x2000000aff107230 */ /* 0x000fc40000004100 */
[----:B------:R-:W-:Y:S01]  /*28c70*/  FFMA R14, R18, R0, R107 ;  /* 0x00000000120e7223 */ /* 0x000fe2000000006b */
[----:B------:R-:W-:Y:S01]  /*28c80*/  FMUL R15, R108, R2 ;  /* 0x000000026c0f7220 */ /* 0x000fe20000400000 */
[----:B------:R-:W-:Y:S02]  /*28c90*/  HADD2.F32 R18, -RZ, R10.H1_H1 ;  /* 0x3000000aff127230 */ /* 0x000fe40000004100 */
[-C--:B------:R-:W-:Y:S01]  /*28ca0*/  FFMA R17, R20, R0.reuse, R17 ;  /* 0x0000000014117223 */ /* 0x080fe20000000011 */
[----:B------:R-:W-:Y:S02]  /*28cb0*/  HADD2.F32 R24, -RZ, R11.H1_H1 ;  /* 0x3000000bff187230 */ /* 0x000fe40000004100 */
[-C--:B------:R-:W-:Y:S01]  /*28cc0*/  FFMA R15, R16, R0.reuse, R15 ;  /* 0x00000000100f7223 */ /* 0x080fe2000000000f */
[----:B-1----:R-:W-:Y:S02]  /*28cd0*/  HADD2.F32 R20, -RZ, R4.H0_H0 ;  /* 0x20000004ff147230 */ /* 0x002fe40000004100 */
[----:B------:R-:W-:Y:S01]  /*28ce0*/  FFMA R16, R18, R0, R109 ;  /* 0x0000000012107223 */ /* 0x000fe2000000006d */
[----:B------:R-:W-:-:S02]  /*28cf0*/  HADD2.F32 R26, -RZ, R5.H0_H0 ;  /* 0x20000005ff1a7230 */ /* 0x000fc40000004100 */
[-C--:B------:R-:W-:Y:S01]  /*28d00*/  FFMA R18, R24, R0.reuse, R111 ;  /* 0x0000000018127223 */ /* 0x080fe2000000006f */
[----:B------:R-:W-:Y:S02]  /*28d10*/  HADD2.F32 R24, -RZ, R4.H1_H1 ;  /* 0x30000004ff187230 */ /* 0x000fe40000004100 */
[-C--:B------:R-:W-:Y:S01]  /*28d20*/  FFMA R19, R20, R0.reuse, R19 ;  /* 0x0000000014137223 */ /* 0x080fe20000000013 */
[----:B------:R-:W-:Y:S02]  /*28d30*/  HADD2.F32 R28, -RZ, R5.H1_H1 ;  /* 0x30000005ff1c7230 */ /* 0x000fe40000004100 */
[-C--:B------:R-:W-:Y:S01]  /*28d40*/  FFMA R21, R26, R0.reuse, R21 ;  /* 0x000000001a157223 */ /* 0x080fe20000000015 */
[----:B------:R-:W-:Y:S02]  /*28d50*/  HADD2.F32 R26, -RZ, R6.H0_H0 ;  /* 0x20000006ff1a7230 */ /* 0x000fe40000004100 */
[----:B------:R-:W-:Y:S01]  /*28d60*/  FFMA R20, R24, R0, R113 ;  /* 0x0000000018147223 */ /* 0x000fe20000000071 */
[----:B------:R-:W-:-:S02]  /*28d70*/  HADD2.F32 R30, -RZ, R7.H0_H0 ;  /* 0x20000007ff1e7230 */ /* 0x000fc40000004100 */
[-C--:B------:R-:W-:Y:S01]  /*28d80*/  FFMA R24, R28, R0.reuse, R115 ;  /* 0x000000001c187223 */ /* 0x080fe20000000073 */
[----:B------:R-:W-:Y:S02]  /*28d90*/  HADD2.F32 R28, -RZ, R6.H1_H1 ;  /* 0x30000006ff1c7230 */ /* 0x000fe40000004100 */
[-C--:B------:R-:W-:Y:S01]  /*28da0*/  FFMA R27, R26, R0.reuse, R27 ;  /* 0x000000001a1b7223 */ /* 0x080fe2000000001b */
[----:B------:R-:W-:Y:S02]  /*28db0*/  HADD2.F32 R32, -RZ, R7.H1_H1 ;  /* 0x30000007ff207230 */ /* 0x000fe40000004100 */
[-C--:B------:R-:W-:Y:S01]  /*28dc0*/  FFMA R29, R30, R0.reuse, R29 ;  /* 0x000000001e1d7223 */ /* 0x080fe2000000001d */
[----:B------:R-:W-:Y:S01]  /*28dd0*/  F2FP.F16.F32.PACK_AB R13, R14, R13 ;  /* 0x0000000d0e0d723e */ /* 0x000fe200000000ff */
[-C--:B------:R-:W-:Y:S01]  /*28de0*/  FFMA R26, R28, R0.reuse, R117 ;  /* 0x000000001c1a7223 */ /* 0x080fe20000000075 */
[----:B------:R-:W-:Y:S01]  /*28df0*/  F2FP.F16.F32.PACK_AB R14, R16, R15 ;  /* 0x0000000f100e723e */ /* 0x000fe200000000ff */
[----:B------:R-:W-:Y:S01]  /*28e00*/  FFMA R28, R32, R0, R119 ;  /* 0x00000000201c7223 */ /* 0x000fe20000000077 */
[----:B------:R-:W-:-:S02]  /*28e10*/  F2FP.F16.F32.PACK_AB R12, R105, R12 ;  /* 0x0000000c690c723e */ /* 0x000fc400000000ff */
[----:B------:R-:W-:Y:S02]  /*28e20*/  F2FP.F16.F32.PACK_AB R15, R18, R17 ;  /* 0x00000011120f723e */ /* 0x000fe400000000ff */
[----:B------:R-:W-:Y:S02]  /*28e30*/  F2FP.F16.F32.PACK_AB R16, R20, R19 ;  /* 0x000000131410723e */ /* 0x000fe400000000ff */
[----:B------:R-:W-:Y:S01]  /*28e40*/  F2FP.F16.F32.PACK_AB R17, R24, R21 ;  /* 0x000000151811723e */ /* 0x000fe200000000ff */
[----:B------:R1:W-:Y:S01]  /*28e50*/  STSM.16.MT88.4 [R3+0x33000], R12 ;  /* 0x0330000c03007844 */ /* 0x0003e20000004200 */
        /* <DEDUP_REMOVED lines=17> */
.L_x_185:
[----:B------:R-:W-:Y:S05]  /*28f70*/  BSYNC B0 ;  /* 0x0000000000007941 */ /* 0x000fea0003800000 */
.L_x_184:
[----:B------:R-:W-:Y:S06]  /*28f80*/  BAR.SYNC.DEFER_BLOCKING 0x1, 0x80 ;  /* 0x0042000000007b1d */ /* 0x000fec0000010000 */
[----:B------:R-:W-:Y:S05]  /*28f90*/  @!P0 BRA `(.L_x_186) ;  /* 0x0000000000048947 */ /* 0x000fea0003800000 */
[----:B------:R-:W-:Y:S01]  /*28fa0*/  BPT.TRAP 0x1 ;  /* 0x000000040000795c */ /* 0x000fe20000300000 */
.L_x_186:
[----:B------:R-:W-:Y:S01]  /*28fb0*/  SYNCS.ARRIVE.TRANS64.RED.A1T0 RZ, [UR6], RZ ;  /* 0x000000ffffff79a7 */ /* 0x000fe20008100406 */
[----:B------:R-:W-:Y:S05]  /*28fc0*/  @!P0 BRA `(.L_x_187) ;  /* 0x0000000000048947 */ /* 0x000fea0003800000 */
[----:B------:R-:W-:Y:S01]  /*28fd0*/  BPT.TRAP 0x1 ;  /* 0x000000040000795c */ /* 0x000fe20000300000 */
.L_x_187:
[----:B------:R-:W2:Y:S02]  /*28fe0*/  SYNCS.PHASECHK.TRANS64.TRYWAIT P3, [UR47+0x344b0], R159 ;  /* 0x0344b09fff0075a7 */ /* 0x000ea4000806016f */
[----:B--2---:R-:W-:Y:S05]  /*28ff0*/  @!P3 BRA `(.L_x_188) ;  /* 0x000000bc00f0b947 */ /* 0x004fea0003800000 */
.L_x_565:
        /* <DEDUP_REMOVED lines=93> */
.L_x_190:
[----:B------:R-:W-:Y:S05]  /*295d0*/  BSYNC B0 ;  /* 0x0000000000007941 */ /* 0x000fea0003800000 */
.L_x_189:
[----:B------:R-:W-:Y:S06]  /*295e0*/  BAR.SYNC.DEFER_BLOCKING 0x1, 0x80 ;  /* 0x0042000000007b1d */ /* 0x000fec0000010000 */
[----:B------:R-:W-:Y:S05]  /*295f0*/  @!P0 BRA `(.L_x_191) ;  /* 0x0000000000048947 */ /* 0x000fea0003800000 */
[----:B------:R-:W-:Y:S01]  /*29600*/  BPT.TRAP 0x1 ;  /* 0x000000040000795c */ /* 0x000fe20000300000 */
.L_x_191:
[----:B------:R-:W-:Y:S01]  /*29610*/  SYNCS.ARRIVE.TRANS64.RED.A1T0 RZ, [UR7], RZ ;  /* 0x000000ffffff79a7 */ /* 0x000fe20008100407 */
[----:B------:R-:W-:Y:S05]  /*29620*/  @!P0 BRA `(.L_x_192) ;  /* 0x0000000000048947 */ /* 0x000fea0003800000 */
[----:B------:R-:W-:Y:S01]  /*29630*/  BPT.TRAP 0x1 ;  /* 0x000000040000795c */ /* 0x000fe20000300000 */
.L_x_192:
[----:B------:R-:W2:Y:S02]  /*29640*/  SYNCS.PHASECHK.TRANS64.TRYWAIT P3, [UR47+0x344b8], R159 ;  /* 0x0344b89fff0075a7 */ /* 0x000ea4000806016f */
[----:B--2---:R-:W-:Y:S05]  /*29650*/  @!P3 BRA `(.L_x_193) ;  /* 0x000000b80070b947 */ /* 0x004fea0003800000 */
.L_x_566:
        /* <DEDUP_REMOVED lines=28> */
[----:B-----5:R-:W-:Y:S01]  /*29820*/  FMUL R19, R19, R2 ;  /* 0x0000000213137220 */ /* 0x020fe20000400000 */
[----:B------:R-:W-:-:S02]  /*29830*/  FFMA R17, R16, R0, R17 ;  /* 0x0000000010117223 */ /* 0x000fc40000000011 */
        /* <DEDUP_REMOVED lines=63> */
.L_x_195:
[----:B------:R-:W-:Y:S05]  /*29c30*/  BSYNC B0 ;  /* 0x0000000000007941 */ /* 0x000fea0003800000 */
.L_x_194:
[----:B------:R-:W-:Y:S06]  /*29c40*/  BAR.SYNC.DEFER_BLOCKING 0x1, 0x80 ;  /* 0x0042000000007b1d */ /* 0x000fec0000010000 */
[----:B------:R-:W-:Y:S05]  /*29c50*/  @!P0 BRA `(.L_x_196) ;  /* 0x0000000000048947 */ /* 0x000fea0003800000 */
[----:B------:R-:W-:Y:S01]  /*29c60*/  BPT.TRAP 0x1 ;  /* 0x000000040000795c */ /* 0x000fe20000300000 */
.L_x_196:
[----:B------:R-:W-:Y:S01]  /*29c70*/  SYNCS.ARRIVE.TRANS64.RED.A1T0 RZ, [UR4], RZ ;  /* 0x000000ffffff79a7 */ /* 0x000fe20008100404 */
[----:B------:R-:W-:Y:S05]  /*29c80*/  @!P0 BRA `(.L_x_197) ;  /* 0x0000000000048947 */ /* 0x000fea0003800000 */
[----:B------:R-:W-:Y:S01]  /*29c90*/  BPT.TRAP 0x1 ;  /* 0x000000040000795c */ /* 0x000fe20000300000 */
.L_x_197:
[----:B------:R-:W2:Y:S02]  /*29ca0*/  SYNCS.PHASECHK.TRANS64.TRYWAIT P3, [UR47+0x344c0], R159 ;  /* 0x0344c09fff0075a7 */ /* 0x000ea4000806016f */
[----:B--2---:R-:W-:Y:S05]  /*29cb0*/  @!P3 BRA `(.L_x_198) ;  /* 0x000000b000f0b947 */ /* 0x004fea0003800000 */
.L_x_567:
        /* <DEDUP_REMOVED lines=93> */
.L_x_200:
[----:B------:R-:W-:Y:S05]  /*2a290*/  BSYNC B0 ;  /* 0x0000000000007941 */ /* 0x000fea0003800000 */
.L_x_199:
[----:B------:R-:W-:Y:S06]  /*2a2a0*/  BAR.SYNC.DEFER_BLOCKING 0x1, 0x80 ;  /* 0x0042000000007b1d */ /* 0x000fec0000010000 */
[----:B------:R-:W-:Y:S05]  /*2a2b0*/  @!P0 BRA `(.L_x_201) ;  /* 0x0000000000048947 */ /* 0x000fea0003800000 */
[----:B------:R-:W-:Y:S01]  /*2a2c0*/  BPT.TRAP 0x1 ;  /* 0x000000040000795c */ /* 0x000fe20000300000 */
.L_x_201:
[----:B------:R-:W-:Y:S01]  /*2a2d0*/  SYNCS.ARRIVE.TRANS64.RED.A1T0 RZ, [UR5], RZ ;  /* 0x000000ffffff79a7 */ /* 0x000fe20008100405 */
[----:B------:R-:W-:Y:S05]  /*2a2e0*/  @!P0 BRA `(.L_x_202) ;  /* 0x0000000000048947 */ /* 0x000fea0003800000 */
[----:B------:R-:W-:Y:S01]  /*2a2f0*/  BPT.TRAP 0x1 ;  /* 0x000000040000795c */ /* 0x000fe20000300000 */
.L_x_202:
[----:B------:R-:W2:Y:S02]  /*2a300*/  SYNCS.PHASECHK.TRANS64.TRYWAIT P3, [UR47+0x344c8], R159 ;  /* 0x0344c89fff0075a7 */ /* 0x000ea4000806016f */
[----:B--2---:R-:W-:Y:S05]  /*2a310*/  @!P3 BRA `(.L_x_203) ;  /* 0x000000ac0070b947 */ /* 0x004fea0003800000 */
.L_x_568:
        /* <DEDUP_REMOVED lines=77> */
.L_x_205:
[----:B------:R-:W-:Y:S05]  /*2a7f0*/  BSYNC B0 ;  /* 0x0000000000007941 */ /* 0x000fea0003800000 */
.L_x_204:
[----:B------:R-:W-:Y:S06]  /*2a800*/  BAR.SYNC.DEFER_BLOCKING 0x1, 0x80 ;  /* 0x0042000000007b1d */ /* 0x000fec0000010000 */
[----:B------:R-:W-:Y:S05]  /*2a810*/  @!P0 BRA `(.L_x_206) ;  /* 0x0000000000048947 */ /* 0x000fea0003800000 */
[----:B------:R-:W-:Y:S01]  /*2a820*/  BPT.TRAP 0x1 ;  /* 0x000000040000795c */ /* 0x000fe20000300000 */
.L_x_206:
[----:B------:R-:W-:Y:S01]  /*2a830*/  SYNCS.ARRIVE.TRANS64.RED.A1T0 RZ, [UR6], RZ ;  /* 0x000000ffffff79a7 */ /* 0x000fe20008100406 */
[----:B------:R-:W-:Y:S05]  /*2a840*/  @!P0 BRA `(.L_x_207) ;  /* 0x0000000000048947 */ /* 0x000fea0003800000 */
[----:B------:R-:W-:Y:S01]  /*2a850*/  BPT.TRAP 0x1 ;  /* 0x000000040000795c */ /* 0x000fe20000300000 */
.L_x_207:
[----:B------:R-:W2:Y:S02]  /*2a860*/  SYNCS.PHASECHK.TRANS64.TRYWAIT P3, [UR47+0x344b0], R25 ;  /* 0x0344b019ff0075a7 */ /* 0x000ea4000806016f */
[----:B--2---:R-:W-:Y:S05]  /*2a870*/  @!P3 BRA `(.L_x_208) ;  /* 0x000000a80030b947 */ /* 0x004fea0003800000 */
.L_x_569:
        /* <DEDUP_REMOVED lines=17> */
[----:B------:R-:W-:Y:S04]  /*2a990*/  @P1 LDSM.16.MT88.4 R8, [R3+0x30000] ;  /* 0x030000000308183b */ /* 0x000fe80000004200 */
[----:B------:R-:W1:Y:S01]  /*2a9a0*/  @P1 LDSM.16.MT88.4 R4, [R3+0x30800] ;  /* 0x030800000304183b */ /* 0x000e620000004200 */
[----:B------:R-:W-:Y:S05]  /*2a9b0*/  WARPSYNC.ALL ;  /* 0x0000000000007948 */ /* 0x000fea0003800000 */
[----:B------:R-:W-:Y:S01]  /*2a9c0*/  BSSY B0, `(.L_x_209) ;  /* 0x0000049000007945 */ /* 0x000fe20003800000 */
[----:B-1----:R-:W-:-:S02]  /*2a9d0*/  HADD2.F32 R32, -RZ, R7.H1_H1 ;  /* 0x30000007ff207230 */ /* 0x002fc40000004100 */
[-C--:B--2---:R-:W-:Y:S01]  /*2a9e0*/  FMUL R13, R13, R2.reuse ;  /* 0x000000020d0d7220 */ /* 0x084fe20000400000 */
[-C--:B---3--:R-:W-:Y:S01]  /*2a9f0*/  FMUL R15, R15, R2.reuse ;  /* 0x000000020f0f7220 */ /* 0x088fe20000400000 */
[-C--:B----4-:R-:W-:Y:S01]  /*2aa00*/  FMUL R17, R17, R2.reuse ;  /* 0x0000000211117220 */ /* 0x090fe20000400000 */
[-C--:B-----5:R-:W-:Y:S01]  /*2aa10*/  FMUL R19, R19, R2.reuse ;  /* 0x0000000213137220 */ /* 0x0a0fe20000400000 */
[-C--:B------:R-:W-:Y:S01]  /*2aa20*/  FMUL R21, R21, R2.reuse ;  /* 0x0000000215157220 */ /* 0x080fe20000400000 */
[-C--:B------:R-:W-:Y:S01]  /*2aa30*/  FMUL R27, R27, R2.reuse ;  /* 0x000000021b1b7220 */ /* 0x080fe20000400000 */
[-C--:B------:R-:W-:Y:S01]  /*2aa40*/  FMUL R29, R29, R2.reuse ;  /* 0x000000021d1d7220 */ /* 0x080fe20000400000 */
[-C--:B------:R-:W-:Y:S01]  /*2aa50*/  FMUL R31, R30, R2.reuse ;  /* 0x000000021e1f7220 */ /* 0x080fe20000400000 */
[----:B------:R-:W-:Y:S02]  /*2aa60*/  HADD2.F32 R30, -RZ, R7.H0_H0 ;  /* 0x20000007ff1e7230 */ /* 0x000fe40000004100 */
[----:B------:R-:W-:Y:S01]  /*2aa70*/  FMUL R33, R28, R2 ;  /* 0x000000021c217220 */ /* 0x000fe20000400000 */
[----:B------:R-:W-:-:S02]  /*2aa80*/  HADD2.F32 R28, -RZ, R5.H0_H0 ;  /* 0x20000005ff1c7230 */ /* 0x000fc40000004100 */
[-C--:B------:R-:W-:Y:S01]  /*2aa90*/  FMUL R35, R26, R2.reuse ;  /* 0x000000021a237220 */ /* 0x080fe20000400000 */
[--C-:B------:R-:W-:Y:S02]  /*2aaa0*/  HADD2.F32 R26, -RZ, R4.reuse.H1_H1 ;  /* 0x30000004ff1a7230 */ /* 0x100fe40000004100 */
[-C--:B------:R-:W-:Y:S01]  /*2aab0*/  FMUL R37, R24, R2.reuse ;  /* 0x0000000218257220 */ /* 0x080fe20000400000 */
[----:B------:R-:W-:Y:S02]  /*2aac0*/  HADD2.F32 R24, -RZ, R4.H0_H0 ;  /* 0x20000004ff187230 */ /* 0x000fe40000004100 */
[----:B------:R-:W-:Y:S01]  /*2aad0*/  FMUL R39, R12, R2 ;  /* 0x000000020c277220 */ /* 0x000fe20000400000 */
[----:B------:R-:W-:Y:S02]  /*2aae0*/  HADD2.F32 R12, -RZ, R8.H0_H0 ;  /* 0x20000008ff0c7230 */ /* 0x000fe40000004100 */
[-C--:B------:R-:W-:Y:S01]  /*2aaf0*/  FFMA R37, R28, R0.reuse, R37 ;  /* 0x000000001c257223 */ /* 0x080fe20000000025 */
[----:B------:R-:W-:Y:S01]  /*2ab00*/  FFMA R33, R24, R0, R33 ;  /* 0x0000000018217223 */ /* 0x000fe20000000021 */
[----:B------:R-:W-:Y:S01]  /*2ab10*/  FMUL R41, R20, R2 ;  /* 0x0000000214297220 */ /* 0x000fe20000400000 */
[----:B------:R-:W-:-:S02]  /*2ab20*/  HADD2.F32 R20, -RZ, R10.H1_H1 ;  /* 0x3000000aff147230 */ /* 0x000fc40000004100 */
[----:B------:R-:W-:Y:S01]  /*2ab30*/  FFMA R13, R12, R0, R13 ;  /* 0x000000000c0d7223 */ /* 0x000fe2000000000d */
[----:B------:R-:W-:Y:S02]  /*2ab40*/  HADD2.F32 R12, -RZ, R8.H1_H1 ;  /* 0x30000008ff0c7230 */ /* 0x000fe40000004100 */
[-C--:B------:R-:W-:Y:S01]  /*2ab50*/  FMUL R43, R18, R2.reuse ;  /* 0x00000002122b7220 */ /* 0x080fe20000400000 */
[----:B------:R-:W-:Y:S02]  /*2ab60*/  HADD2.F32 R18, -RZ, R10.H0_H0 ;  /* 0x2000000aff127230 */ /* 0x000fe40000004100 */
[----:B------:R-:W-:Y:S02]  /*2ab70*/  HADD2.F32 R28, -RZ, R6.H1_H1 ;  /* 0x30000006ff1c7230 */ /* 0x000fe40000004100 */
[----:B------:R-:W-:Y:S01]  /*2ab80*/  FMUL R45, R16, R2 ;  /* 0x00000002102d7220 */ /* 0x000fe20000400000 */
[----:B------:R-:W-:Y:S02]  /*2ab90*/  HADD2.F32 R16, -RZ, R9.H1_H1 ;  /* 0x30000009ff107230 */ /* 0x000fe40000004100 */
[----:B------:R-:W-:Y:S01]  /*2aba0*/  FFMA R21, R18, R0, R21 ;  /* 0x0000000012157223 */ /* 0x000fe20000000015 */
[----:B------:R-:W-:-:S02]  /*2abb0*/  HADD2.F32 R18, -RZ, R11.H0_H0 ;  /* 0x2000000bff127230 */ /* 0x000fc40000004100 */
[----:B------:R-:W-:Y:S01]  /*2abc0*/  FMUL R47, R14, R2 ;  /* 0x000000020e2f7220 */ /* 0x000fe20000400000 */
[----:B------:R-:W-:Y:S02]  /*2abd0*/  HADD2.F32 R14, -RZ, R9.H0_H0 ;  /* 0x20000009ff0e7230 */ /* 0x000fe40000004100 */
[-C--:B------:R-:W-:Y:S01]  /*2abe0*/  FFMA R12, R12, R0.reuse, R15 ;  /* 0x000000000c0c7223 */ /* 0x080fe2000000000f */
[----:B------:R-:W-:Y:S02]  /*2abf0*/  HADD2.F32 R24, -RZ, R5.H1_H1 ;  /* 0x30000005ff187230 */ /* 0x000fe40000004100 */
[-C--:B------:R-:W-:Y:S01]  /*2ac00*/  FFMA R29, R18, R0.reuse, R29 ;  /* 0x00000000121d7223 */ /* 0x080fe2000000001d */
[-C--:B------:R-:W-:Y:S01]  /*2ac10*/  FFMA R45, R30, R0.reuse, R45 ;  /* 0x000000001e2d7223 */ /* 0x080fe2000000002d */
[-C--:B------:R-:W-:Y:S01]  /*2ac20*/  FFMA R17, R14, R0.reuse, R17 ;  /* 0x000000000e117223 */ /* 0x080fe20000000011 */
[-C--:B------:R-:W-:Y:S01]  /*2ac30*/  FFMA R14, R16, R0.reuse, R19 ;  /* 0x00000000100e7223 */ /* 0x080fe20000000013 */
[----:B------:R-:W-:Y:S01]  /*2ac40*/  FFMA R16, R20, R0, R27 ;  /* 0x0000000014107223 */ /* 0x000fe2000000001b */
[----:B------:R-:W-:-:S02]  /*2ac50*/  HADD2.F32 R20, -RZ, R11.H1_H1 ;  /* 0x3000000bff147230 */ /* 0x000fc40000004100 */
[-C--:B------:R-:W-:Y:S01]  /*2ac60*/  FFMA R24, R24, R0.reuse, R39 ;  /* 0x0000000018187223 */ /* 0x080fe20000000027 */
[----:B------:R-:W-:Y:S02]  /*2ac70*/  F2FP.F16.F32.PACK_AB R12, R12, R13 ;  /* 0x0000000d0c0c723e */ /* 0x000fe400000000ff */
[----:B------:R-:W-:Y:S01]  /*2ac80*/  F2FP.F16.F32.PACK_AB R13, R14, R17 ;  /* 0x000000110e0d723e */ /* 0x000fe200000000ff */
[-C--:B------:R-:W-:Y:S01]  /*2ac90*/  FFMA R18, R20, R0.reuse, R31 ;  /* 0x0000000014127223 */ /* 0x080fe2000000001f */
[-C--:B------:R-:W-:Y:S01]  /*2aca0*/  FFMA R20, R26, R0.reuse, R35 ;  /* 0x000000001a147223 */ /* 0x080fe20000000023 */
[----:B------:R-:W-:Y:S01]  /*2acb0*/  HADD2.F32 R26, -RZ, R6.H0_H0 ;  /* 0x20000006ff1a7230 */ /* 0x000fe20000004100 */
[----:B------:R-:W-:Y:S02]  /*2acc0*/  F2FP.F16.F32.PACK_AB R14, R16, R21 ;  /* 0x00000015100e723e */ /* 0x000fe400000000ff */
[----:B------:R-:W-:Y:S02]  /*2acd0*/  F2FP.F16.F32.PACK_AB R15, R18, R29 ;  /* 0x0000001d120f723e */ /* 0x000fe400000000ff */
[-C--:B------:R-:W-:Y:S01]  /*2ace0*/  FFMA R41, R26, R0.reuse, R41 ;  /* 0x000000001a297223 */ /* 0x080fe20000000029 */
[-C--:B------:R-:W-:Y:S01]  /*2acf0*/  FFMA R26, R28, R0.reuse, R43 ;  /* 0x000000001c1a7223 */ /* 0x080fe2000000002b */
[----:B------:R-:W-:Y:S01]  /*2ad00*/  FFMA R28, R32, R0, R47 ;  /* 0x00000000201c7223 */ /* 0x000fe2000000002f */
[----:B------:R-:W-:Y:S01]  /*2ad10*/  F2FP.F16.F32.PACK_AB R36, R20, R33 ;  /* 0x000000211424723e */ /* 0x000fe200000000ff */
[----:B------:R1:W-:Y:S01]  /*2ad20*/  STSM.16.MT88.4 [R3+0x30000], R12 ;  /* 0x0300000c03007844 */ /* 0x0003e20000004200 */
        /* <DEDUP_REMOVED lines=18> */
.L_x_210:
[----:B------:R-:W-:Y:S05]  /*2ae50*/  BSYNC B0 ;  /* 0x0000000000007941 */ /* 0x000fea0003800000 */
.L_x_209:
[----:B------:R-:W-:Y:S06]  /*2ae60*/  BAR.SYNC.DEFER_BLOCKING 0x1, 0x80 ;  /* 0x0042000000007b1d */ /* 0x000fec0000010000 */
[----:B------:R-:W-:Y:S05]  /*2ae70*/  @!P0 BRA `(.L_x_211) ;  /* 0x0000000000048947 */ /* 0x000fea0003800000 */
[----:B------:R-:W-:Y:S01]  /*2ae80*/  BPT.TRAP 0x1 ;  /* 0x000000040000795c */ /* 0x000fe20000300000 */
.L_x_211:
[----:B------:R-:W-:Y:S01]  /*2ae90*/  SYNCS.ARRIVE.TRANS64.RED.A1T0 RZ, [UR7], RZ ;  /* 0x000000ffffff79a7 */ /* 0x000fe20008100407 */
[----:B------:R-:W-:Y:S05]  /*2aea0*/  @!P0 BRA `(.L_x_212) ;  /* 0x0000000000048947 */ /* 0x000fea0003800000 */
[----:B------:R-:W-:Y:S01]  /*2aeb0*/  BPT.TRAP 0x1 ;  /* 0x000000040000795c */ /* 0x000fe20000300000 */
.L_x_212:
[----:B------:R-:W2:Y:S02]  /*2aec0*/  SYNCS.PHASECHK.TRANS64.TRYWAIT P3, [UR47+0x344b8], R25 ;  /* 0x0344b819ff0075a7 */ /* 0x000ea4000806016f */
[----:B--2---:R-:W-:Y:S05]  /*2aed0*/  @!P3 BRA `(.L_x_213) ;  /* 0x000000a000b0b947 */ /* 0x004fea0003800000 */
.L_x_570:
        /* <DEDUP_REMOVED lines=93> */
.L_x_215:
[----:B------:R-:W-:Y:S05]  /*2b4b0*/  BSYNC B0 ;  /* 0x0000000000007941 */ /* 0x000fea0003800000 */
.L_x_214:
[----:B------:R-:W-:Y:S06]  /*2b4c0*/  BAR.SYNC.DEFER_BLOCKING 0x1, 0x80 ;  /* 0x0042000000007b1d */ /* 0x000fec0000010000 */
[----:B------:R-:W-:Y:S05]  /*2b4d0*/  @!P0 BRA `(.L_x_216) ;  /* 0x0000000000048947 */ /* 0x000fea0003800000 */
[----:B------:R-:W-:Y:S01]  /*2b4e0*/  BPT.TRAP 0x1 ;  /* 0x000000040000795c */ /* 0x000fe20000300000 */
.L_x_216:
[----:B------:R-:W-:Y:S01]  /*2b4f0*/  SYNCS.ARRIVE.TRANS64.RED.A1T0 RZ, [UR4], RZ ;  /* 0x000000ffffff79a7 */ /* 0x000fe20008100404 */
[----:B------:R-:W-:Y:S05]  /*2b500*/  @!P0 BRA `(.L_x_217) ;  /* 0x0000000000048947 */ /* 0x000fea0003800000 */
[----:B------:R-:W-:Y:S01]  /*2b510*/  BPT.TRAP 0x1 ;  /* 0x000000040000795c */ /* 0x000fe20000300000 */
.L_x_217:
[----:B------:R-:W2:Y:S02]  /*2b520*/  SYNCS.PHASECHK.TRANS64.TRYWAIT P3, [UR47+0x344c0], R25 ;  /* 0x0344c019ff0075a7 */ /* 0x000ea4000806016f */
[----:B--2---:R-:W-:Y:S05]  /*2b530*/  @!P3 BRA `(.L_x_218) ;  /* 0x0000009c0030b947 */ /* 0x004fea0003800000 */
.L_x_571:
        /* <DEDUP_REMOVED lines=93> */
.L_x_220:
[----:B------:R-:W-:Y:S05]  /*2bb10*/  BSYNC B0 ;  /* 0x0000000000007941 */ /* 0x000fea0003800000 */
.L_x_219:
[----:B------:R-:W-:Y:S06]  /*2bb20*/  BAR.SYNC.DEFER_BLOCKING 0x1, 0x80 ;  /* 0x0042000000007b1d */ /* 0x000fec0000010000 */
[----:B------:R-:W-:Y:S05]  /*2bb30*/  @!P0 BRA `(.L_x_221) ;  /* 0x0000000000048947 */ /* 0x000fea0003800000 */
[----:B------:R-:W-:Y:S01]  /*2bb40*/  BPT.TRAP 0x1 ;  /* 0x000000040000795c */ /* 0x000fe20000300000 */
.L_x_221:
[----:B------:R-:W-:Y:S01]  /*2bb50*/  SYNCS.ARRIVE.TRANS64.RED.A1T0 RZ, [UR5], RZ ;  /* 0x000000ffffff79a7 */ /* 0x000fe20008100405 */
[----:B------:R-:W-:Y:S05]  /*2bb60*/  @!P0 BRA `(.L_x_222) ;  /* 0x0000000000048947 */ /* 0x000fea0003800000 */
[----:B------:R-:W-:Y:S01]  /*2bb70*/  BPT.TRAP 0x1 ;  /* 0x000000040000795c */ /* 0x000fe20000300000 */
.L_x_222:
[----:B------:R-:W2:Y:S02]  /*2bb80*/  SYNCS.PHASECHK.TRANS64.TRYWAIT P3, [UR47+0x344c8], R25 ;  /* 0x0344c819ff0075a7 */ /* 0x000ea4000806016f */
[----:B--2---:R-:W-:Y:S05]  /*2bb90*/  @!P3 BRA `(.L_x_223) ;  /* 0x0000009400b0b947 */ /* 0x004fea0003800000 */
.L_x_572:
[----:B------:R-:W-:Y:S05]  /*2bba0*/  @P1 WARPSYNC.ALL ;  /* 0x0000000000001948 */ /* 0x000fea0003800000 */
[----:B------:R-:W2:Y:S01]  /*2bbb0*/  @P1 LDSM.16.MT88.4 R8, [R3+0x33000] ;  /* 0x033000000308183b */ /* 0x000ea20000004200 */
[-C--:B------:R-:W-:Y:S01]  /*2bbc0*/  FMUL R136, R136, R2.reuse ;  /* 0x0000000288887220 */ /* 0x080fe20000400000 */
[-C--:B-1----:R-:W-:Y:S01]  /*2bbd0*/  FMUL R12, R137, R2.reuse ;  /* 0x00000002890c7220 */ /* 0x082fe20000400000 */
        /* <DEDUP_REMOVED lines=35> */
[--C-:B------:R-:W-:Y:S02]  /*2be10*/  HADD2.F32 R27, -RZ, R4.reuse.H0_H0 ;  /* 0x20000004ff1b7230 */ /* 0x100fe40000004100 */
[-C--:B------:R-:W-:Y:S01]  /*2be20*/  FFMA R31, R31, R0.reuse, R146 ;  /* 0x000000001f1f7223 */ /* 0x080fe20000000092 */
[----:B------:R-:W-:Y:S02]  /*2be30*/  HADD2.F32 R29, -RZ, R4.H1_H1 ;  /* 0x30000004ff1d7230 */ /* 0x000fe40000004100 */
[-C--:B------:R-:W-:Y:S01]  /*2be40*/  FFMA R37, R37, R0.reuse, R150 ;  /* 0x0000000025257223 */ /* 0x080fe20000000096 */
[----:B------:R-:W-:Y:S02]  /*2be50*/  HADD2.F32 R5, -RZ, R5.H1_H1 ;  /* 0x30000005ff057230 */ /* 0x000fe40000004100 */
        /* <DEDUP_REMOVED lines=33> */
.L_x_225:
[----:B------:R-:W-:Y:S05]  /*2c070*/  BSYNC B0 ;  /* 0x0000000000007941 */ /* 0x000fea0003800000 */
.L_x_224:
[----:B------:R-:W-:Y:S06]  /*2c080*/  BAR.SYNC.DEFER_BLOCKING 0x1, 0x80 ;  /* 0x0042000000007b1d */ /* 0x000fec0000010000 */
[----:B------:R-:W-:Y:S05]  /*2c090*/  @!P0 BRA `(.L_x_226) ;  /* 0x0000000000048947 */ /* 0x000fea0003800000 */
[----:B------:R-:W-:Y:S01]  /*2c0a0*/  BPT.TRAP 0x1 ;  /* 0x000000040000795c */ /* 0x000fe20000300000 */
.L_x_226:
[----:B------:R-:W-:Y:S01]  /*2c0b0*/  UISETP.NE.AND UP0, UPT, UR52, 0x3, UPT ;  /* 0x000000033400788c */ /* 0x000fe2000bf05270 */
[----:B------:R-:W-:Y:S05]  /*2c0c0*/  SYNCS.ARRIVE.TRANS64.RED.A1T0 RZ, [UR6], RZ ;  /* 0x000000ffffff79a7 */ /* 0x000fea0008100406 */
[----:B------:R-:W-:-:S13]  /*2c0d0*/  PLOP3.LUT P1, PT, PT, PT, UP0, 0x80, 0x0 ;  /* 0x000000000000781c */ /* 0x000fda0003f2f008 */
[----:B------:R-:W-:Y:S05]  /*2c0e0*/  @!P1 BRA `(.L_x_227) ;  /* 0x0000000000049947 */ /* 0x000fea0003800000 */
[----:B------:R-:W-:Y:S01]  /*2c0f0*/  BPT.TRAP 0x1 ;  /* 0x000000040000795c */ /* 0x000fe20000300000 */
.L_x_227:
[----:B------:R-:W2:Y:S01]  /*2c100*/  LDL R2, [R1+0x600] ;  /* 0x0006000001027983 */ /* 0x000ea20000100800 */
[----:B------:R-:W-:Y:S02]  /*2c110*/  SHF.L.U32 R0, R153, 0x1f, RZ ;  /* 0x0000001f99007819 */ /* 0x000fe400000006ff */
[C---:B--2---:R-:W-:Y:S02]  /*2c120*/  R2UR UR4, R2.reuse ;  /* 0x00000000020472ca */ /* 0x044fe400000e0000 */
[----:B------:R-:W-:-:S11]  /*2c130*/  LEA R19, R2, UR47, 0x4 ;  /* 0x0000002f02137c11 */ /* 0x000fd6000f8e20ff */
[----:B------:R-:W-:-:S09]  /*2c140*/  ULEA UR4, UR4, UR47, 0x3 ;  /* 0x0000002f04047291 */ /* 0x000fd2000f8e183f */
[----:B------:R-:W2:Y:S02]  /*2c150*/  SYNCS.PHASECHK.TRANS64.TRYWAIT P2, [UR4+0x34400], R0 ;  /* 0x03440000ff0075a7 */ /* 0x000ea40008040144 */
[----:B--2---:R-:W-:Y:S05]  /*2c160*/  @!P2 BRA `(.L_x_228) ;  /* 0x000000900054a947 */ /* 0x004fea0003800000 */
.L_x_573:
[----:B------:R-:W2:Y:S01]  /*2c170*/  LDS.128 R16, [R19+0x34520] ;  /* 0x0345200013107984 */ /* 0x000ea20000000c00 */
        /* <DEDUP_REMOVED lines=8> */
.L_x_229:
[----:B-1----:R-:W4:Y:S01]  /*2c200*/  LDL.LU R0, [R1+0x600] ;  /* 0x0006000001007983 */ /* 0x002f220000300800 */
[----:B------:R-:W-:Y:S01]  /*2c210*/  UIADD3 UR4, UR4, 0x34440, URZ ;  /* 0x0003444004047890 */ /* 0x000fe2000fffe03f */
[----:B--2---:R-:W-:Y:S02]  /*2c220*/  ISETP.NE.AND P3, PT, R19, RZ, PT ;  /* 0x000000ff1300720c */ /* 0x004fe40003f65270 */
[----:B------:R-:W-:Y:S01]  /*2c230*/  MOV R19, RZ ;  /* 0x000000ff00137202 */ /* 0x000fe20000000f00 */
[----:B------:R-:W-:-:S09]  /*2c240*/  UPRMT UR4, UR57, 0x654, UR4 ;  /* 0x0000065439047896 */ /* 0x000fd20008000004 */
[----:B---3--:R-:W-:Y:S01]  /*2c250*/  SYNCS.ARRIVE.TRANS64.RED.A1T0 RZ, [UR4], RZ ;  /* 0x000000ffffff79a7 */ /* 0x008fe20008100404 */
[----:B----4-:R-:W-:-:S04]  /*2c260*/  IADD3 R0, R0, 0x1, RZ ;  /* 0x0000000100007810 */ /* 0x010fc80007ffe0ff */
[----:B------:R-:W-:-:S04]  /*2c270*/  ISETP.NE.AND P2, PT, R0, 0x8, PT ;  /* 0x000000080000780c */ /* 0x000fc80003f45270 */
[----:B------:R-:W-:Y:S02]  /*2c280*/  SEL R4, R0, RZ, P2 ;  /* 0x000000ff00047207 */ /* 0x000fe40001000000 */
[----:B------:R-:W-:-:S03]  /*2c290*/  SEL R2, RZ, 0x1, P2 ;  /* 0x00000001ff027807 */ /* 0x000fc60001000000 */
[----:B------:R1:W-:Y:S01]  /*2c2a0*/  STL [R1+0x600], R4 ;  /* 0x0006000401007387 */ /* 0x0003e20000100800 */
[----:B------:R-:W-:Y:S01]  /*2c2b0*/  LOP3.LUT R153, R153, R2, RZ, 0x3c, !PT ;  /* 0x0000000299997212 */ /* 0x000fe200078e3cff */
[----:B------:R-:W-:Y:S06]  /*2c2c0*/  @!P3 BRA `(.L_x_230) ;  /* 0x0000000000bcb947 */ /* 0x000fec0003800000 */
[----:B------:R-:W2:Y:S02]  /*2c2d0*/  LDC.64 R2, c[0x0][0x290] ;  /* 0x0000a400ff027b82 */ /* 0x000ea40000000a00 */
[----:B--2---:R-:W-:-:S06]  /*2c2e0*/  IMAD.WIDE R2, R18, 0xc, R2 ;  /* 0x0000000c12027825 */ /* 0x004fcc00078e0202 */
[----:B------:R-:W2:Y:S02]  /*2c2f0*/  LDG.E R2, desc[UR38][R2.64+0x8] ;  /* 0x0000082602027981 */ /* 0x000ea4000c1e1900 */
[----:B--2---:R-:W-:-:S13]  /*2c300*/  R2UR UR4, R2 ;  /* 0x00000000020472ca */ /* 0x004fda00000e0000 */
[----:B------:R-:W-:-:S04]  /*2c310*/  UIADD3 UR4, UR4, 0x3f, URZ ;  /* 0x0000003f04047890 */ /* 0x000fc8000fffe03f */
[----:B------:R-:W-:-:S04]  /*2c320*/  USHF.R.S32.HI UR5, URZ, 0x1f, UR4 ;  /* 0x0000001f3f057899 */ /* 0x000fc80008011404 */
[----:B------:R-:W-:-:S04]  /*2c330*/  ULEA.HI UR5, UR5, UR4, URZ, 0x6 ;  /* 0x0000000405057291 */ /* 0x000fc8000f8f303f */
[----:B------:R-:W-:-:S04]  /*2c340*/  USHF.R.S32.HI UR5, URZ, 0x6, UR5 ;  /* 0x000000063f057899 */ /* 0x000fc80008011405 */
[----:B------:R-:W-:Y:S02]  /*2c350*/  UIADD3 UR41, UR41, UR5, URZ ;  /* 0x0000000529297290 */ /* 0x000fe4000fffe03f */
[----:B------:R-:W-:Y:S02]  /*2c360*/  UISETP.GE.U32.AND UP1, UPT, UR5, 0x3, UPT ;  /* 0x000000030500788c */ /* 0x000fe4000bf26070 */
[----:B------:R-:W-:-:S04]  /*2c370*/  UISETP.GT.U32.AND UP0, UPT, UR41, 0x2, UPT ;  /* 0x000000022900788c */ /* 0x000fc8000bf04070 */
[----:B------:R-:W-:-:S04]  /*2c380*/  UISETP.LT.U32.AND UP0, UPT, UR5, 0x3, UP0 ;  /* 0x000000030500788c */ /* 0x000fc80008701070 */
[----:B------:R-:W-:Y:S02]  /*2c390*/  USEL UR6, URZ, 0x1, !UP0 ;  /* 0x000000013f067887 */ /* 0x000fe4000c000000 */
[----:B------:R-:W-:Y:S02]  /*2c3a0*/  @UP1 UIMAD.WIDE.U32 UR4, UR41, -0x55555555, URZ ;  /* 0xaaaaaaab290418a5 */ /* 0x000fe4000f8e003f */
[----:B------:R-:W-:Y:S02]  /*2c3b0*/  ULOP3.LUT UR42, UR42, UR6, URZ, 0x3c, !UPT ;  /* 0x000000062a2a7292 */ /* 0x000fe4000f8e3c3f */
[----:B------:R-:W-:-:S04]  /*2c3c0*/  @UP1 USHF.R.U32.HI UR4, URZ, 0x1, UR5 ;  /* 0x000000013f041899 */ /* 0x000fc80008011605 */
[----:B------:R-:W-:Y:S01]  /*2c3d0*/  @UP1 ULOP3.LUT UR42, UR42, 0x1, UR4, 0x78, !UPT ;  /* 0x000000012a2a1892 */ /* 0x000fe2000f8e7804 */
[----:B------:R-:W-:Y:S11]  /*2c3e0*/  @!P1 BRA `(.L_x_231) ;  /* 0x0000000000049947 */ /* 0x000ff60003800000 */
[----:B------:R-:W-:Y:S01]  /*2c3f0*/  BPT.TRAP 0x1 ;  /* 0x000000040000795c */ /* 0x000fe20000300000 */
.L_x_231:
[C---:B------:R-:W-:Y:S02]  /*2c400*/  R2UR UR4, R4.reuse ;  /* 0x00000000040472ca */ /* 0x040fe400000e0000 */
[----:B------:R-:W-:Y:S02]  /*2c410*/  SHF.L.U32 R2, R153, 0x1f, RZ ;  /* 0x0000001f99027819 */ /* 0x000fe400000006ff */
[----:B------:R-:W-:-:S09]  /*2c420*/  LEA R0, R4, UR47, 0x4 ;  /* 0x0000002f04007c11 */ /* 0x000fd2000f8e20ff */
[----:B------:R-:W-:-:S09]  /*2c430*/  ULEA UR4, UR4, UR47, 0x3 ;  /* 0x0000002f04047291 */ /* 0x000fd2000f8e183f */
[----:B------:R-:W2:Y:S02]  /*2c440*/  SYNCS.PHASECHK.TRANS64.TRYWAIT P2, [UR4+0x34400], R2 ;  /* 0x03440002ff0075a7 */ /* 0x000ea40008040144 */
[----:B--2---:R-:W-:Y:S05]  /*2c450*/  @!P2 BRA `(.L_x_232) ;  /* 0x0000008c00b0a947 */ /* 0x004fea0003800000 */
.L_x_574:
[----:B------:R3:W4:Y:S01]  /*2c460*/  LDS.128 R16, [R0+0x34520] ;  /* 0x0345200000107984 */ /* 0x0007220000000c00 */
[----:B------:R-:W-:Y:S01]  /*2c470*/  @!PT LDS RZ, [RZ] ;  /* 0x00000000fffff984 */ /* 0x000fe20000000800 */
[----:B------:R-:W-:Y:S01]  /*2c480*/  @!PT LDS RZ, [RZ] ;  /* 0x00000000fffff984 */ /* 0x000fe20000000800 */
[----:B------:R-:W-:Y:S01]  /*2c490*/  @!PT LDS RZ, [RZ] ;  /* 0x00000000fffff984 */ /* 0x000fe20000000800 */
[----:B------:R-:W-:Y:S01]  /*2c4a0*/  @!PT LDS RZ, [RZ] ;  /* 0x00000000fffff984 */ /* 0x000fe20000000800 */
[----:B------:R5:W-:Y:S06]  /*2c4b0*/  MEMBAR.ALL.CTA ;  /* 0x0000000000007992 */ /* 0x000bec0000008000 */
[----:B-----5:R-:W1:Y:S01]  /*2c4c0*/  FENCE.VIEW.ASYNC.S ;  /* 0x00000000000073c6 */ /* 0x020e620000000000 */
[----:B---3--:R-:W-:Y:S05]  /*2c4d0*/  @!P1 BRA `(.L_x_233) ;  /* 0x0000000000049947 */ /* 0x008fea0003800000 */
[----:B------:R-:W-:Y:S01]  /*2c4e0*/  BPT.TRAP 0x1 ;  /* 0x000000040000795c */ /* 0x000fe20000300000 */
.L_x_233:
[----:B------:R-:W3:Y:S01]  /*2c4f0*/  LDL.LU R0, [R1+0x600] ;  /* 0x0006000001007983 */ /* 0x000ee20000300800 */
[----:B------:R-:W-:-:S04]  /*2c500*/  UIADD3 UR4, UR4, 0x34440, URZ ;  /* 0x0003444004047890 */ /* 0x000fc8000fffe03f */
[----:B------:R-:W-:-:S09]  /*2c510*/  UPRMT UR4, UR57, 0x654, UR4 ;  /* 0x0000065439047896 */ /* 0x000fd20008000004 */
[----:B-1----:R-:W-:Y:S01]  /*2c520*/  SYNCS.ARRIVE.TRANS64.RED.A1T0 RZ, [UR4], RZ ;  /* 0x000000ffffff79a7 */ /* 0x002fe20008100404 */
[----:B------:R-:W-:-:S04]  /*2c530*/  UIMAD.WIDE.U32 UR4, UR41, -0x55555555, URZ ;  /* 0xaaaaaaab290478a5 */ /* 0x000fc8000f8e003f */
[----:B------:R-:W-:-:S04]  /*2c540*/  USHF.R.U32.HI UR4, URZ, 0x1, UR5 ;  /* 0x000000013f047899 */ /* 0x000fc80008011605 */
[----:B------:R-:W-:Y:S01]  /*2c550*/  UIMAD UR41, UR4, -0x3, UR41 ;  /* 0xfffffffd042978a4 */ /* 0x000fe2000f8e0229 */
[----:B---3--:R-:W-:-:S05]  /*2c560*/  VIADD R0, R0, 0x1 ;  /* 0x0000000100007836 */ /* 0x008fca0000000000 */
[----:B------:R-:W-:-:S04]  /*2c570*/  ISETP.NE.AND P1, PT, R0, 0x8, PT ;  /* 0x000000080000780c */ /* 0x000fc80003f25270 */
[----:B------:R-:W-:Y:S02]  /*2c580*/  SEL R0, R0, RZ, P1 ;  /* 0x000000ff00007207 */ /* 0x000fe40000800000 */
[----:B--2---:R-:W-:-:S03]  /*2c590*/  SEL R2, RZ, 0x1, P1 ;  /* 0x00000001ff027807 */ /* 0x004fc60000800000 */
[----:B------:R2:W-:Y:S01]  /*2c5a0*/  STL [R1+0x600], R0 ;  /* 0x0006000001007387 */ /* 0x0005e20000100800 */
[----:B------:R-:W-:-:S07]  /*2c5b0*/  LOP3.LUT R153, R153, R2, RZ, 0x3c, !PT ;  /* 0x0000000299997212 */ /* 0x000fce00078e3cff */
.L_x_230:
[----:B----4-:R-:W-:Y:S02]  /*2c5c0*/  ISETP.NE.AND P1, PT, R19, RZ, PT ;  /* 0x000000ff1300720c */ /* 0x010fe40003f25270 */
[CC--:B------:R-:W-:Y:S02]  /*2c5d0*/  ISETP.NE.AND P2, PT, R156.reuse, R18.reuse, PT ;  /* 0x000000129c00720c */ /* 0x0c0fe40003f45270 */
[----:B------:R-:W-:-:S13]  /*2c5e0*/  ISETP.EQ.OR P3, PT, R156, R18, !P1 ;  /* 0x000000129c00720c */ /* 0x000fda0004f62670 */
[----:B------:R-:W-:Y:S05]  /*2c5f0*/  @P3 BRA `(.L_x_234) ;  /* 0x0000000000fc3947 */ /* 0x000fea0003800000 */
[----:B------:R-:W-:-:S13]  /*2c600*/  ISETP.NE.AND P3, PT, RZ, UR51, PT ;  /* 0x00000033ff007c0c */ /* 0x000fda000bf65270 */
[----:B------:R-:W-:Y:S05]  /*2c610*/  @P3 BRA `(.L_x_234) ;  /* 0x0000000000f43947 */ /* 0x000fea0003800000 */
[----:B--2---:R-:W2:Y:S01]  /*2c620*/  S2R R0, SR_LANEID ;  /* 0x0000000000007919 */ /* 0x004ea20000000000 */
[----:B------:R-:W-:Y:S01]  /*2c630*/  ELECT P3, URZ, PT ;  /* 0x00000000003f782f */ /* 0x000fe20003860000 */
[----:B------:R-:W-:Y:S01]  /*2c640*/  BSSY B0, `(.L_x_235) ;  /* 0x000002f000007945 */ /* 0x000fe20003800000 */
[----:B--2---:R-:W-:-:S11]  /*2c650*/  SHF.L.U32 R15, R0, 0x2, RZ ;  /* 0x00000002000f7819 */ /* 0x004fd600000006ff */
[----:B------:R-:W-:Y:S05]  /*2c660*/  @!P3 BRA `(.L_x_236) ;  /* 0x0000000000b0b947 */ /* 0x000fea0003800000 */
[----:B------:R-:W-:Y:S01]  /*2c670*/  SHF.R.S32.HI R3, RZ, 0x1f, R18 ;  /* 0x0000001fff037819 */ /* 0x000fe20000011412 */
[----:B------:R-:W-:Y:S01]  /*2c680*/  ULDC.64 UR4, c[0x0][0x820] ;  /* 0x0002080000047ab9 */ /* 0x000fe20000000a00 */
[C---:B------:R-:W-:Y:S02]  /*2c690*/  SHF.L.U32 R0, R18.reuse, 0x3, RZ ;  /* 0x0000000312007819 */ /* 0x040fe400000006ff */
[----:B------:R-:W-:Y:S02]  /*2c6a0*/  SHF.L.U64.HI R8, R18, 0x3, R3 ;  /* 0x0000000312087819 */ /* 0x000fe40000010203 */
[----:B-1----:R-:W-:Y:S01]  /*2c6b0*/  IADD3 R4, P3, R0, UR4, RZ ;  /* 0x0000000400047c10 */ /* 0x002fe2000ff7e0ff */
[----:B------:R-:W1:Y:S03]  /*2c6c0*/  LDC.64 R2, c[0x0][0x290] ;  /* 0x0000a400ff027b82 */ /* 0x000e660000000a00 */
[----:B------:R-:W-:Y:S01]  /*2c6d0*/  IADD3.X R5, R8, UR5, RZ, P3, !PT ;  /* 0x0000000508057c10 */ /* 0x000fe20009ffe4ff */
[----:B------:R-:W-:-:S05]  /*2c6e0*/  ULDC.64 UR4, c[0x0][0x818] ;  /* 0x0002060000047ab9 */ /* 0x000fca0000000a00 */
[----:B------:R-:W2:Y:S01]  /*2c6f0*/  LDG.E.64 R4, desc[UR38][R4.64] ;  /* 0x0000002604047981 */ /* 0x000ea2000c1e1b00 */
[----:B-1----:R-:W-:Y:S01]  /*2c700*/  IMAD.WIDE R6, R18, 0xc, R2 ;  /* 0x0000000c12067825 */ /* 0x002fe200078e0202 */
[----:B------:R-:W-:Y:S02]  /*2c710*/  IADD3 R2, P3, R0, UR4, RZ ;  /* 0x0000000400027c10 */ /* 0x000fe4000ff7e0ff */
[----:B------:R-:W1:Y:S02]  /*2c720*/  LDS R0, [UR48+0x1c] ;  /* 0x00001c30ff007984 */ /* 0x000e640008000800 */
[----:B------:R-:W-:Y:S02]  /*2c730*/  IADD3.X R3, R8, UR5, RZ, P3, !PT ;  /* 0x0000000508037c10 */ /* 0x000fe40009ffe4ff */
[----:B------:R-:W3:Y:S04]  /*2c740*/  LDG.E R12, desc[UR38][R6.64] ;  /* 0x00000026060c7981 */ /* 0x000ee8000c1e1900 */
[----:B------:R4:W5:Y:S04]  /*2c750*/  LDG.E R13, desc[UR38][R6.64+0x4] ;  /* 0x00000426060d7981 */ /* 0x000968000c1e1900 */
[----:B------:R-:W5:Y:S01]  /*2c760*/  LDG.E.64 R2, desc[UR38][R2.64] ;  /* 0x0000002602027981 */ /* 0x000f62000c1e1b00 */
[----:B------:R-:W-:-:S03]  /*2c770*/  MOV R8, UR48 ;  /* 0x0000003000087c02 */ /* 0x000fc60008000f00 */
[----:B------:R-:W-:Y:S01]  /*2c780*/  STS [UR48+0x30], RZ ;  /* 0x000030ffff007988 */ /* 0x000fe20008000830 */
[----:B------:R-:W-:Y:S02]  /*2c790*/  SHF.R.U64 R8, R8, 0x4, RZ ;  /* 0x0000000408087819 */ /* 0x000fe400000012ff */
[----:B----4-:R-:W-:-:S03]  /*2c7a0*/  CS2R R6, SRZ ;  /* 0x0000000000067805 */ /* 0x010fc6000001ff00 */
[----:B------:R-:W-:Y:S04]  /*2c7b0*/  STS [UR48+0x10], R8 ;  /* 0x00001008ff007988 */ /* 0x000fe80008000830 */
[----:B------:R-:W-:Y:S01]  /*2c7c0*/  STS [UR48+0x14], R8 ;  /* 0x00001408ff007988 */ /* 0x000fe20008000830 */
[C---:B--2---:R-:W-:Y:S01]  /*2c7d0*/  SHF.L.U64.HI R11, R4.reuse, 0x1, R5 ;  /* 0x00000001040b7819 */ /* 0x044fe20000010205 */
[----:B------:R-:W-:-:S03]  /*2c7e0*/  IMAD.SHL.U32 R10, R4, 0x2, RZ ;  /* 0x00000002040a7824 */ /* 0x000fc600078e00ff */
[----:B------:R-:W-:Y:S02]  /*2c7f0*/  LOP3.LUT R11, R11, 0x1fffffff, RZ, 0xc0, !PT ;  /* 0x1fffffff0b0b7812 */ /* 0x000fe400078ec0ff */
[----:B------:R-:W-:Y:S02]  /*2c800*/  LOP3.LUT R10, R10, 0xfffffffe, RZ, 0xc0, !PT ;  /* 0xfffffffe0a0a7812 */ /* 0x000fe400078ec0ff */
[--C-:B------:R-:W-:Y:S02]  /*2c810*/  SHF.R.U32.HI R5, RZ, 0x4, R11.reuse ;  /* 0x00000004ff057819 */ /* 0x100fe4000001160b */
[----:B------:R-:W-:Y:S02]  /*2c820*/  SHF.R.U64 R10, R10, 0x4, R11 ;  /* 0x000000040a0a7819 */ /* 0x000fe4000000120b */
[----:B-1----:R-:W-:-:S03]  /*2c830*/  LOP3.LUT R0, R0, 0xf, R5, 0xb8, !PT ;  /* 0x0000000f00007812 */ /* 0x002fc600078eb805 */
[----:B------:R-:W-:Y:S04]  /*2c840*/  STS [UR48+0xc], R10 ;  /* 0x00000c0aff007988 */ /* 0x000fe80008000830 */
[----:B------:R-:W-:Y:S01]  /*2c850*/  STS [UR48+0x1c], R0 ;  /* 0x00001c00ff007988 */ /* 0x000fe20008000830 */
[----:B---3--:R-:W-:-:S03]  /*2c860*/  IADD3 R4, R12, -0x1, RZ ;  /* 0xffffffff0c047810 */ /* 0x008fc60007ffe0ff */
[----:B------:R-:W1:Y:S04]  /*2c870*/  LDS R5, [UR48+0x1c] ;  /* 0x00001c30ff057984 */ /* 0x000e680008000800 */
[----:B-----5:R-:W-:Y:S01]  /*2c880*/  STS.64 [UR48], R2 ;  /* 0x00000002ff007988 */ /* 0x020fe20008000a30 */
[----:B-1----:R-:W-:-:S05]  /*2c890*/  LOP3.LUT R5, R5, 0xf0, RZ, 0xb8, !PT ;  /* 0x000000f005057812 */ /* 0x002fca00078eb8ff */
[----:B------:R1:W-:Y:S04]  /*2c8a0*/  STS [UR48+0x1c], R5 ;  /* 0x00001c05ff007988 */ /* 0x0003e80008000830 */
[----:B------:R-:W2:Y:S01]  /*2c8b0*/  LDS R9, [UR48+0x1c] ;  /* 0x00001c30ff097984 */ /* 0x000ea20008000800 */
[----:B-1----:R-:W-:-:S05]  /*2c8c0*/  IADD3 R5, R13, -0x1, RZ ;  /* 0xffffffff0d057810 */ /* 0x002fca0007ffe0ff */
[----:B------:R-:W-:Y:S01]  /*2c8d0*/  STS.128 [UR48+0x20], R4 ;  /* 0x00002004ff007988 */ /* 0x000fe20008000c30 */
[----:B--2---:R-:W-:-:S05]  /*2c8e0*/  LOP3.LUT R9, R9, 0xf00, RZ, 0xb8, !PT ;  /* 0x00000f0009097812 */ /* 0x004fca00078eb8ff */
[----:B------:R-:W-:Y:S04]  /*2c8f0*/  STS.64 [UR48+0x18], R8 ;  /* 0x00001808ff007988 */ /* 0x000fe80008000a30 */
[----:B------:R-:W1:Y:S02]  /*2c900*/  LDS R14, [UR48+0x1c] ;  /* 0x00001c30ff0e7984 */ /* 0x000e640008000800 */
[----:B-1----:R-:W-:-:S05]  /*2c910*/  LOP3.LUT R0, R14, 0xf000, RZ, 0xb8, !PT ;  /* 0x0000f0000e007812 */ /* 0x002fca00078eb8ff */
[----:B------:R2:W-:Y:S02]  /*2c920*/  STS [UR48+0x1c], R0 ;  /* 0x00001c00ff007988 */ /* 0x0005e40008000830 */
.L_x_236:
[----:B------:R-:W-:Y:S05]  /*2c930*/  BSYNC B0 ;  /* 0x0000000000007941 */ /* 0x000fea0003800000 */
.L_x_235:
[----:B------:R-:W-:Y:S01]  /*2c940*/  NOP ;  /* 0x0000000000007918 */ /* 0x000fe20000000000 */
[----:B------:R3:W4:Y:S01]  /*2c950*/  LDS R5, [R15+UR48] ;  /* 0x000000300f057984 */ /* 0x0007220008000800 */
[----:B------:R-:W-:Y:S02]  /*2c960*/  ELECT P3, URZ, PT ;  /* 0x00000000003f782f */ /* 0x000fe40003860000 */
[----:B------:R-:W-:Y:S01]  /*2c970*/  IADD3 R2, P4, R15, UR36, RZ ;  /* 0x000000240f027c10 */ /* 0x000fe2000ff9e0ff */
[----:B------:R-:W-:Y:S03]  /*2c980*/  BSSY B0, `(.L_x_237) ;  /* 0x0000005000007945 */ /* 0x000fe60003800000 */
[----:B------:R-:W-:-:S07]  /*2c990*/  IADD3.X R3, RZ, UR37, RZ, P4, !PT ;  /* 0x00000025ff037c10 */ /* 0x000fce000a7fe4ff */
[----:B---3--:R-:W-:Y:S05]  /*2c9a0*/  @!P3 BRA `(.L_x_238) ;  /* 0x000000000008b947 */ /* 0x008fea0003800000 */
[----:B------:R0:W-:Y:S01]  /*2c9b0*/  UTMACMDFLUSH ;  /* 0x00000000000079b7 */ /* 0x0001e20000000000 */
[----:B------:R-:W-:-:S04]  /*2c9c0*/  DEPBAR.LE SB0, 0x0 ;  /* 0x000080000000791a */ /* 0x000fc80000000000 */
.L_x_238:
[----:B------:R-:W-:Y:S05]  /*2c9d0*/  BSYNC B0 ;  /* 0x0000000000007941 */ /* 0x000fea0003800000 */
.L_x_237:
[----:B----4-:R3:W5:Y:S02]  /*2c9e0*/  ATOMG.E.EXCH.STRONG.GPU PT, RZ, [R2], R5 ;  /* 0x0000000502ff73a8 */ /* 0x01076400041ee100 */
.L_x_234:
[----:B------:R-:W-:-:S04]  /*2c9f0*/  DEPBAR.LE SB0, 0x0 ;  /* 0x000080000000791a */ /* 0x000fc80000000000 */
[----:B------:R-:W-:Y:S05]  /*2ca00*/  @!P0 BRA `(.L_x_239) ;  /* 0x0000000000048947 */ /* 0x000fea0003800000 */
[----:B------:R-:W-:Y:S01]  /*2ca10*/  BPT.TRAP 0x1 ;  /* 0x000000040000795c */ /* 0x000fe20000300000 */
.L_x_239:
[----:B--2---:R-:W-:Y:S01]  /*2ca20*/  IMAD.U32 R0, RZ, RZ, UR53 ;  /* 0x00000035ff007e24 */ /* 0x004fe2000f8e00ff */
[----:B-----5:R-:W-:Y:S01]  /*2ca30*/  SYNCS.ARRIVE.TRANS64.RED.A1T0 RZ, [UR7], RZ ;  /* 0x000000ffffff79a7 */ /* 0x020fe20008100407 */
[----:B------:R-:W-:Y:S02]  /*2ca40*/  SEL R7, RZ, 0x1, !P2 ;  /* 0x00000001ff077807 */ /* 0x000fe40005000000 */
[----:B------:R-:W-:Y:S01]  /*2ca50*/  LOP3.LUT R154, R154, 0x1, RZ, 0x3c, !PT ;  /* 0x000000019a9a7812 */ /* 0x000fe200078e3cff */
[----:B------:R2:W-:Y:S01]  /*2ca60*/  SYNCS.ARRIVE.TRANS64.A1T0 RZ, [R0+UR49], RZ ;  /* 0x000000ff00ff79a7 */ /* 0x0005e20008100031 */
[----:B------:R-:W-:Y:S05]  /*2ca70*/  @P1 BRA `(.L_x_240) ;  /* 0xfffffd7000d01947 */ /* 0x000fea000383ffff */
[----:B------:R-:W-:Y:S05]  /*2ca80*/  EXIT ;  /* 0x000000000000794d */ /* 0x000fea0003800000 */
.L_x_27:
[----:B------:R-:W-:-:S08]  /*2ca90*/  NOP ;  /* 0x0000000000007918 */ /* 0x000fd00000000000 */
[----:B-1--45:R-:W1:-:S00]  /*2caa0*/  USETMAXREG.DEALLOC.CTAPOOL 0x28 ;  /* 0x00000028000079c8 */ /* 0x032e4000080e0500 */
[----:B------:R-:W-:-:S06]  /*2cab0*/  UISETP.NE.AND UP1, UPT, UR51, 0x3, UPT ;  /* 0x000000033300788c */ /* 0x000fcc000bf25270 */
[----:B------:R-:W-:-:S13]  /*2cac0*/  PLOP3.LUT P1, PT, PT, PT, UP1, 0x80, 0x0 ;  /* 0x000000000000781c */ /* 0x000fda0003f2f018 */
[----:B-1----:R-:W-:Y:S05]  /*2cad0*/  @!P1 BRA `(.L_x_241) ;  /* 0x0000005400949947 */ /* 0x002fea0003800000 */
[----:B------:R-:W-:-:S13]  /*2cae0*/  ISETP.NE.AND P0, PT, RZ, UR51, PT ;  /* 0x00000033ff007c0c */ /* 0x000fda000bf05270 */
[----:B------:R-:W-:Y:S05]  /*2caf0*/  @!P0 BRA `(.L_x_242) ;  /* 0x0000003800ac8947 */ /* 0x000fea0003800000 */
[----:B------:R-:W-:-:S06]  /*2cb00*/  UISETP.NE.AND UP0, UPT, UR51, 0x2, UPT ;  /* 0x000000023300788c */ /* 0x000fcc000bf05270 */
[----:B------:R-:W-:-:S13]  /*2cb10*/  PLOP3.LUT P0, PT, PT, PT, UP0, 0x80, 0x0 ;  /* 0x000000000000781c */ /* 0x000fda0003f0f008 */
[----:B--2---:R-:W-:Y:S05]  /*2cb20*/  @P0 EXIT ;  /* 0x000000000000094d */ /* 0x004fea0003800000 */
[----:B------:R-:W1:Y:S01]  /*2cb30*/  S2UR UR4, SR_CTAID.Y ;  /* 0x00000000000479c3 */ /* 0x000e620000002600 */
[----:B------:R-:W-:Y:S01]  /*2cb40*/  ELECT P0, URZ, PT ;  /* 0x00000000003f782f */ /* 0x000fe20003800000 */
[----:B------:R-:W-:Y:S01]  /*2cb50*/  BSSY B0, `(.L_x_243) ;  /* 0x000001f000007945 */ /* 0x000fe20003800000 */
[----:B-1----:R-:W-:-:S11]  /*2cb60*/  UIMAD UR4, UR4, UR60, UR56 ;  /* 0x0000003c040472a4 */ /* 0x002fd6000f8e0238 */
[----:B------:R-:W-:Y:S05]  /*2cb70*/  @!P0 BRA `(.L_x_244) ;  /* 0x0000000000708947 */ /* 0x000fea0003800000 */
[----:B------:R1:W-:Y:S01]  /*2cb80*/  STL [R1+0x604], R13 ;  /* 0x0006040d01007387 */ /* 0x0003e20000100800 */
[----:B------:R-:W2:Y:S01]  /*2cb90*/  LDC.64 R14, c[0x0][0x618] ;  /* 0x00018600ff0e7b82 */ /* 0x000ea20000000a00 */
[----:B------:R-:W-:Y:S02]  /*2cba0*/  UMOV UR5, 0x400 ;  /* 0x0000040000057882 */ /* 0x000fe40000000000 */
[----:B------:R-:W-:-:S05]  /*2cbb0*/  ULEA UR5, UR58, UR5, 0x18 ;  /* 0x000000053a057291 */ /* 0x000fca000f8ec03f */
[----:B------:R-:W3:Y:S08]  /*2cbc0*/  LDC.64 R4, c[0x0][0x600] ;  /* 0x00018000ff047b82 */ /* 0x000ef00000000a00 */
[----:B-1----:R-:W2:Y:S08]  /*2cbd0*/  LDC.64 R12, c[0x0][0x610] ;  /* 0x00018400ff0c7b82 */ /* 0x002eb00000000a00 */
[----:B------:R-:W3:Y:S08]  /*2cbe0*/  LDC.64 R6, c[0x0][0x608] ;  /* 0x00018200ff067b82 */ /* 0x000ef00000000a00 */
[----:B------:R-:W1:Y:S01]  /*2cbf0*/  LDC.64 R32, c[0x0][0x620] ;  /* 0x00018800ff207b82 */ /* 0x000e620000000a00 */
[----:B--2---:R2:W-:Y:S07]  /*2cc00*/  STS.128 [UR5+0x34710], R12 ;  /* 0x0347100cff007988 */ /* 0x0045ee0008000c05 */
[----:B------:R-:W1:Y:S01]  /*2cc10*/  LDC.64 R34, c[0x0][0x628] ;  /* 0x00018a00ff227b82 */ /* 0x000e620000000a00 */
[----:B---3--:R3:W-:Y:S07]  /*2cc20*/  STS.128 [UR5+0x34700], R4 ;  /* 0x03470004ff007988 */ /* 0x0087ee0008000c05 */
[----:B------:R-:W4:Y:S01]  /*2cc30*/  LDC.64 R28, c[0x0][0x630] ;  /* 0x00018c00ff1c7b82 */ /* 0x000f220000000a00 */
[----:B--2---:R2:W5:Y:S07]  /*2cc40*/  LDL.LU R13, [R1+0x604] ;  /* 0x00060400010d7983 */ /* 0x00456e0000300800 */
[----:B------:R-:W4:Y:S08]  /*2cc50*/  LDC.64 R30, c[0x0][0x638] ;  /* 0x00018e00ff1e7b82 */ /* 0x000f300000000a00 */
[----:B------:R-:W2:Y:S08]  /*2cc60*/  LDC.64 R24, c[0x0][0x640] ;  /* 0x00019000ff187b82 */ /* 0x000eb00000000a00 */
[----:B------:R-:W2:Y:S08]  /*2cc70*/  LDC.64 R26, c[0x0][0x648] ;  /* 0x00019200ff1a7b82 */ /* 0x000eb00000000a00 */
[----:B------:R-:W2:Y:S08]  /*2cc80*/  LDC.64 R20, c[0x0][0x650] ;  /* 0x00019400ff147b82 */ /* 0x000eb00000000a00 */
[----:B------:R-:W2:Y:S08]  /*2cc90*/  LDC.64 R22, c[0x0][0x658] ;  /* 0x00019600ff167b82 */ /* 0x000eb00000000a00 */
[----:B------:R-:W2:Y:S08]  /*2cca0*/  LDC.64 R8, c[0x0][0x660] ;  /* 0x00019800ff087b82 */ /* 0x000eb00000000a00 */
[----:B------:R-:W2:Y:S08]  /*2ccb0*/  LDC.64 R10, c[0x0][0x668] ;  /* 0x00019a00ff0a7b82 */ /* 0x000eb00000000a00 */
[----:B---3--:R-:W3:Y:S08]  /*2ccc0*/  LDC.64 R4, c[0x0][0x670] ;  /* 0x00019c00ff047b82 */ /* 0x008ef00000000a00 */
[----:B------:R-:W3:Y:S01]  /*2ccd0*/  LDC.64 R6, c[0x0][0x678] ;  /* 0x00019e00ff067b82 */ /* 0x000ee20000000a00 */
[----:B-1----:R1:W-:Y:S04]  /*2cce0*/  STS.128 [UR5+0x34720], R32 ;  /* 0x03472020ff007988 */ /* 0x0023e80008000c05 */
[----:B----4-:R1:W-:Y:S04]  /*2ccf0*/  STS.128 [UR5+0x34730], R28 ;  /* 0x0347301cff007988 */ /* 0x0103e80008000c05 */
[----:B--2---:R1:W-:Y:S04]  /*2cd00*/  STS.128 [UR5+0x34740], R24 ;  /* 0x03474018ff007988 */ /* 0x0043e80008000c05 */
[----:B------:R1:W-:Y:S04]  /*2cd10*/  STS.128 [UR5+0x34750], R20 ;  /* 0x03475014ff007988 */ /* 0x0003e80008000c05 */
[----:B------:R1:W-:Y:S04]  /*2cd20*/  STS.128 [UR5+0x34760], R8 ;  /* 0x03476008ff007988 */ /* 0x0003e80008000c05 */
[----:B---3--:R1:W-:Y:S02]  /*2cd30*/  STS.128 [UR5+0x34770], R4 ;  /* 0x03477004ff007988 */ /* 0x0083e40008000c05 */
.L_x_244:
[----:B------:R-:W-:Y:S05]  /*2cd40*/  BSYNC B0 ;  /* 0x0000000000007941 */ /* 0x000fea0003800000 */
.L_x_243:
[----:B------:R-:W-:Y:S01]  /*2cd50*/  ELECT P0, URZ, PT ;  /* 0x00000000003f782f */ /* 0x000fe20003800000 */
[----:B------:R-:W-:Y:S01]  /*2cd60*/  NOP ;  /* 0x0000000000007918 */ /* 0x000fe20000000000 */
[----:B------:R-:W-:Y:S01]  /*2cd70*/  ULDC UR5, c[0x0][0x884] ;  /* 0x0002210000057ab9 */ /* 0x000fe20000000800 */
[----:B------:R-:W-:Y:S01]  /*2cd80*/  ULDC.64 UR10, c[0x0][0x800] ;  /* 0x00020000000a7ab9 */ /* 0x000fe20000000a00 */
[----:B------:R-:W-:Y:S01]  /*2cd90*/  ULEA UR4, UR5, UR4, 0x1 ;  /* 0x0000000405047291 */ /* 0x000fe2000f8e083f */
[----:B------:R-:W-:Y:S03]  /*2cda0*/  BSSY B0, `(.L_x_245) ;  /* 0x0000033000007945 */ /* 0x000fe60003800000 */
[----:B------:R-:W-:-:S05]  /*2cdb0*/  UIMAD.WIDE UR10, UR4, 0x80, UR10 ;  /* 0x00000080040a78a5 */ /* 0x000fca000f8e020a */
[----:B------:R-:W-:Y:S07]  /*2cdc0*/  @!P0 BRA `(.L_x_246) ;  /* 0x0000000000c08947 */ /* 0x000fee0003800000 */
[----:B------:R-:W-:Y:S01]  /*2cdd0*/  ULDC.64 UR4, c[0x0][0x808] ;  /* 0x0002020000047ab9 */ /* 0x000fe20000000a00 */
[----:B------:R-:W-:Y:S01]  /*2cde0*/  ULDC.64 UR6, c[0x0][0x810] ;  /* 0x0002040000067ab9 */ /* 0x000fe20000000a00 */
[----:B------:R-:W-:Y:S02]  /*2cdf0*/  ISETP.NE.U32.AND P0, PT, RZ, UR4, PT ;  /* 0x00000004ff007c0c */ /* 0x000fe4000bf05070 */
[----:B------:R-:W-:Y:S02]  /*2ce00*/  ISETP.NE.U32.AND P1, PT, RZ, UR6, PT ;  /* 0x00000006ff007c0c */ /* 0x000fe4000bf25070 */
[----:B------:R-:W-:Y:S02]  /*2ce10*/  ISETP.NE.AND.EX P0, PT, RZ, UR5, PT, P0 ;  /* 0x00000005ff007c0c */ /* 0x000fe4000bf05300 */
[----:B------:R-:W-:-:S11]  /*2ce20*/  ISETP.NE.AND.EX P1, PT, RZ, UR7, PT, P1 ;  /* 0x00000007ff007c0c */ /* 0x000fd6000bf25310 */
[----:B------:R-:W-:Y:S05]  /*2ce30*/  @!P0 BRA `(.L_x_247) ;  /* 0x0000000000188947 */ /* 0x000fea0003800000 */
[----:B------:R-:W2:Y:S02]  /*2ce40*/  LDC.64 R2, c[0x0][0x808] ;  /* 0x00020200ff027b82 */ /* 0x000ea40000000a00 */
[----:B--2---:R-:W-:-:S06]  /*2ce50*/  IMAD.WIDE R2, R18, 0x8, R2 ;  /* 0x0000000812027825 */ /* 0x004fcc00078e0202 */
[----:B------:R-:W2:Y:S01]  /*2ce60*/  LDG.E.64 R2, desc[UR38][R2.64] ;  /* 0x0000002602027981 */ /* 0x000ea2000c1e1b00 */
[----:B------:R-:W-:Y:S02]  /*2ce70*/  UMOV UR4, 0x400 ;  /* 0x0000040000047882 */ /* 0x000fe40000000000 */
[----:B------:R-:W-:-:S09]  /*2ce80*/  ULEA UR4, UR58, UR4, 0x18 ;  /* 0x000000043a047291 */ /* 0x000fd2000f8ec03f */
[----:B--2---:R2:W-:Y:S03]  /*2ce90*/  STS.64 [UR4+0x34700], R2 ;  /* 0x03470002ff007988 */ /* 0x0045e60008000a04 */
.L_x_247:
[----:B------:R-:W-:Y:S05]  /*2cea0*/  @!P1 BRA `(.L_x_246) ;  /* 0x0000000000889947 */ /* 0x000fea0003800000 */
[----:B--2---:R-:W2:Y:S02]  /*2ceb0*/  LDC.64 R2, c[0x0][0x810] ;  /* 0x00020400ff027b82 */ /* 0x004ea40000000a00 */
[----:B--2---:R-:W-:-:S06]  /*2cec0*/  IMAD.WIDE R2, R18, 0x8, R2 ;  /* 0x0000000812027825 */ /* 0x004fcc00078e0202 */
[----:B------:R-:W2:Y:S01]  /*2ced0*/  LDG.E.64 R2, desc[UR38][R2.64] ;  /* 0x0000002602027981 */ /* 0x000ea2000c1e1b00 */
[----:B------:R-:W-:Y:S01]  /*2cee0*/  UMOV UR4, 0x400 ;  /* 0x0000040000047882 */ /* 0x000fe20000000000 */
[----:B-1---5:R-:W-:Y:S01]  /*2cef0*/  IADD3 R4, R13, -0x1, RZ ;  /* 0xffffffff0d047810 */ /* 0x022fe20007ffe0ff */
[----:B------:R-:W-:-:S04]  /*2cf00*/  ULEA UR4, UR58, UR4, 0x18 ;  /* 0x000000043a047291 */ /* 0x000fc8000f8ec03f */
[----:B------:R-:W-:-:S05]  /*2cf10*/  UIADD3 UR5, UR4, 0x34700, URZ ;  /* 0x0003470004057890 */ /* 0x000fca000fffe03f */
[----:B------:R-:W1:Y:S01]  /*2cf20*/  LDS R0, [UR4+0x3471c] ;  /* 0x03471c04ff007984 */ /* 0x000e620008000800 */
[----:B------:R-:W-:-:S03]  /*2cf30*/  MOV R8, UR5 ;  /* 0x0000000500087c02 */ /* 0x000fc60008000f00 */
[----:B------:R-:W-:Y:S01]  /*2cf40*/  STS [UR4+0x34730], RZ ;  /* 0x034730ffff007988 */ /* 0x000fe20008000804 */
[----:B------:R-:W-:-:S05]  /*2cf50*/  SHF.R.U64 R8, R8, 0x4, RZ ;  /* 0x0000000408087819 */ /* 0x000fca00000012ff */
[----:B------:R-:W-:Y:S04]  /*2cf60*/  STS [UR4+0x34710], R8 ;  /* 0x03471008ff007988 */ /* 0x000fe80008000804 */
[----:B------:R-:W-:Y:S01]  /*2cf70*/  STS [UR4+0x34714], R8 ;  /* 0x03471408ff007988 */ /* 0x000fe20008000804 */
[C---:B--2---:R-:W-:Y:S02]  /*2cf80*/  SHF.L.U64.HI R11, R2.reuse, 0x1, R3 ;  /* 0x00000001020b7819 */ /* 0x044fe40000010203 */
[----:B------:R-:W-:Y:S02]  /*2cf90*/  SHF.L.U32 R2, R2, 0x1, RZ ;  /* 0x0000000102027819 */ /* 0x000fe400000006ff */
[----:B------:R-:W-:Y:S02]  /*2cfa0*/  LOP3.LUT R11, R11, 0x1fffffff, RZ, 0xc0, !PT ;  /* 0x1fffffff0b0b7812 */ /* 0x000fe400078ec0ff */
[----:B------:R-:W-:-:S02]  /*2cfb0*/  LOP3.LUT R2, R2, 0xfffffffe, RZ, 0xc0, !PT ;  /* 0xfffffffe02027812 */ /* 0x000fc400078ec0ff */
[--C-:B------:R-:W-:Y:S02]  /*2cfc0*/  SHF.R.U32.HI R5, RZ, 0x4, R11.reuse ;  /* 0x00000004ff057819 */ /* 0x100fe4000001160b */
[----:B------:R-:W-:Y:S02]  /*2cfd0*/  SHF.R.U64 R2, R2, 0x4, R11 ;  /* 0x0000000402027819 */ /* 0x000fe4000000120b */
[----:B-1----:R-:W-:Y:S01]  /*2cfe0*/  LOP3.LUT R0, R0, 0xf, R5, 0xb8, !PT ;  /* 0x0000000f00007812 */ /* 0x002fe200078eb805 */
[----:B------:R-:W-:Y:S02]  /*2cff0*/  VIADD R5, R19, 0xffffffff ;  /* 0xffffffff13057836 */ /* 0x000fe40000000000 */
[----:B------:R-:W-:Y:S04]  /*2d000*/  STS [UR4+0x3470c], R2 ;  /* 0x03470c02ff007988 */ /* 0x000fe80008000804 */
[----:B------:R-:W-:Y:S04]  /*2d010*/  STS [UR4+0x3471c], R0 ;  /* 0x03471c00ff007988 */ /* 0x000fe80008000804 */
[----:B------:R-:W1:Y:S02]  /*2d020*/  LDS R6, [UR4+0x3471c] ;  /* 0x03471c04ff067984 */ /* 0x000e640008000800 */
[----:B-1----:R-:W-:-:S05]  /*2d030*/  LOP3.LUT R6, R6, 0xf0, RZ, 0xb8, !PT ;  /* 0x000000f006067812 */ /* 0x002fca00078eb8ff */
[----:B------:R1:W-:Y:S04]  /*2d040*/  STS [UR4+0x3471c], R6 ;  /* 0x03471c06ff007988 */ /* 0x0003e80008000804 */
[----:B------:R-:W2:Y:S01]  /*2d050*/  LDS R9, [UR4+0x3471c] ;  /* 0x03471c04ff097984 */ /* 0x000ea20008000800 */
[----:B-1----:R-:W-:-:S05]  /*2d060*/  CS2R R6, SRZ ;  /* 0x0000000000067805 */ /* 0x002fca000001ff00 */
[----:B------:R-:W-:Y:S01]  /*2d070*/  STS.128 [UR4+0x34720], R4 ;  /* 0x03472004ff007988 */ /* 0x000fe20008000c04 */
[----:B--2---:R-:W-:-:S05]  /*2d080*/  LOP3.LUT R9, R9, 0xf00, RZ, 0xb8, !PT ;  /* 0x00000f0009097812 */ /* 0x004fca00078eb8ff */
[----:B------:R-:W-:Y:S04]  /*2d090*/  STS.64 [UR4+0x34718], R8 ;  /* 0x03471808ff007988 */ /* 0x000fe80008000a04 */
[----:B------:R-:W1:Y:S02]  /*2d0a0*/  LDS R3, [UR4+0x3471c] ;  /* 0x03471c04ff037984 */ /* 0x000e640008000800 */
[----:B-1----:R-:W-:-:S05]  /*2d0b0*/  LOP3.LUT R0, R3, 0xf000, RZ, 0xb8, !PT ;  /* 0x0000f00003007812 */ /* 0x002fca00078eb8ff */
[----:B------:R3:W-:Y:S02]  /*2d0c0*/  STS [UR4+0x3471c], R0 ;  /* 0x03471c00ff007988 */ /* 0x0007e40008000804 */
.L_x_246:
[----:B------:R-:W-:Y:S05]  /*2d0d0*/  BSYNC B0 ;  /* 0x0000000000007941 */ /* 0x000fea0003800000 */
.L_x_245:
[----:B---3--:R-:W3:Y:S01]  /*2d0e0*/  S2R R0, SR_LANEID ;  /* 0x0000000000007919 */ /* 0x008ee20000000000 */
[----:B------:R-:W-:Y:S01]  /*2d0f0*/  ELECT P0, URZ, PT ;  /* 0x00000000003f782f */ /* 0x000fe20003800000 */
[----:B------:R-:W-:Y:S01]  /*2d100*/  NOP ;  /* 0x0000000000007918 */ /* 0x000fe20000000000 */
[----:B------:R-:W-:Y:S11]  /*2d110*/  BSSY B0, `(.L_x_248) ;  /* 0x0000004000007945 */ /* 0x000ff60003800000 */
[----:B------:R-:W-:Y:S05]  /*2d120*/  @!P0 BRA `(.L_x_249) ;  /* 0x0000000000088947 */ /* 0x000fea0003800000 */
[----:B------:R0:W-:Y:S01]  /*2d130*/  UTMACMDFLUSH ;  /* 0x00000000000079b7 */ /* 0x0001e20000000000 */
[----:B------:R-:W-:-:S04]  /*2d140*/  DEPBAR.LE SB0, 0x0 ;  /* 0x000080000000791a */ /* 0x000fc80000000000 */
.L_x_249:
[----:B------:R-:W-:Y:S05]  /*2d150*/  BSYNC B0 ;  /* 0x0000000000007941 */ /* 0x000fea0003800000 */
.L_x_248:
[----:B------:R-:W-:Y:S01]  /*2d160*/  UMOV UR4, 0x400 ;  /* 0x0000040000047882 */ /* 0x000fe20000000000 */
[----:B-1-3--:R-:W-:Y:S01]  /*2d170*/  SHF.L.U32 R4, R0, 0x2, RZ ;  /* 0x0000000200047819 */ /* 0x00afe200000006ff */
[----:B------:R-:W-:-:S03]  /*2d180*/  ULEA UR4, UR58, UR4, 0x18 ;  /* 0x000000043a047291 */ /* 0x000fc6000f8ec03f */
[----:B--2---:R-:W-:Y:S01]  /*2d190*/  IADD3 R2, P0, R4, UR10, RZ ;  /* 0x0000000a04027c10 */ /* 0x004fe2000ff1e0ff */
[----:B------:R-:W-:Y:S01]  /*2d1a0*/  UIADD3 UR5, UR4, 0x34700, URZ ;  /* 0x0003470004057890 */ /* 0x000fe2000fffe03f */
[----:B------:R-:W-:Y:S02]  /*2d1b0*/  MOV R0, RZ ;  /* 0x000000ff00007202 */ /* 0x000fe40000000f00 */
[----:B------:R-:W-:-:S06]  /*2d1c0*/  IADD3.X R3, RZ, UR11, RZ, P0, !PT ;  /* 0x0000000bff037c10 */ /* 0x000fcc00087fe4ff */
[----:B------:R-:W1:Y:S01]  /*2d1d0*/  LDS R5, [R4+UR5] ;  /* 0x0000000504057984 */ /* 0x000e620008000800 */
[----:B------:R-:W-:-:S03]  /*2d1e0*/  SHF.L.U32 R0, R0, 0x1f, RZ ;  /* 0x0000001f00007819 */ /* 0x000fc600000006ff */
[----:B-1----:R1:W2:Y:S02]  /*2d1f0*/  ATOMG.E.EXCH.STRONG.GPU PT, RZ, [R2], R5 ;  /* 0x0000000502ff73a8 */ /* 0x0022a400041ee100 */
[----:B--2---:R-:W2:Y:S01]  /*2d200*/  SYNCS.PHASECHK.TRANS64.TRYWAIT P0, [UR4+0x344f8], R0 ;  /* 0x0344f800ff0075a7 */ /* 0x004ea20008000144 */
[----:B------:R-:W-:Y:S02]  /*2d210*/  ULOP3.LUT UR36, UR59, 0x1, URZ, 0xfc, !UPT ;  /* 0x000000013b247892 */ /* 0x000fe4000f8efc3f */
[----:B------:R-:W-:Y:S01]  /*2d220*/  ULOP3.LUT UR37, UR61, 0x2, URZ, 0xfc, !UPT ;  /* 0x000000023d257892 */ /* 0x000fe2000f8efc3f */
[----:B-12---:R-:W-:Y:S11]  /*2d230*/  @!P0 BRA `(.L_x_250) ;  /* 0x0000008000508947 */ /* 0x006ff60003800000 */
.L_x_575:
[----:B------:R-:W-:Y:S01]  /*2d240*/  IMAD.MOV.U32 R2, RZ, RZ, 0x1 ;  /* 0x00000001ff027424 */ /* 0x000fe200078e00ff */
[----:B-1----:R-:W-:Y:S01]  /*2d250*/  MOV R0, RZ ;  /* 0x000000ff00007202 */ /* 0x002fe20000000f00 */
[----:B------:R-:W-:Y:S01]  /*2d260*/  ULDC UR41, c[0x0][0x598] ;  /* 0x0001660000297ab9 */ /* 0x000fe20000000800 */
[----:B------:R-:W-:Y:S01]  /*2d270*/  ULDC UR42, c[0x0][0x580] ;  /* 0x00016000002a7ab9 */ /* 0x000fe20000000800 */
[----:B------:R-:W-:Y:S01]  /*2d280*/  ULDC.64 UR34, c[0x0][0x590] ;  /* 0x0001640000227ab9 */ /* 0x000fe20000000a00 */
[----:B------:R-:W-:-:S05]  /*2d290*/  ULDC.64 UR32, c[0x0][0x588] ;  /* 0x0001620000207ab9 */ /* 0x000fca0000000a00 */
.L_x_455:
[----:B------:R-:W-:-:S06]  /*2d2a0*/  UISETP.NE.AND UP0, UPT, UR36, 0x3, UPT ;  /* 0x000000032400788c */ /* 0x000fcc000bf05270 */
[----:B------:R-:W-:-:S13]  /*2d2b0*/  PLOP3.LUT P1, PT, PT, PT, UP0, 0x80, 0x0 ;  /* 0x000000000000781c */ /* 0x000fda0003f2f008 */
[----:B-1---5:R-:W-:Y:S05]  /*2d2c0*/  @!P1 BRA `(.L_x_251) ;  /* 0x0000000000049947 */ /* 0x022fea0003800000 */
[----:B------:R-:W-:Y:S01]  /*2d2d0*/  BPT.TRAP 0x1 ;  /* 0x000000040000795c */ /* 0x000fe20000300000 */
.L_x_251:
[----:B------:R-:W2:Y:S01]  /*2d2e0*/  LDL R4, [R1+0x600] ;  /* 0x0006000001047983 */ /* 0x000ea20000100800 */
[----:B------:R-:W-:Y:S02]  /*2d2f0*/  SHF.L.U32 R3, R0, 0x1f, RZ ;  /* 0x0000001f00037819 */ /* 0x000fe400000006ff */
[C---:B--2---:R-:W-:Y:S02]  /*2d300*/  R2UR UR6, R4.reuse ;  /* 0x00000000040672ca */ /* 0x044fe400000e0000 */
[----:B------:R-:W-:-:S11]  /*2d310*/  LEA R4, R4, UR4, 0x4 ;  /* 0x0000000404047c11 */ /* 0x000fd6000f8e20ff */
[----:B------:R-:W-:-:S09]  /*2d320*/  ULEA UR6, UR6, UR4, 0x3 ;  /* 0x0000000406067291 */ /* 0x000fd2000f8e183f */
[----:B------:R-:W1:Y:S02]  /*2d330*/  SYNCS.PHASECHK.TRANS64.TRYWAIT P0, [UR6+0x34400], R3 ;  /* 0x03440003ff0075a7 */ /* 0x000e640008000146 */
[----:B-1----:R-:W-:Y:S05]  /*2d340*/  @!P0 BRA `(.L_x_252) ;  /* 0x0000008000248947 */ /* 0x002fea0003800000 */
.L_x_576:
[----:B-1----:R-:W1:Y:S01]  /*2d350*/  LDS.128 R4, [R4+0x34520] ;  /* 0x0345200004047984 */ /* 0x002e620000000c00 */
[----:B------:R-:W-:Y:S01]  /*2d360*/  @!PT LDS RZ, [RZ] ;  /* 0x00000000fffff984 */ /* 0x000fe20000000800 */
[----:B------:R-:W-:Y:S01]  /*2d370*/  @!PT LDS RZ, [RZ] ;  /* 0x00000000fffff984 */ /* 0x000fe20000000800 */
[----:B------:R-:W-:Y:S01]  /*2d380*/  @!PT LDS RZ, [RZ] ;  /* 0x00000000fffff984 */ /* 0x000fe20000000800 */
[----:B------:R-:W-:Y:S01]  /*2d390*/  @!PT LDS RZ, [RZ] ;  /* 0x00000000fffff984 */ /* 0x000fe20000000800 */
[----:B------:R2:W-:Y:S06]  /*2d3a0*/  MEMBAR.ALL.CTA ;  /* 0x0000000000007992 */ /* 0x0005ec0000008000 */
[----:B--2---:R-:W2:Y:S01]  /*2d3b0*/  FENCE.VIEW.ASYNC.S ;  /* 0x00000000000073c6 */ /* 0x004ea20000000000 */
[----:B------:R-:W-:Y:S05]  /*2d3c0*/  @!P1 BRA `(.L_x_253) ;  /* 0x0000000000049947 */ /* 0x000fea0003800000 */
[----:B------:R-:W-:Y:S01]  /*2d3d0*/  BPT.TRAP 0x1 ;  /* 0x000000040000795c */ /* 0x000fe20000300000 */
.L_x_253:
[----:B------:R-:W-:Y:S01]  /*2d3e0*/  UIADD3 UR6, UR6, 0x34440, URZ ;  /* 0x0003444006067890 */ /* 0x000fe2000fffe03f */
[----:B------:R-:W-:Y:S02]  /*2d3f0*/  R2UR UR14, R16 ;  /* 0x00000000100e72ca */ /* 0x000fe400000e0000 */
[----:B------:R-:W-:Y:S01]  /*2d400*/  R2UR UR15, R17 ;  /* 0x00000000110f72ca */ /* 0x000fe200000e0000 */
[----:B------:R-:W-:Y:S01]  /*2d410*/  UPRMT UR6, UR58, 0x654, UR6 ;  /* 0x000006543a067896 */ /* 0x000fe20008000006 */
[----:B------:R-:W-:Y:S02]  /*2d420*/  LOP3.LUT P1, RZ, R2, 0xff, RZ, 0xc0, !PT ;  /* 0x000000ff02ff7812 */ /* 0x000fe4000782c0ff */
[----:B------:R-:W-:-:S04]  /*2d430*/  ISETP.NE.U32.AND P0, PT, RZ, UR34, PT ;  /* 0x00000022ff007c0c */ /* 0x000fc8000bf05070 */
[----:B------:R-:W-:Y:S02]  /*2d440*/  ISETP.NE.AND.EX P0, PT, RZ, UR35, PT, P0 ;  /* 0x00000023ff007c0c */ /* 0x000fe4000bf05300 */
[----:B--2---:R-:W-:Y:S01]  /*2d450*/  SYNCS.ARRIVE.TRANS64.RED.A1T0 RZ, [UR6], RZ ;  /* 0x000000ffffff79a7 */ /* 0x004fe20008100406 */
[----:B------:R-:W-:Y:S02]  /*2d460*/  USHF.L.U32 UR14, UR14, 0x8, URZ ;  /* 0x000000080e0e7899 */ /* 0x000fe4000800063f */
[----:B------:R-:W-:Y:S02]  /*2d470*/  USHF.L.U32 UR15, UR15, 0x8, URZ ;  /* 0x000000080f0f7899 */ /* 0x000fe4000800063f */
[----:B------:R-:W-:Y:S10]  /*2d480*/  @!P1 BRA `(.L_x_254) ;  /* 0x00000000000c9947 */ /* 0x000ff40003800000 */
[----:B------:R-:W-:-:S04]  /*2d490*/  DEPBAR {5,4,3,2,1,0} ;  /* 0x0000003f0000791a */ /* 0x000fc80000000000 */
[----:B------:R2:W-:Y:S02]  /*2d4a0*/  UTMACCTL.IV [UR10] ;  /* 0x000000000a0079b9 */ /* 0x0005e40008000000 */
[----:B--2---:R-:W-:Y:S01]  /*2d4b0*/  NOP ;  /* 0x0000000000007918 */ /* 0x004fe20000000000 */
.L_x_254:
[----:B------:R-:W-:Y:S05]  /*2d4c0*/  @!P0 BRA `(.L_x_255) ;  /* 0x0000000000188947 */ /* 0x000fea0003800000 */
[----:B------:R-:W2:Y:S02]  /*2d4d0*/  LDC.64 R2, c[0x0][0x590] ;  /* 0x00016400ff027b82 */ /* 0x000ea40000000a00 */
[----:B--2---:R-:W-:-:S06]  /*2d4e0*/  IMAD.WIDE R2, R18, 0x8, R2 ;  /* 0x0000000812027825 */ /* 0x004fcc00078e0202 */
[----:B------:R-:W2:Y:S04]  /*2d4f0*/  LDG.E.64 R2, desc[UR38][R2.64] ;  /* 0x0000002602027981 */ /* 0x000ea8000c1e1b00 */
[----:B--2---:R-:W2:Y:S02]  /*2d500*/  LD.E R8, desc[UR38][R2.64] ;  /* 0x0000002602087980 */ /* 0x004ea4000c101900 */
[----:B--2---:R-:W-:Y:S01]  /*2d510*/  FSETP.NEU.AND P0, PT, R8, RZ, PT ;  /* 0x000000ff0800720b */ /* 0x004fe20003f0d000 */
[----:B------:R-:W-:-:S12]  /*2d520*/  BRA `(.L_x_256) ;  /* 0x0000000000247947 */ /* 0x000fd80003800000 */
.L_x_255:
[----:B------:R-:W-:Y:S02]  /*2d530*/  ISETP.NE.U32.AND P1, PT, RZ, UR32, PT ;  /* 0x00000020ff007c0c */ /* 0x000fe4000bf25070 */
[----:B------:R-:W-:Y:S02]  /*2d540*/  FSETP.NEU.AND P0, PT, RZ, UR42, PT ;  /* 0x0000002aff007c0b */ /* 0x000fe4000bf0d000 */
[----:B------:R-:W-:-:S13]  /*2d550*/  ISETP.NE.AND.EX P1, PT, RZ, UR33, PT, P1 ;  /* 0x00000021ff007c0c */ /* 0x000fda000bf25310 */
[----:B------:R-:W-:Y:S05]  /*2d560*/  @!P1 BRA `(.L_x_256) ;  /* 0x0000000000149947 */ /* 0x000fea0003800000 */
[----:B------:R-:W2:Y:S01]  /*2d570*/  LDC.64 R2, c[0x0][0x588] ;  /* 0x00016200ff027b82 */ /* 0x000ea20000000a00 */
[----:B------:R-:W-:-:S04]  /*2d580*/  IMAD R9, R18, UR41, RZ ;  /* 0x0000002912097c24 */ /* 0x000fc8000f8e02ff */
[----:B--2---:R-:W-:-:S06]  /*2d590*/  IMAD.WIDE R2, R9, 0x4, R2 ;  /* 0x0000000409027825 */ /* 0x004fcc00078e0202 */
[----:B------:R-:W2:Y:S02]  /*2d5a0*/  LDG.E R2, desc[UR38][R2.64] ;  /* 0x0000002602027981 */ /* 0x000ea4000c1e1900 */
[----:B--2---:R-:W-:-:S13]  /*2d5b0*/  FSETP.NEU.AND P0, PT, R2, RZ, PT ;  /* 0x000000ff0200720b */ /* 0x004fda0003f0d000 */
.L_x_256:
[----:B------:R-:W-:Y:S01]  /*2d5c0*/  UISETP.NE.AND UP0, UPT, UR37, 0x3, UPT ;  /* 0x000000032500788c */ /* 0x000fe2000bf05270 */
[----:B------:R-:W-:-:S05]  /*2d5d0*/  ELECT P1, URZ, PT ;  /* 0x00000000003f782f */ /* 0x000fca0003820000 */
[----:B------:R-:W-:Y:S02]  /*2d5e0*/  PLOP3.LUT P2, PT, PT, PT, UP0, 0x80, 0x0 ;  /* 0x000000000000781c */ /* 0x000fe40003f4f008 */
[----:B------:R-:W-:-:S11]  /*2d5f0*/  PLOP3.LUT P0, PT, P0, P1, PT, 0x2a, 0x0 ;  /* 0x000000000000781c */ /* 0x000fd60000702572 */
[----:B------:R-:W-:Y:S05]  /*2d600*/  @!P2 BRA `(.L_x_257) ;  /* 0x000000000004a947 */ /* 0x000fea0003800000 */
[----:B------:R-:W-:Y:S01]  /*2d610*/  BPT.TRAP 0x1 ;  /* 0x000000040000795c */ /* 0x000fe20000300000 */
.L_x_257:
[----:B------:R-:W-:-:S04]  /*2d620*/  MOV R8, 0x1 ;  /* 0x0000000100087802 */ /* 0x000fc80000000f00 */
[----:B------:R-:W-:-:S04]  /*2d630*/  SHF.L.U32 R8, R8, 0x1f, RZ ;  /* 0x0000001f08087819 */ /* 0x000fc800000006ff */
[----:B------:R-:W2:Y:S02]  /*2d640*/  SYNCS.PHASECHK.TRANS64.TRYWAIT P1, [UR4+0x344d0], R8 ;  /* 0x0344d008ff0075a7 */ /* 0x000ea40008020144 */
[----:B--2---:R-:W-:Y:S05]  /*2d650*/  @!P1 BRA `(.L_x_258) ;  /* 0x0000007c00789947 */ /* 0x004fea0003800000 */
.L_x_577:
[----:B------:R-:W-:Y:S04]  /*2d660*/  BSSY B0, `(.L_x_259) ;  /* 0x000000b000007945 */ /* 0x000fe80003800000 */
[----:B------:R-:W-:Y:S05]  /*2d670*/  @P0 BRA `(.L_x_260) ;  /* 0x0000000000240947 */ /* 0x000fea0003800000 */
[----:B------:R-:W-:Y:S02]  /*2d680*/  UIADD3 UR12, UR4, 0x30000, URZ ;  /* 0x00030000040c7890 */ /* 0x000fe4000fffe03f */
[----:B------:R-:W-:Y:S01]  /*2d690*/  UIADD3 UR13, UR4, 0x344b0, URZ ;  /* 0x000344b0040d7890 */ /* 0x000fe2000fffe03f */
[----:B------:R-:W-:Y:S01]  /*2d6a0*/  UMOV UR6, 0x0 ;  /* 0x0000000000067882 */ /* 0x000fe20000000000 */
[----:B------:R-:W-:-:S07]  /*2d6b0*/  UMOV UR7, 0x10000000 ;  /* 0x1000000000077882 */ /* 0x000fce0000000000 */
[----:B------:R3:W-:Y:S02]  /*2d6c0*/  UTMALDG.2D [UR12], [UR10], desc[UR6] ;  /* 0x0000060c0a0075b4 */ /* 0x0007e40008009000 */
[----:B---3--:R-:W-:Y:S05]  /*2d6d0*/  @!P2 BRA `(.L_x_261) ;  /* 0x000000000004a947 */ /* 0x008fea0003800000 */
[----:B------:R-:W-:Y:S01]  /*2d6e0*/  BPT.TRAP 0x1 ;  /* 0x000000040000795c */ /* 0x000fe20000300000 */
.L_x_261:
[----:B------:R-:W3:Y:S02]  /*2d6f0*/  LDC R2, c[0x0][0x828] ;  /* 0x00020a00ff027b82 */ /* 0x000ee40000000800 */
[----:B---3--:R3:W-:Y:S02]  /*2d700*/  SYNCS.ARRIVE.TRANS64.RED.A0TR RZ, [UR4+0x344b0], R2 ;  /* 0x0344b002ffff79a7 */ /* 0x0087e40008300404 */
.L_x_260:
[----:B------:R-:W-:Y:S05]  /*2d710*/  BSYNC B0 ;  /* 0x0000000000007941 */ /* 0x000fea0003800000 */
.L_x_259:
[----:B------:R-:W-:Y:S05]  /*2d720*/  @!P2 BRA `(.L_x_262) ;  /* 0x000000000004a947 */ /* 0x000fea0003800000 */
[----:B------:R-:W-:Y:S01]  /*2d730*/  BPT.TRAP 0x1 ;  /* 0x000000040000795c */ /* 0x000fe20000300000 */
.L_x_262:
[----:B------:R-:W-:-:S04]  /*2d740*/  UIADD3 UR29, UR4, 0x344b0, URZ ;  /* 0x000344b0041d7890 */ /* 0x000fc8000fffe03f */
[----:B------:R-:W-:-:S09]  /*2d750*/  UPRMT UR6, UR58, 0x654, UR29 ;  /* 0x000006543a067896 */ /* 0x000fd2000800001d */
[----:B------:R-:W-:Y:S01]  /*2d760*/  SYNCS.ARRIVE.TRANS64.RED.A1T0 RZ, [UR6], RZ ;  /* 0x000000ffffff79a7 */ /* 0x000fe20008100406 */
[----:B------:R-:W-:Y:S05]  /*2d770*/  @!P2 BRA `(.L_x_263) ;  /* 0x000000000004a947 */ /* 0x000fea0003800000 */
[----:B------:R-:W-:Y:S01]  /*2d780*/  BPT.TRAP 0x1 ;  /* 0x000000040000795c */ /* 0x000fe20000300000 */
.L_x_263:
[----:B------:R-:W4:Y:S02]  /*2d790*/  SYNCS.PHASECHK.TRANS64.TRYWAIT P1, [UR4+0x344d8], R8 ;  /* 0x0344d808ff0075a7 */ /* 0x000f240008020144 */
[----:B----4-:R-:W-:Y:S05]  /*2d7a0*/  @!P1 BRA `(.L_x_264) ;  /* 0x0000007c003c9947 */ /* 0x010fea0003800000 */
.L_x_578:
[----:B------:R-:W-:Y:S04]  /*2d7b0*/  BSSY B0, `(.L_x_265) ;  /* 0x000000d000007945 */ /* 0x000fe80003800000 */
[----:B------:R-:W-:Y:S05]  /*2d7c0*/  @P0 BRA `(.L_x_266) ;  /* 0x00000000002c0947 */ /* 0x000fea0003800000 */
[----:B------:R-:W-:Y:S02]  /*2d7d0*/  UIADD3 UR18, UR14, 0x40, URZ ;  /* 0x000000400e127890 */ /* 0x000fe4000fffe03f */
[----:B------:R-:W-:Y:S02]  /*2d7e0*/  UIADD3 UR16, UR4, 0x31000, URZ ;  /* 0x0003100004107890 */ /* 0x000fe4000fffe03f */
[----:B------:R-:W-:Y:S01]  /*2d7f0*/  UIADD3 UR17, UR4, 0x344b8, URZ ;  /* 0x000344b804117890 */ /* 0x000fe2000fffe03f */
[----:B------:R-:W-:Y:S01]  /*2d800*/  UMOV UR8, 0x0 ;  /* 0x0000000000087882 */ /* 0x000fe20000000000 */
[----:B------:R-:W-:Y:S01]  /*2d810*/  UMOV UR9, 0x10000000 ;  /* 0x1000000000097882 */ /* 0x000fe20000000000 */
[----:B------:R-:W-:-:S06]  /*2d820*/  UMOV UR19, UR15 ;  /* 0x0000000f00137c82 */ /* 0x000fcc0008000000 */
[----:B------:R4:W-:Y:S02]  /*2d830*/  UTMALDG.2D [UR16], [UR10], desc[UR8] ;  /* 0x000008100a0075b4 */ /* 0x0009e40008009000 */
[----:B----4-:R-:W-:Y:S05]  /*2d840*/  @!P2 BRA `(.L_x_267) ;  /* 0x000000000004a947 */ /* 0x010fea0003800000 */
[----:B------:R-:W-:Y:S01]  /*2d850*/  BPT.TRAP 0x1 ;  /* 0x000000040000795c */ /* 0x000fe20000300000 */
.L_x_267:
[----:B---3--:R-:W3:Y:S02]  /*2d860*/  LDC R2, c[0x0][0x828] ;  /* 0x00020a00ff027b82 */ /* 0x008ee40000000800 */
[----:B---3--:R4:W-:Y:S02]  /*2d870*/  SYNCS.ARRIVE.TRANS64.RED.A0TR RZ, [UR4+0x344b8], R2 ;  /* 0x0344b802ffff79a7 */ /* 0x0089e40008300404 */
.L_x_266:
[----:B------:R-:W-:Y:S05]  /*2d880*/  BSYNC B0 ;  /* 0x0000000000007941 */ /* 0x000fea0003800000 */
.L_x_265:
[----:B------:R-:W-:Y:S05]  /*2d890*/  @!P2 BRA `(.L_x_268) ;  /* 0x000000000004a947 */ /* 0x000fea0003800000 */
[----:B------:R-:W-:Y:S01]  /*2d8a0*/  BPT.TRAP 0x1 ;  /* 0x000000040000795c */ /* 0x000fe20000300000 */
.L_x_268:
[----:B------:R-:W-:-:S04]  /*2d8b0*/  UIADD3 UR17, UR4, 0x344b8, URZ ;  /* 0x000344b804117890 */ /* 0x000fc8000fffe03f */
[----:B------:R-:W-:-:S09]  /*2d8c0*/  UPRMT UR7, UR58, 0x654, UR17 ;  /* 0x000006543a077896 */ /* 0x000fd20008000011 */
[----:B------:R-:W-:Y:S01]  /*2d8d0*/  SYNCS.ARRIVE.TRANS64.RED.A1T0 RZ, [UR7], RZ ;  /* 0x000000ffffff79a7 */ /* 0x000fe20008100407 */
[----:B------:R-:W-:Y:S05]  /*2d8e0*/  @!P2 BRA `(.L_x_269) ;  /* 0x000000000004a947 */ /* 0x000fea0003800000 */
[----:B------:R-:W-:Y:S01]  /*2d8f0*/  BPT.TRAP 0x1 ;  /* 0x000000040000795c */ /* 0x000fe20000300000 */
.L_x_269:
[----:B------:R-:W1:Y:S02]  /*2d900*/  SYNCS.PHASECHK.TRANS64.TRYWAIT P1, [UR4+0x344e0], R8 ;  /* 0x0344e008ff0075a7 */ /* 0x000e640008020144 */
[----:B-1----:R-:W-:Y:S05]  /*2d910*/  @!P1 BRA `(.L_x_270) ;  /* 0x0000007800f89947 */ /* 0x002fea0003800000 */
.L_x_579:
        /* <DEDUP_REMOVED lines=9> */
[----:B-1----:R-:W-:Y:S05]  /*2d9b0*/  @!P2 BRA `(.L_x_273) ;  /* 0x000000000004a947 */ /* 0x002fea0003800000 */
[----:B------:R-:W-:Y:S01]  /*2d9c0*/  BPT.TRAP 0x1 ;  /* 0x000000040000795c */ /* 0x000fe20000300000 */
.L_x_273:
[----:B---34-:R-:W1:Y:S02]  /*2d9d0*/  LDC R2, c[0x0][0x828] ;  /* 0x00020a00ff027b82 */ /* 0x018e640000000800 */
[----:B-1----:R1:W-:Y:S02]  /*2d9e0*/  SYNCS.ARRIVE.TRANS64.RED.A0TR RZ, [UR4+0x344c0], R2 ;  /* 0x0344c002ffff79a7 */ /* 0x0023e40008300404 */
.L_x_272:
[----:B------:R-:W-:Y:S05]  /*2d9f0*/  BSYNC B0 ;  /* 0x0000000000007941 */ /* 0x000fea0003800000 */
.L_x_271:
[----:B------:R-:W-:Y:S05]  /*2da00*/  @!P2 BRA `(.L_x_274) ;  /* 0x000000000004a947 */ /* 0x000fea0003800000 */
[----:B------:R-:W-:Y:S01]  /*2da10*/  BPT.TRAP 0x1 ;  /* 0x000000040000795c */ /* 0x000fe20000300000 */
.L_x_274:
[----:B------:R-:W-:-:S04]  /*2da20*/  UIADD3 UR21, UR4, 0x344c0, URZ ;  /* 0x000344c004157890 */ /* 0x000fc8000fffe03f */
[----:B------:R-:W-:-:S09]  /*2da30*/  UPRMT UR8, UR58, 0x654, UR21 ;  /* 0x000006543a087896 */ /* 0x000fd20008000015 */
[----:B------:R-:W-:Y:S01]  /*2da40*/  SYNCS.ARRIVE.TRANS64.RED.A1T0 RZ, [UR8], RZ ;  /* 0x000000ffffff79a7 */ /* 0x000fe20008100408 */
[----:B------:R-:W-:Y:S05]  /*2da50*/  @!P2 BRA `(.L_x_275) ;  /* 0x000000000004a947 */ /* 0x000fea0003800000 */
[----:B------:R-:W-:Y:S01]  /*2da60*/  BPT.TRAP 0x1 ;  /* 0x000000040000795c */ /* 0x000fe20000300000 */
.L_x_275:
[----:B------:R-:W1:Y:S02]  /*2da70*/  SYNCS.PHASECHK.TRANS64.TRYWAIT P1, [UR4+0x344e8], R8 ;  /* 0x0344e808ff0075a7 */ /* 0x000e640008020144 */
[----:B-1----:R-:W-:Y:S05]  /*2da80*/  @!P1 BRA `(.L_x_276) ;  /* 0x0000007800b49947 */ /* 0x002fea0003800000 */
.L_x_580:
        /* <DEDUP_REMOVED lines=11> */
.L_x_279:
[----:B---34-:R-:W1:Y:S02]  /*2db40*/  LDC R2, c[0x0][0x828] ;  /* 0x00020a00ff027b82 */ /* 0x018e640000000800 */
[----:B-1----:R1:W-:Y:S02]  /*2db50*/  SYNCS.ARRIVE.TRANS64.RED.A0TR RZ, [UR4+0x344c8], R2 ;  /* 0x0344c802ffff79a7 */ /* 0x0023e40008300404 */
.L_x_278:
[----:B------:R-:W-:Y:S05]  /*2db60*/  BSYNC B0 ;  /* 0x0000000000007941 */ /* 0x000fea0003800000 */
.L_x_277:
[----:B------:R-:W-:Y:S05]  /*2db70*/  @!P2 BRA `(.L_x_280) ;  /* 0x000000000004a947 */ /* 0x000fea0003800000 */
[----:B------:R-:W-:Y:S01]  /*2db80*/  BPT.TRAP 0x1 ;  /* 0x000000040000795c */ /* 0x000fe20000300000 */
.L_x_280:
[----:B------:R-:W-:Y:S02]  /*2db90*/  UIADD3 UR25, UR4, 0x344c8, URZ ;  /* 0x000344c804197890 */ /* 0x000fe4000fffe03f */
[----:B------:R-:W-:Y:S02]  /*2dba0*/  UIADD3 UR31, UR15, 0x20, URZ ;  /* 0x000000200f1f7890 */ /* 0x000fe4000fffe03f */
[----:B------:R-:W-:-:S09]  /*2dbb0*/  UPRMT UR9, UR58, 0x654, UR25 ;  /* 0x000006543a097896 */ /* 0x000fd20008000019 */
[----:B------:R-:W-:Y:S01]  /*2dbc0*/  SYNCS.ARRIVE.TRANS64.RED.A1T0 RZ, [UR9], RZ ;  /* 0x000000ffffff79a7 */ /* 0x000fe20008100409 */
[----:B------:R-:W-:Y:S05]  /*2dbd0*/  @!P2 BRA `(.L_x_281) ;  /* 0x000000000004a947 */ /* 0x000fea0003800000 */
[----:B------:R-:W-:Y:S01]  /*2dbe0*/  BPT.TRAP 0x1 ;  /* 0x000000040000795c */ /* 0x000fe20000300000 */
.L_x_281:
[----:B-1-34-:R-:W-:-:S04]  /*2dbf0*/  SHF.L.U32 R2, RZ, 0x1f, RZ ;  /* 0x0000001fff027819 */ /* 0x01afc800000006ff */
[----:B------:R-:W1:Y:S02]  /*2dc00*/  SYNCS.PHASECHK.TRANS64.TRYWAIT P1, [UR4+0x344d0], R2 ;  /* 0x0344d002ff0075a7 */ /* 0x000e640008020144 */
[----:B-1----:R-:W-:Y:S05]  /*2dc10*/  @!P1 BRA `(.L_x_282) ;  /* 0x0000007800689947 */ /* 0x002fea0003800000 */
.L_x_581:
[----:B------:R-:W-:Y:S04]  /*2dc20*/  BSSY B0, `(.L_x_283) ;  /* 0x000000b000007945 */ /* 0x000fe80003800000 */
[----:B------:R-:W-:Y:S05]  /*2dc30*/  @P0 BRA `(.L_x_284) ;  /* 0x0000000000240947 */ /* 0x000fea0003800000 */
[----:B------:R-:W-:Y:S01]  /*2dc40*/  UIADD3 UR28, UR4, 0x30000, URZ ;  /* 0x00030000041c7890 */ /* 0x000fe2000fffe03f */
[----:B------:R-:W-:Y:S01]  /*2dc50*/  UMOV UR12, 0x0 ;  /* 0x00000000000c7882 */ /* 0x000fe20000000000 */
[----:B------:R-:W-:Y:S01]  /*2dc60*/  UMOV UR13, 0x10000000 ;  /* 0x10000000000d7882 */ /* 0x000fe20000000000 */
[----:B------:R-:W-:-:S06]  /*2dc70*/  UMOV UR30, UR14 ;  /* 0x0000000e001e7c82 */ /* 0x000fcc0008000000 */
[----:B------:R3:W-:Y:S02]  /*2dc80*/  UTMALDG.2D [UR28], [UR10], desc[UR12] ;  /* 0x00000c1c0a0075b4 */ /* 0x0007e40008009000 */
[----:B---3--:R-:W-:Y:S05]  /*2dc90*/  @!P2 BRA `(.L_x_285) ;  /* 0x000000000004a947 */ /* 0x008fea0003800000 */
[----:B------:R-:W-:Y:S01]  /*2dca0*/  BPT.TRAP 0x1 ;  /* 0x000000040000795c */ /* 0x000fe20000300000 */
.L_x_285:
[----:B-12---:R-:W1:Y:S02]  /*2dcb0*/  LDC R3, c[0x0][0x828] ;  /* 0x00020a00ff037b82 */ /* 0x006e640000000800 */
[----:B-1----:R3:W-:Y:S02]  /*2dcc0*/  SYNCS.ARRIVE.TRANS64.RED.A0TR RZ, [UR4+0x344b0], R3 ;  /* 0x0344b003ffff79a7 */ /* 0x0027e40008300404 */
.L_x_284:
[----:B------:R-:W-:Y:S05]  /*2dcd0*/  BSYNC B0 ;  /* 0x0000000000007941 */ /* 0x000fea0003800000 */
.L_x_283:
[----:B------:R-:W-:Y:S05]  /*2dce0*/  @!P2 BRA `(.L_x_286) ;  /* 0x000000000004a947 */ /* 0x000fea0003800000 */
[----:B------:R-:W-:Y:S01]  /*2dcf0*/  BPT.TRAP 0x1 ;  /* 0x000000040000795c */ /* 0x000fe20000300000 */
.L_x_286:
[----:B------:R-:W-:Y:S01]  /*2dd00*/  SYNCS.ARRIVE.TRANS64.RED.A1T0 RZ, [UR6], RZ ;  /* 0x000000ffffff79a7 */ /* 0x000fe20008100406 */
[----:B------:R-:W-:Y:S05]  /*2dd10*/  @!P2 BRA `(.L_x_287) ;  /* 0x000000000004a947 */ /* 0x000fea0003800000 */
[----:B------:R-:W-:Y:S01]  /*2dd20*/  BPT.TRAP 0x1 ;  /* 0x000000040000795c */ /* 0x000fe20000300000 */
.L_x_287:
[----:B------:R-:W4:Y:S02]  /*2dd30*/  SYNCS.PHASECHK.TRANS64.TRYWAIT P1, [UR4+0x344d8], R2 ;  /* 0x0344d802ff0075a7 */ /* 0x000f240008020144 */
[----:B----4-:R-:W-:Y:S05]  /*2dd40*/  @!P1 BRA `(.L_x_288) ;  /* 0x0000007800349947 */ /* 0x010fea0003800000 */
.L_x_582:
[----:B------:R-:W-:Y:S04]  /*2dd50*/  BSSY B0, `(.L_x_289) ;  /* 0x000000c000007945 */ /* 0x000fe80003800000 */
[----:B------:R-:W-:Y:S05]  /*2dd60*/  @P0 BRA `(.L_x_290) ;  /* 0x0000000000280947 */ /* 0x000fea0003800000 */
        /* <DEDUP_REMOVED lines=8> */
.L_x_291:
[----:B-123--:R-:W1:Y:S02]  /*2ddf0*/  LDC R3, c[0x0][0x828] ;  /* 0x00020a00ff037b82 */ /* 0x00ee640000000800 */
[----:B-1----:R4:W-:Y:S02]  /*2de00*/  SYNCS.ARRIVE.TRANS64.RED.A0TR RZ, [UR4+0x344b8], R3 ;  /* 0x0344b803ffff79a7 */ /* 0x0029e40008300404 */
.L_x_290:
[----:B------:R-:W-:Y:S05]  /*2de10*/  BSYNC B0 ;  /* 0x0000000000007941 */ /* 0x000fea0003800000 */
.L_x_289:
[----:B------:R-:W-:Y:S05]  /*2de20*/  @!P2 BRA `(.L_x_292) ;  /* 0x000000000004a947 */ /* 0x000fea0003800000 */
[----:B------:R-:W-:Y:S01]  /*2de30*/  BPT.TRAP 0x1 ;  /* 0x000000040000795c */ /* 0x000fe20000300000 */
.L_x_292:
[----:B------:R-:W-:Y:S01]  /*2de40*/  SYNCS.ARRIVE.TRANS64.RED.A1T0 RZ, [UR7], RZ ;  /* 0x000000ffffff79a7 */ /* 0x000fe20008100407 */
[----:B------:R-:W-:Y:S05]  /*2de50*/  @!P2 BRA `(.L_x_293) ;  /* 0x000000000004a947 */ /* 0x000fea0003800000 */
[----:B------:R-:W-:Y:S01]  /*2de60*/  BPT.TRAP 0x1 ;  /* 0x000000040000795c */ /* 0x000fe20000300000 */
.L_x_293:
[----:B------:R-:W1:Y:S02]  /*2de70*/  SYNCS.PHASECHK.TRANS64.TRYWAIT P1, [UR4+0x344e0], R2 ;  /* 0x0344e002ff0075a7 */ /* 0x000e640008020144 */
[----:B-1----:R-:W-:Y:S05]  /*2de80*/  @!P1 BRA `(.L_x_294) ;  /* 0x0000007400fc9947 */ /* 0x002fea0003800000 */
.L_x_583:
        /* <DEDUP_REMOVED lines=10> */
.L_x_297:
[----:B--234-:R-:W1:Y:S02]  /*2df30*/  LDC R3, c[0x0][0x828] ;  /* 0x00020a00ff037b82 */ /* 0x01ce640000000800 */
[----:B-1----:R1:W-:Y:S02]  /*2df40*/  SYNCS.ARRIVE.TRANS64.RED.A0TR RZ, [UR4+0x344c0], R3 ;  /* 0x0344c003ffff79a7 */ /* 0x0023e40008300404 */
.L_x_296:
[----:B------:R-:W-:Y:S05]  /*2df50*/  BSYNC B0 ;  /* 0x0000000000007941 */ /* 0x000fea0003800000 */
.L_x_295:
[----:B------:R-:W-:Y:S05]  /*2df60*/  @!P2 BRA `(.L_x_298) ;  /* 0x000000000004a947 */ /* 0x000fea0003800000 */
[----:B------:R-:W-:Y:S01]  /*2df70*/  BPT.TRAP 0x1 ;  /* 0x000000040000795c */ /* 0x000fe20000300000 */
.L_x_298:
[----:B------:R-:W-:Y:S01]  /*2df80*/  SYNCS.ARRIVE.TRANS64.RED.A1T0 RZ, [UR8], RZ ;  /* 0x000000ffffff79a7 */ /* 0x000fe20008100408 */
[----:B------:R-:W-:Y:S05]  /*2df90*/  @!P2 BRA `(.L_x_299) ;  /* 0x000000000004a947 */ /* 0x000fea0003800000 */
[----:B------:R-:W-:Y:S01]  /*2dfa0*/  BPT.TRAP 0x1 ;  /* 0x000000040000795c */ /* 0x000fe20000300000 */
.L_x_299:
[----:B------:R-:W1:Y:S02]  /*2dfb0*/  SYNCS.PHASECHK.TRANS64.TRYWAIT P1, [UR4+0x344e8], R2 ;  /* 0x0344e802ff0075a7 */ /* 0x000e640008020144 */
[----:B-1----:R-:W-:Y:S05]  /*2dfc0*/  @!P1 BRA `(.L_x_300) ;  /* 0x0000007400c49947 */ /* 0x002fea0003800000 */
.L_x_584:
        /* <DEDUP_REMOVED lines=10> */
.L_x_303:
[----:B--234-:R-:W1:Y:S02]  /*2e070*/  LDC R3, c[0x0][0x828] ;  /* 0x00020a00ff037b82 */ /* 0x01ce640000000800 */
[----:B-1----:R1:W-:Y:S02]  /*2e080*/  SYNCS.ARRIVE.TRANS64.RED.A0TR RZ, [UR4+0x344c8], R3 ;  /* 0x0344c803ffff79a7 */ /* 0x0023e40008300404 */
.L_x_302:
[----:B------:R-:W-:Y:S05]  /*2e090*/  BSYNC B0 ;  /* 0x0000000000007941 */ /* 0x000fea0003800000 */
.L_x_301:
[----:B------:R-:W-:Y:S05]  /*2e0a0*/  @!P2 BRA `(.L_x_304) ;  /* 0x000000000004a947 */ /* 0x000fea0003800000 */
[----:B------:R-:W-:Y:S01]  /*2e0b0*/  BPT.TRAP 0x1 ;  /* 0x000000040000795c */ /* 0x000fe20000300000 */
.L_x_304:
[----:B------:R-:W-:Y:S01]  /*2e0c0*/  SYNCS.ARRIVE.TRANS64.RED.A1T0 RZ, [UR9], RZ ;  /* 0x000000ffffff79a7 */ /* 0x000fe20008100409 */
[----:B------:R-:W-:Y:S01]  /*2e0d0*/  UIADD3 UR31, UR15, 0x40, URZ ;  /* 0x000000400f1f7890 */ /* 0x000fe2000fffe03f */
[----:B------:R-:W-:Y:S11]  /*2e0e0*/  @!P2 BRA `(.L_x_305) ;  /* 0x000000000004a947 */ /* 0x000ff60003800000 */
[----:B------:R-:W-:Y:S01]  /*2e0f0*/  BPT.TRAP 0x1 ;  /* 0x000000040000795c */ /* 0x000fe20000300000 */
.L_x_305:
[----:B------:R-:W1:Y:S02]  /*2e100*/  SYNCS.PHASECHK.TRANS64.TRYWAIT P1, [UR4+0x344d0], R8 ;  /* 0x0344d008ff0075a7 */ /* 0x000e640008020144 */
[----:B-1----:R-:W-:Y:S05]  /*2e110*/  @!P1 BRA `(.L_x_306) ;  /* 0x0000007400889947 */ /* 0x002fea0003800000 */
.L_x_585:
[----:B------:R-:W-:Y:S04]  /*2e120*/  BSSY B0, `(.L_x_307) ;  /* 0x000000b000007945 */ /* 0x000fe80003800000 */
[----:B------:R-:W-:Y:S05]  /*2e130*/  @P0 BRA `(.L_x_308) ;  /* 0x0000000000240947 */ /* 0x000fea0003800000 */
[----:B------:R-:W-:Y:S01]  /*2e140*/  UIADD3 UR28, UR4, 0x30000, URZ ;  /* 0x00030000041c7890 */ /* 0x000fe2000fffe03f */
[----:B------:R-:W-:Y:S01]  /*2e150*/  UMOV UR12, 0x0 ;  /* 0x00000000000c7882 */ /* 0x000fe20000000000 */
[----:B------:R-:W-:Y:S01]  /*2e160*/  UMOV UR13, 0x10000000 ;  /* 0x10000000000d7882 */ /* 0x000fe20000000000 */
[----:B------:R-:W-:-:S06]  /*2e170*/  UMOV UR30, UR14 ;  /* 0x0000000e001e7c82 */ /* 0x000fcc0008000000 */
[----:B------:R1:W-:Y:S02]  /*2e180*/  UTMALDG.2D [UR28], [UR10], desc[UR12] ;  /* 0x00000c1c0a0075b4 */ /* 0x0003e40008009000 */
[----:B-1----:R-:W-:Y:S05]  /*2e190*/  @!P2 BRA `(.L_x_309) ;  /* 0x000000000004a947 */ /* 0x002fea0003800000 */
[----:B------:R-:W-:Y:S01]  /*2e1a0*/  BPT.TRAP 0x1 ;  /* 0x000000040000795c */ /* 0x000fe20000300000 */
.L_x_309:
[----:B--234-:R-:W1:Y:S02]  /*2e1b0*/  LDC R3, c[0x0][0x828] ;  /* 0x00020a00ff037b82 */ /* 0x01ce640000000800 */
[----:B-1----:R1:W-:Y:S02]  /*2e1c0*/  SYNCS.ARRIVE.TRANS64.RED.A0TR RZ, [UR4+0x344b0], R3 ;  /* 0x0344b003ffff79a7 */ /* 0x0023e40008300404 */
.L_x_308:
[----:B------:R-:W-:Y:S05]  /*2e1d0*/  BSYNC B0 ;  /* 0x0000000000007941 */ /* 0x000fea0003800000 */
.L_x_307:
[----:B------:R-:W-:Y:S05]  /*2e1e0*/  @!P2 BRA `(.L_x_310) ;  /* 0x000000000004a947 */ /* 0x000fea0003800000 */
[----:B------:R-:W-:Y:S01]  /*2e1f0*/  BPT.TRAP 0x1 ;  /* 0x000000040000795c */ /* 0x000fe20000300000 */
.L_x_310:
[----:B------:R-:W-:Y:S01]  /*2e200*/  SYNCS.ARRIVE.TRANS64.RED.A1T0 RZ, [UR6], RZ ;  /* 0x000000ffffff79a7 */ /* 0x000fe20008100406 */
[----:B------:R-:W-:Y:S05]  /*2e210*/  @!P2 BRA `(.L_x_311) ;  /* 0x000000000004a947 */ /* 0x000fea0003800000 */
[----:B------:R-:W-:Y:S01]  /*2e220*/  BPT.TRAP 0x1 ;  /* 0x000000040000795c */ /* 0x000fe20000300000 */
.L_x_311:
[----:B------:R-:W1:Y:S02]  /*2e230*/  SYNCS.PHASECHK.TRANS64.TRYWAIT P1, [UR4+0x344d8], R8 ;  /* 0x0344d808ff0075a7 */ /* 0x000e640008020144 */
[----:B-1----:R-:W-:Y:S05]  /*2e240*/  @!P1 BRA `(.L_x_312) ;  /* 0x0000007400549947 */ /* 0x002fea0003800000 */
.L_x_586:
        /* <DEDUP_REMOVED lines=10> */
.L_x_315:
[----:B--234-:R-:W1:Y:S02]  /*2e2f0*/  LDC R3, c[0x0][0x828] ;  /* 0x00020a00ff037b82 */ /* 0x01ce640000000800 */
[----:B-1----:R1:W-:Y:S02]  /*2e300*/  SYNCS.ARRIVE.TRANS64.RED.A0TR RZ, [UR4+0x344b8], R3 ;  /* 0x0344b803ffff79a7 */ /* 0x0023e40008300404 */
.L_x_314:
[----:B------:R-:W-:Y:S05]  /*2e310*/  BSYNC B0 ;  /* 0x0000000000007941 */ /* 0x000fea0003800000 */
.L_x_313:
[----:B------:R-:W-:Y:S05]  /*2e320*/  @!P2 BRA `(.L_x_316) ;  /* 0x000000000004a947 */ /* 0x000fea0003800000 */
[----:B------:R-:W-:Y:S01]  /*2e330*/  BPT.TRAP 0x1 ;  /* 0x000000040000795c */ /* 0x000fe20000300000 */
.L_x_316:
[----:B------:R-:W-:Y:S01]  /*2e340*/  SYNCS.ARRIVE.TRANS64.RED.A1T0 RZ, [UR7], RZ ;  /* 0x000000ffffff79a7 */ /* 0x000fe20008100407 */
[----:B------:R-:W-:Y:S05]  /*2e350*/  @!P2 BRA `(.L_x_317) ;  /* 0x000000000004a947 */ /* 0x000fea0003800000 */
[----:B------:R-:W-:Y:S01]  /*2e360*/  BPT.TRAP 0x1 ;  /* 0x000000040000795c */ /* 0x000fe20000300000 */
.L_x_317:
[----:B------:R-:W1:Y:S02]  /*2e370*/  SYNCS.PHASECHK.TRANS64.TRYWAIT P1, [UR4+0x344e0], R8 ;  /* 0x0344e008ff0075a7 */ /* 0x000e640008020144 */
[----:B-1----:R-:W-:Y:S05]  /*2e380*/  @!P1 BRA `(.L_x_318) ;  /* 0x00000074001c9947 */ /* 0x002fea0003800000 */
.L_x_587:
        /* <DEDUP_REMOVED lines=10> */
.L_x_321:
[----:B--234-:R-:W1:Y:S02]  /*2e430*/  LDC R3, c[0x0][0x828] ;  /* 0x00020a00ff037b82 */ /* 0x01ce640000000800 */
[----:B-1----:R1:W-:Y:S02]  /*2e440*/  SYNCS.ARRIVE.TRANS64.RED.A0TR RZ, [UR4+0x344c0], R3 ;  /* 0x0344c003ffff79a7 */ /* 0x0023e40008300404 */
.L_x_320:
[----:B------:R-:W-:Y:S05]  /*2e450*/  BSYNC B0 ;  /* 0x0000000000007941 */ /* 0x000fea0003800000 */
.L_x_319:
[----:B------:R-:W-:Y:S05]  /*2e460*/  @!P2 BRA `(.L_x_322) ;  /* 0x000000000004a947 */ /* 0x000fea0003800000 */
[----:B------:R-:W-:Y:S01]  /*2e470*/  BPT.TRAP 0x1 ;  /* 0x000000040000795c */ /* 0x000fe20000300000 */
.L_x_322:
[----:B------:R-:W-:Y:S01]  /*2e480*/  SYNCS.ARRIVE.TRANS64.RED.A1T0 RZ, [UR8], RZ ;  /* 0x000000ffffff79a7 */ /* 0x000fe20008100408 */
[----:B------:R-:W-:Y:S05]  /*2e490*/  @!P2 BRA `(.L_x_323) ;  /* 0x000000000004a947 */ /* 0x000fea0003800000 */
[----:B------:R-:W-:Y:S01]  /*2e4a0*/  BPT.TRAP 0x1 ;  /* 0x000000040000795c */ /* 0x000fe20000300000 */
.L_x_323:
[----:B------:R-:W1:Y:S02]  /*2e4b0*/  SYNCS.PHASECHK.TRANS64.TRYWAIT P1, [UR4+0x344e8], R8 ;  /* 0x0344e808ff0075a7 */ /* 0x000e640008020144 */
[----:B-1----:R-:W-:Y:S05]  /*2e4c0*/  @!P1 BRA `(.L_x_324) ;  /* 0x0000007000e49947 */ /* 0x002fea0003800000 */
.L_x_588:
        /* <DEDUP_REMOVED lines=10> */
.L_x_327:
[----:B--234-:R-:W1:Y:S02]  /*2e570*/  LDC R3, c[0x0][0x828] ;  /* 0x00020a00ff037b82 */ /* 0x01ce640000000800 */
[----:B-1----:R1:W-:Y:S02]  /*2e580*/  SYNCS.ARRIVE.TRANS64.RED.A0TR RZ, [UR4+0x344c8], R3 ;  /* 0x0344c803ffff79a7 */ /* 0x0023e40008300404 */
.L_x_326:
[----:B------:R-:W-:Y:S05]  /*2e590*/  BSYNC B0 ;  /* 0x0000000000007941 */ /* 0x000fea0003800000 */
.L_x_325:
[----:B------:R-:W-:Y:S05]  /*2e5a0*/  @!P2 BRA `(.L_x_328) ;  /* 0x000000000004a947 */ /* 0x000fea0003800000 */
[----:B------:R-:W-:Y:S01]  /*2e5b0*/  BPT.TRAP 0x1 ;  /* 0x000000040000795c */ /* 0x000fe20000300000 */
.L_x_328:
[----:B------:R-:W-:Y:S01]  /*2e5c0*/  SYNCS.ARRIVE.TRANS64.RED.A1T0 RZ, [UR9], RZ ;  /* 0x000000ffffff79a7 */ /* 0x000fe20008100409 */
[----:B------:R-:W-:Y:S01]  /*2e5d0*/  UIADD3 UR31, UR15, 0x60, URZ ;  /* 0x000000600f1f7890 */ /* 0x000fe2000fffe03f */
[----:B------:R-:W-:Y:S11]  /*2e5e0*/  @!P2 BRA `(.L_x_329) ;  /* 0x000000000004a947 */ /* 0x000ff60003800000 */
[----:B------:R-:W-:Y:S01]  /*2e5f0*/  BPT.TRAP 0x1 ;  /* 0x000000040000795c */ /* 0x000fe20000300000 */
.L_x_329:
[----:B------:R-:W1:Y:S02]  /*2e600*/  SYNCS.PHASECHK.TRANS64.TRYWAIT P1, [UR4+0x344d0], R2 ;  /* 0x0344d002ff0075a7 */ /* 0x000e640008020144 */
[----:B-1----:R-:W-:Y:S05]  /*2e610*/  @!P1 BRA `(.L_x_330) ;  /* 0x0000007000a89947 */ /* 0x002fea0003800000 */
.L_x_589:
        /* <DEDUP_REMOVED lines=9> */
.L_x_333:
[----:B--234-:R-:W1:Y:S02]  /*2e6b0*/  LDC R3, c[0x0][0x828] ;  /* 0x00020a00ff037b82 */ /* 0x01ce640000000800 */
[----:B-1----:R1:W-:Y:S02]  /*2e6c0*/  SYNCS.ARRIVE.TRANS64.RED.A0TR RZ, [UR4+0x344b0], R3 ;  /* 0x0344b003ffff79a7 */ /* 0x0023e40008300404 */
.L_x_332:
[----:B------:R-:W-:Y:S05]  /*2e6d0*/  BSYNC B0 ;  /* 0x0000000000007941 */ /* 0x000fea0003800000 */
.L_x_331:
[----:B------:R-:W-:Y:S05]  /*2e6e0*/  @!P2 BRA `(.L_x_334) ;  /* 0x000000000004a947 */ /* 0x000fea0003800000 */
[----:B------:R-:W-:Y:S01]  /*2e6f0*/  BPT.TRAP 0x1 ;  /* 0x000000040000795c */ /* 0x000fe20000300000 */
.L_x_334:
[----:B------:R-:W-:Y:S01]  /*2e700*/  SYNCS.ARRIVE.TRANS64.RED.A1T0 RZ, [UR6], RZ ;  /* 0x000000ffffff79a7 */ /* 0x000fe20008100406 */
[----:B------:R-:W-:Y:S05]  /*2e710*/  @!P2 BRA `(.L_x_335) ;  /* 0x000000000004a947 */ /* 0x000fea0003800000 */
[----:B------:R-:W-:Y:S01]  /*2e720*/  BPT.TRAP 0x1 ;  /* 0x000000040000795c */ /* 0x000fe20000300000 */
.L_x_335:
[----:B------:R-:W1:Y:S02]  /*2e730*/  SYNCS.PHASECHK.TRANS64.TRYWAIT P1, [UR4+0x344d8], R2 ;  /* 0x0344d802ff0075a7 */ /* 0x000e640008020144 */
[----:B-1----:R-:W-:Y:S05]  /*2e740*/  @!P1 BRA `(.L_x_336) ;  /* 0x0000007000749947 */ /* 0x002fea0003800000 */
.L_x_590:
        /* <DEDUP_REMOVED lines=10> */
.L_x_339:
[----:B--234-:R-:W1:Y:S02]  /*2e7f0*/  LDC R3, c[0x0][0x828] ;  /* 0x00020a00ff037b82 */ /* 0x01ce640000000800 */
[----:B-1----:R1:W-:Y:S02]  /*2e800*/  SYNCS.ARRIVE.TRANS64.RED.A0TR RZ, [UR4+0x344b8], R3 ;  /* 0x0344b803ffff79a7 */ /* 0x0023e40008300404 */
.L_x_338:
[----:B------:R-:W-:Y:S05]  /*2e810*/  BSYNC B0 ;  /* 0x0000000000007941 */ /* 0x000fea0003800000 */
.L_x_337:
[----:B------:R-:W-:Y:S05]  /*2e820*/  @!P2 BRA `(.L_x_340) ;  /* 0x000000000004a947 */ /* 0x000fea0003800000 */
[----:B------:R-:W-:Y:S01]  /*2e830*/  BPT.TRAP 0x1 ;  /* 0x000000040000795c */ /* 0x000fe20000300000 */
.L_x_340:
[----:B------:R-:W-:Y:S01]  /*2e840*/  SYNCS.ARRIVE.TRANS64.RED.A1T0 RZ, [UR7], RZ ;  /* 0x000000ffffff79a7 */ /* 0x000fe20008100407 */
[----:B------:R-:W-:Y:S05]  /*2e850*/  @!P2 BRA `(.L_x_341) ;  /* 0x000000000004a947 */ /* 0x000fea0003800000 */
[----:B------:R-:W-:Y:S01]  /*2e860*/  BPT.TRAP 0x1 ;  /* 0x000000040000795c */ /* 0x000fe20000300000 */
.L_x_341:
[----:B------:R-:W1:Y:S02]  /*2e870*/  SYNCS.PHASECHK.TRANS64.TRYWAIT P1, [UR4+0x344e0], R2 ;  /* 0x0344e002ff0075a7 */ /* 0x000e640008020144 */
[----:B-1----:R-:W-:Y:S05]  /*2e880*/  @!P1 BRA `(.L_x_342) ;  /* 0x00000070003c9947 */ /* 0x002fea0003800000 */
.L_x_591:
        /* <DEDUP_REMOVED lines=10> */
.L_x_345:
[----:B--234-:R-:W1:Y:S02]  /*2e930*/  LDC R3, c[0x0][0x828] ;  /* 0x00020a00ff037b82 */ /* 0x01ce640000000800 */
[----:B-1----:R1:W-:Y:S02]  /*2e940*/  SYNCS.ARRIVE.TRANS64.RED.A0TR RZ, [UR4+0x344c0], R3 ;  /* 0x0344c003ffff79a7 */ /* 0x0023e40008300404 */
.L_x_344:
[----:B------:R-:W-:Y:S05]  /*2e950*/  BSYNC B0 ;  /* 0x0000000000007941 */ /* 0x000fea0003800000 */
.L_x_343:
[----:B------:R-:W-:Y:S05]  /*2e960*/  @!P2 BRA `(.L_x_346) ;  /* 0x000000000004a947 */ /* 0x000fea0003800000 */
[----:B------:R-:W-:Y:S01]  /*2e970*/  BPT.TRAP 0x1 ;  /* 0x000000040000795c */ /* 0x000fe20000300000 */
.L_x_346:
[----:B------:R-:W-:Y:S01]  /*2e980*/  SYNCS.ARRIVE.TRANS64.RED.A1T0 RZ, [UR8], RZ ;  /* 0x000000ffffff79a7 */ /* 0x000fe20008100408 */
[----:B------:R-:W-:Y:S05]  /*2e990*/  @!P2 BRA `(.L_x_347) ;  /* 0x000000000004a947 */ /* 0x000fea0003800000 */
[----:B------:R-:W-:Y:S01]  /*2e9a0*/  BPT.TRAP 0x1 ;  /* 0x000000040000795c */ /* 0x000fe20000300000 */
.L_x_347:
[----:B------:R-:W1:Y:S02]  /*2e9b0*/  SYNCS.PHASECHK.TRANS64.TRYWAIT P1, [UR4+0x344e8], R2 ;  /* 0x0344e802ff0075a7 */ /* 0x000e640008020144 */
[----:B-1----:R-:W-:Y:S05]  /*2e9c0*/  @!P1 BRA `(.L_x_348) ;  /* 0x0000007000049947 */ /* 0x002fea0003800000 */
.L_x_592:
        /* <DEDUP_REMOVED lines=10> */
.L_x_351:
[----:B--234-:R-:W1:Y:S02]  /*2ea70*/  LDC R3, c[0x0][0x828] ;  /* 0x00020a00ff037b82 */ /* 0x01ce640000000800 */
[----:B-1----:R1:W-:Y:S02]  /*2ea80*/  SYNCS.ARRIVE.TRANS64.RED.A0TR RZ, [UR4+0x344c8], R3 ;  /* 0x0344c803ffff79a7 */ /* 0x0023e40008300404 */
.L_x_350:
[----:B------:R-:W-:Y:S05]  /*2ea90*/  BSYNC B0 ;  /* 0x0000000000007941 */ /* 0x000fea0003800000 */
.L_x_349:
[----:B------:R-:W-:Y:S05]  /*2eaa0*/  @!P2 BRA `(.L_x_352) ;  /* 0x000000000004a947 */ /* 0x000fea0003800000 */
[----:B------:R-:W-:Y:S01]  /*2eab0*/  BPT.TRAP 0x1 ;  /* 0x000000040000795c */ /* 0x000fe20000300000 */
.L_x_352:
[----:B------:R-:W-:Y:S01]  /*2eac0*/  SYNCS.ARRIVE.TRANS64.RED.A1T0 RZ, [UR9], RZ ;  /* 0x000000ffffff79a7 */ /* 0x000fe20008100409 */
[----:B------:R-:W-:Y:S01]  /*2ead0*/  UIADD3 UR31, UR15, 0x80, URZ ;  /* 0x000000800f1f7890 */ /* 0x000fe2000fffe03f */
[----:B------:R-:W-:Y:S11]  /*2eae0*/  @!P2 BRA `(.L_x_353) ;  /* 0x000000000004a947 */ /* 0x000ff60003800000 */
[----:B------:R-:W-:Y:S01]  /*2eaf0*/  BPT.TRAP 0x1 ;  /* 0x000000040000795c */ /* 0x000fe20000300000 */
.L_x_353:
[----:B------:R-:W1:Y:S02]  /*2eb00*/  SYNCS.PHASECHK.TRANS64.TRYWAIT P1, [UR4+0x344d0], R8 ;  /* 0x0344d008ff0075a7 */ /* 0x000e640008020144 */
[----:B-1----:R-:W-:Y:S05]  /*2eb10*/  @!P1 BRA `(.L_x_354) ;  /* 0x0000006c00c89947 */ /* 0x002fea0003800000 */
.L_x_593:
        /* <DEDUP_REMOVED lines=9> */
.L_x_357:
[----:B--234-:R-:W1:Y:S02]  /*2ebb0*/  LDC R3, c[0x0][0x828] ;  /* 0x00020a00ff037b82 */ /* 0x01ce640000000800 */
[----:B-1----:R1:W-:Y:S02]  /*2ebc0*/  SYNCS.ARRIVE.TRANS64.RED.A0TR RZ, [UR4+0x344b0], R3 ;  /* 0x0344b003ffff79a7 */ /* 0x0023e40008300404 */
.L_x_356:
[----:B------:R-:W-:Y:S05]  /*2ebd0*/  BSYNC B0 ;  /* 0x0000000000007941 */ /* 0x000fea0003800000 */
.L_x_355:
[----:B------:R-:W-:Y:S05]  /*2ebe0*/  @!P2 BRA `(.L_x_358) ;  /* 0x000000000004a947 */ /* 0x000fea0003800000 */
[----:B------:R-:W-:Y:S01]  /*2ebf0*/  BPT.TRAP 0x1 ;  /* 0x000000040000795c */ /* 0x000fe20000300000 */
.L_x_358:
[----:B------:R-:W-:Y:S01]  /*2ec00*/  SYNCS.ARRIVE.TRANS64.RED.A1T0 RZ, [UR6], RZ ;  /* 0x000000ffffff79a7 */ /* 0x000fe20008100406 */
[----:B------:R-:W-:Y:S05]  /*2ec10*/  @!P2 BRA `(.L_x_359) ;  /* 0x000000000004a947 */ /* 0x000fea0003800000 */
[----:B------:R-:W-:Y:S01]  /*2ec20*/  BPT.TRAP 0x1 ;  /* 0x000000040000795c */ /* 0x000fe20000300000 */
.L_x_359:
[----:B------:R-:W1:Y:S02]  /*2ec30*/  SYNCS.PHASECHK.TRANS64.TRYWAIT P1, [UR4+0x344d8], R8 ;  /* 0x0344d808ff0075a7 */ /* 0x000e640008020144 */
[----:B-1----:R-:W-:Y:S05]  /*2ec40*/  @!P1 BRA `(.L_x_360) ;  /* 0x0000006c00949947 */ /* 0x002fea0003800000 */
.L_x_594:
        /* <DEDUP_REMOVED lines=10> */
.L_x_363:
[----:B--234-:R-:W1:Y:S02]  /*2ecf0*/  LDC R3, c[0x0][0x828] ;  /* 0x00020a00ff037b82 */ /* 0x01ce640000000800 */
[----:B-1----:R1:W-:Y:S02]  /*2ed00*/  SYNCS.ARRIVE.TRANS64.RED.A0TR RZ, [UR4+0x344b8], R3 ;  /* 0x0344b803ffff79a7 */ /* 0x0023e40008300404 */
.L_x_362:
[----:B------:R-:W-:Y:S05]  /*2ed10*/  BSYNC B0 ;  /* 0x0000000000007941 */ /* 0x000fea0003800000 */
.L_x_361:
[----:B------:R-:W-:Y:S05]  /*2ed20*/  @!P2 BRA `(.L_x_364) ;  /* 0x000000000004a947 */ /* 0x000fea0003800000 */
[----:B------:R-:W-:Y:S01]  /*2ed30*/  BPT.TRAP 0x1 ;  /* 0x000000040000795c */ /* 0x000fe20000300000 */
.L_x_364:
[----:B------:R-:W-:Y:S01]  /*2ed40*/  SYNCS.ARRIVE.TRANS64.RED.A1T0 RZ, [UR7], RZ ;  /* 0x000000ffffff79a7 */ /* 0x000fe20008100407 */
[----:B------:R-:W-:Y:S05]  /*2ed50*/  @!P2 BRA `(.L_x_365) ;  /* 0x000000000004a947 */ /* 0x000fea0003800000 */
[----:B------:R-:W-:Y:S01]  /*2ed60*/  BPT.TRAP 0x1 ;  /* 0x000000040000795c */ /* 0x000fe20000300000 */
.L_x_365:
[----:B------:R-:W1:Y:S02]  /*2ed70*/  SYNCS.PHASECHK.TRANS64.TRYWAIT P1, [UR4+0x344e0], R8 ;  /* 0x0344e008ff0075a7 */ /* 0x000e640008020144 */
[----:B-1----:R-:W-:Y:S05]  /*2ed80*/  @!P1 BRA `(.L_x_366) ;  /* 0x0000006c005c9947 */ /* 0x002fea0003800000 */
.L_x_595:
        /* <DEDUP_REMOVED lines=10> */
.L_x_369:
[----:B--234-:R-:W1:Y:S02]  /*2ee30*/  LDC R3, c[0x0][0x828] ;  /* 0x00020a00ff037b82 */ /* 0x01ce640000000800 */
[----:B-1----:R1:W-:Y:S02]  /*2ee40*/  SYNCS.ARRIVE.TRANS64.RED.A0TR RZ, [UR4+0x344c0], R3 ;  /* 0x0344c003ffff79a7 */ /* 0x0023e40008300404 */
.L_x_368:
[----:B------:R-:W-:Y:S05]  /*2ee50*/  BSYNC B0 ;  /* 0x0000000000007941 */ /* 0x000fea0003800000 */
.L_x_367:
[----:B------:R-:W-:Y:S05]  /*2ee60*/  @!P2 BRA `(.L_x_370) ;  /* 0x000000000004a947 */ /* 0x000fea0003800000 */
[----:B------:R-:W-:Y:S01]  /*2ee70*/  BPT.TRAP 0x1 ;  /* 0x000000040000795c */ /* 0x000fe20000300000 */
.L_x_370:
[----:B------:R-:W-:Y:S01]  /*2ee80*/  SYNCS.ARRIVE.TRANS64.RED.A1T0 RZ, [UR8], RZ ;  /* 0x000000ffffff79a7 */ /* 0x000fe20008100408 */
[----:B------:R-:W-:Y:S05]  /*2ee90*/  @!P2 BRA `(.L_x_371) ;  /* 0x000000000004a947 */ /* 0x000fea0003800000 */
[----:B------:R-:W-:Y:S01]  /*2eea0*/  BPT.TRAP 0x1 ;  /* 0x000000040000795c */ /* 0x000fe20000300000 */
.L_x_371:
[----:B------:R-:W1:Y:S02]  /*2eeb0*/  SYNCS.PHASECHK.TRANS64.TRYWAIT P1, [UR4+0x344e8], R8 ;  /* 0x0344e808ff0075a7 */ /* 0x000e640008020144 */
[----:B-1----:R-:W-:Y:S05]  /*2eec0*/  @!P1 BRA `(.L_x_372) ;  /* 0x0000006c00249947 */ /* 0x002fea0003800000 */
.L_x_596:
        /* <DEDUP_REMOVED lines=10> */
.L_x_375:
[----:B--234-:R-:W1:Y:S02]  /*2ef70*/  LDC R3, c[0x0][0x828] ;  /* 0x00020a00ff037b82 */ /* 0x01ce640000000800 */
[----:B-1----:R1:W-:Y:S02]  /*2ef80*/  SYNCS.ARRIVE.TRANS64.RED.A0TR RZ, [UR4+0x344c8], R3 ;  /* 0x0344c803ffff79a7 */ /* 0x0023e40008300404 */
.L_x_374:
[----:B------:R-:W-:Y:S05]  /*2ef90*/  BSYNC B0 ;  /* 0x0000000000007941 */ /* 0x000fea0003800000 */
.L_x_373:
[----:B------:R-:W-:Y:S05]  /*2efa0*/  @!P2 BRA `(.L_x_376) ;  /* 0x000000000004a947 */ /* 0x000fea0003800000 */
[----:B------:R-:W-:Y:S01]  /*2efb0*/  BPT.TRAP 0x1 ;  /* 0x000000040000795c */ /* 0x000fe20000300000 */
.L_x_376:
[----:B------:R-:W-:Y:S01]  /*2efc0*/  SYNCS.ARRIVE.TRANS64.RED.A1T0 RZ, [UR9], RZ ;  /* 0x000000ffffff79a7 */ /* 0x000fe20008100409 */
[----:B------:R-:W-:Y:S01]  /*2efd0*/  UIADD3 UR31, UR15, 0xa0, URZ ;  /* 0x000000a00f1f7890 */ /* 0x000fe2000fffe03f */
[----:B------:R-:W-:Y:S11]  /*2efe0*/  @!P2 BRA `(.L_x_377) ;  /* 0x000000000004a947 */ /* 0x000ff60003800000 */
[----:B------:R-:W-:Y:S01]  /*2eff0*/  BPT.TRAP 0x1 ;  /* 0x000000040000795c */ /* 0x000fe20000300000 */
.L_x_377:
[----:B------:R-:W1:Y:S02]  /*2f000*/  SYNCS.PHASECHK.TRANS64.TRYWAIT P1, [UR4+0x344d0], R2 ;  /* 0x0344d002ff0075a7 */ /* 0x000e640008020144 */
[----:B-1----:R-:W-:Y:S05]  /*2f010*/  @!P1 BRA `(.L_x_378) ;  /* 0x0000006800e89947 */ /* 0x002fea0003800000 */
.L_x_597:
        /* <DEDUP_REMOVED lines=9> */
.L_x_381:
[----:B--234-:R-:W1:Y:S02]  /*2f0b0*/  LDC R3, c[0x0][0x828] ;  /* 0x00020a00ff037b82 */ /* 0x01ce640000000800 */
[----:B-1----:R1:W-:Y:S02]  /*2f0c0*/  SYNCS.ARRIVE.TRANS64.RED.A0TR RZ, [UR4+0x344b0], R3 ;  /* 0x0344b003ffff79a7 */ /* 0x0023e40008300404 */
.L_x_380:
[----:B------:R-:W-:Y:S05]  /*2f0d0*/  BSYNC B0 ;  /* 0x0000000000007941 */ /* 0x000fea0003800000 */
.L_x_379:
[----:B------:R-:W-:Y:S05]  /*2f0e0*/  @!P2 BRA `(.L_x_382) ;  /* 0x000000000004a947 */ /* 0x000fea0003800000 */
[----:B------:R-:W-:Y:S01]  /*2f0f0*/  BPT.TRAP 0x1 ;  /* 0x000000040000795c */ /* 0x000fe20000300000 */
.L_x_382:
[----:B------:R-:W-:Y:S01]  /*2f100*/  SYNCS.ARRIVE.TRANS64.RED.A1T0 RZ, [UR6], RZ ;  /* 0x000000ffffff79a7 */ /* 0x000fe20008100406 */
[----:B------:R-:W-:Y:S05]  /*2f110*/  @!P2 BRA `(.L_x_383) ;  /* 0x000000000004a947 */ /* 0x000fea0003800000 */
[----:B------:R-:W-:Y:S01]  /*2f120*/  BPT.TRAP 0x1 ;  /* 0x000000040000795c */ /* 0x000fe20000300000 */
.L_x_383:
[----:B------:R-:W1:Y:S02]  /*2f130*/  SYNCS.PHASECHK.TRANS64.TRYWAIT P1, [UR4+0x344d8], R2 ;  /* 0x0344d802ff0075a7 */ /* 0x000e640008020144 */
[----:B-1----:R-:W-:Y:S05]  /*2f140*/  @!P1 BRA `(.L_x_384) ;  /* 0x0000006800b49947 */ /* 0x002fea0003800000 */
.L_x_598:
        /* <DEDUP_REMOVED lines=10> */
.L_x_387:
[----:B--234-:R-:W1:Y:S02]  /*2f1f0*/  LDC R3, c[0x0][0x828] ;  /* 0x00020a00ff037b82 */ /* 0x01ce640000000800 */
[----:B-1----:R1:W-:Y:S02]  /*2f200*/  SYNCS.ARRIVE.TRANS64.RED.A0TR RZ, [UR4+0x344b8], R3 ;  /* 0x0344b803ffff79a7 */ /* 0x0023e40008300404 */
.L_x_386:
[----:B------:R-:W-:Y:S05]  /*2f210*/  BSYNC B0 ;  /* 0x0000000000007941 */ /* 0x000fea0003800000 */
.L_x_385:
[----:B------:R-:W-:Y:S05]  /*2f220*/  @!P2 BRA `(.L_x_388) ;  /* 0x000000000004a947 */ /* 0x000fea0003800000 */
[----:B------:R-:W-:Y:S01]  /*2f230*/  BPT.TRAP 0x1 ;  /* 0x000000040000795c */ /* 0x000fe20000300000 */
.L_x_388:
[----:B------:R-:W-:Y:S01]  /*2f240*/  SYNCS.ARRIVE.TRANS64.RED.A1T0 RZ, [UR7], RZ ;  /* 0x000000ffffff79a7 */ /* 0x000fe20008100407 */
[----:B------:R-:W-:Y:S05]  /*2f250*/  @!P2 BRA `(.L_x_389) ;  /* 0x000000000004a947 */ /* 0x000fea0003800000 */
[----:B------:R-:W-:Y:S01]  /*2f260*/  BPT.TRAP 0x1 ;  /* 0x000000040000795c */ /* 0x000fe20000300000 */
.L_x_389:
[----:B------:R-:W1:Y:S02]  /*2f270*/  SYNCS.PHASECHK.TRANS64.TRYWAIT P1, [UR4+0x344e0], R2 ;  /* 0x0344e002ff0075a7 */ /* 0x000e640008020144 */
[----:B-1----:R-:W-:Y:S05]  /*2f280*/  @!P1 BRA `(.L_x_390) ;  /* 0x00000068007c9947 */ /* 0x002fea0003800000 */
.L_x_599:
        /* <DEDUP_REMOVED lines=10> */
.L_x_393:
[----:B--234-:R-:W1:Y:S02]  /*2f330*/  LDC R3, c[0x0][0x828] ;  /* 0x00020a00ff037b82 */ /* 0x01ce640000000800 */
[----:B-1----:R1:W-:Y:S02]  /*2f340*/  SYNCS.ARRIVE.TRANS64.RED.A0TR RZ, [UR4+0x344c0], R3 ;  /* 0x0344c003ffff79a7 */ /* 0x0023e40008300404 */
.L_x_392:
[----:B------:R-:W-:Y:S05]  /*2f350*/  BSYNC B0 ;  /* 0x0000000000007941 */ /* 0x000fea0003800000 */
.L_x_391:
[----:B------:R-:W-:Y:S05]  /*2f360*/  @!P2 BRA `(.L_x_394) ;  /* 0x000000000004a947 */ /* 0x000fea0003800000 */
[----:B------:R-:W-:Y:S01]  /*2f370*/  BPT.TRAP 0x1 ;  /* 0x000000040000795c */ /* 0x000fe20000300000 */
.L_x_394:
[----:B------:R-:W-:Y:S01]  /*2f380*/  SYNCS.ARRIVE.TRANS64.RED.A1T0 RZ, [UR8], RZ ;  /* 0x000000ffffff79a7 */ /* 0x000fe20008100408 */
[----:B------:R-:W-:Y:S05]  /*2f390*/  @!P2 BRA `(.L_x_395) ;  /* 0x000000000004a947 */ /* 0x000fea0003800000 */
[----:B------:R-:W-:Y:S01]  /*2f3a0*/  BPT.TRAP 0x1 ;  /* 0x000000040000795c */ /* 0x000fe20000300000 */
.L_x_395:
[----:B------:R-:W1:Y:S02]  /*2f3b0*/  SYNCS.PHASECHK.TRANS64.TRYWAIT P1, [UR4+0x344e8], R2 ;  /* 0x0344e802ff0075a7 */ /* 0x000e640008020144 */
[----:B-1----:R-:W-:Y:S05]  /*2f3c0*/  @!P1 BRA `(.L_x_396) ;  /* 0x0000006800449947 */ /* 0x002fea0003800000 */
.L_x_600:
        /* <DEDUP_REMOVED lines=10> */
.L_x_399:
[----:B--234-:R-:W1:Y:S02]  /*2f470*/  LDC R3, c[0x0][0x828] ;  /* 0x00020a00ff037b82 */ /* 0x01ce640000000800 */
[----:B-1----:R1:W-:Y:S02]  /*2f480*/  SYNCS.ARRIVE.TRANS64.RED.A0TR RZ, [UR4+0x344c8], R3 ;  /* 0x0344c803ffff79a7 */ /* 0x0023e40008300404 */
.L_x_398:
[----:B------:R-:W-:Y:S05]  /*2f490*/  BSYNC B0 ;  /* 0x0000000000007941 */ /* 0x000fea0003800000 */
.L_x_397:
[----:B------:R-:W-:Y:S05]  /*2f4a0*/  @!P2 BRA `(.L_x_400) ;  /* 0x000000000004a947 */ /* 0x000fea0003800000 */
[----:B------:R-:W-:Y:S01]  /*2f4b0*/  BPT.TRAP 0x1 ;  /* 0x000000040000795c */ /* 0x000fe20000300000 */
.L_x_400:
[----:B------:R-:W-:Y:S01]  /*2f4c0*/  SYNCS.ARRIVE.TRANS64.RED.A1T0 RZ, [UR9], RZ ;  /* 0x000000ffffff79a7 */ /* 0x000fe20008100409 */
[----:B------:R-:W-:Y:S01]  /*2f4d0*/  UIADD3 UR31, UR15, 0xc0, URZ ;  /* 0x000000c00f1f7890 */ /* 0x000fe2000fffe03f */
[----:B------:R-:W-:Y:S11]  /*2f4e0*/  @!P2 BRA `(.L_x_401) ;  /* 0x000000000004a947 */ /* 0x000ff60003800000 */
[----:B------:R-:W-:Y:S01]  /*2f4f0*/  BPT.TRAP 0x1 ;  /* 0x000000040000795c */ /* 0x000fe20000300000 */
.L_x_401:
[----:B------:R-:W1:Y:S02]  /*2f500*/  SYNCS.PHASECHK.TRANS64.TRYWAIT P1, [UR4+0x344d0], R8 ;  /* 0x0344d008ff0075a7 */ /* 0x000e640008020144 */
[----:B-1----:R-:W-:Y:S05]  /*2f510*/  @!P1 BRA `(.L_x_402) ;  /* 0x0000006800089947 */ /* 0x002fea0003800000 */
.L_x_601:
        /* <DEDUP_REMOVED lines=9> */
.L_x_405:
[----:B--234-:R-:W1:Y:S02]  /*2f5b0*/  LDC R3, c[0x0][0x828] ;  /* 0x00020a00ff037b82 */ /* 0x01ce640000000800 */
[----:B-1----:R1:W-:Y:S02]  /*2f5c0*/  SYNCS.ARRIVE.TRANS64.RED.A0TR RZ, [UR4+0x344b0], R3 ;  /* 0x0344b003ffff79a7 */ /* 0x0023e40008300404 */
.L_x_404:
[----:B------:R-:W-:Y:S05]  /*2f5d0*/  BSYNC B0 ;  /* 0x0000000000007941 */ /* 0x000fea0003800000 */
.L_x_403:
[----:B------:R-:W-:Y:S05]  /*2f5e0*/  @!P2 BRA `(.L_x_406) ;  /* 0x000000000004a947 */ /* 0x000fea0003800000 */
[----:B------:R-:W-:Y:S01]  /*2f5f0*/  BPT.TRAP 0x1 ;  /* 0x000000040000795c */ /* 0x000fe20000300000 */
.L_x_406:
[----:B------:R-:W-:Y:S01]  /*2f600*/  SYNCS.ARRIVE.TRANS64.RED.A1T0 RZ, [UR6], RZ ;  /* 0x000000ffffff79a7 */ /* 0x000fe20008100406 */
[----:B------:R-:W-:Y:S05]  /*2f610*/  @!P2 BRA `(.L_x_407) ;  /* 0x000000000004a947 */ /* 0x000fea0003800000 */
[----:B------:R-:W-:Y:S01]  /*2f620*/  BPT.TRAP 0x1 ;  /* 0x000000040000795c */ /* 0x000fe20000300000 */
.L_x_407:
[----:B------:R-:W1:Y:S02]  /*2f630*/  SYNCS.PHASECHK.TRANS64.TRYWAIT P1, [UR4+0x344d8], R8 ;  /* 0x0344d808ff0075a7 */ /* 0x000e640008020144 */
[----:B-1----:R-:W-:Y:S05]  /*2f640*/  @!P1 BRA `(.L_x_408) ;  /* 0x0000006400d49947 */ /* 0x002fea0003800000 */
.L_x_602:
        /* <DEDUP_REMOVED lines=10> */
.L_x_411:
[----:B--234-:R-:W1:Y:S02]  /*2f6f0*/  LDC R3, c[0x0][0x828] ;  /* 0x00020a00ff037b82 */ /* 0x01ce640000000800 */
[----:B-1----:R1:W-:Y:S02]  /*2f700*/  SYNCS.ARRIVE.TRANS64.RED.A0TR RZ, [UR4+0x344b8], R3 ;  /* 0x0344b803ffff79a7 */ /* 0x0023e40008300404 */
.L_x_410:
[----:B------:R-:W-:Y:S05]  /*2f710*/  BSYNC B0 ;  /* 0x0000000000007941 */ /* 0x000fea0003800000 */
.L_x_409:
[----:B------:R-:W-:Y:S05]  /*2f720*/  @!P2 BRA `(.L_x_412) ;  /* 0x000000000004a947 */ /* 0x000fea0003800000 */
[----:B------:R-:W-:Y:S01]  /*2f730*/  BPT.TRAP 0x1 ;  /* 0x000000040000795c */ /* 0x000fe20000300000 */
.L_x_412:
[----:B------:R-:W-:Y:S01]  /*2f740*/  SYNCS.ARRIVE.TRANS64.RED.A1T0 RZ, [UR7], RZ ;  /* 0x000000ffffff79a7 */ /* 0x000fe20008100407 */
[----:B------:R-:W-:Y:S05]  /*2f750*/  @!P2 BRA `(.L_x_413) ;  /* 0x000000000004a947 */ /* 0x000fea0003800000 */
[----:B------:R-:W-:Y:S01]  /*2f760*/  BPT.TRAP 0x1 ;  /* 0x000000040000795c */ /* 0x000fe20000300000 */
.L_x_413:
[----:B------:R-:W1:Y:S02]  /*2f770*/  SYNCS.PHASECHK.TRANS64.TRYWAIT P1, [UR4+0x344e0], R8 ;  /* 0x0344e008ff0075a7 */ /* 0x000e640008020144 */
[----:B-1----:R-:W-:Y:S05]  /*2f780*/  @!P1 BRA `(.L_x_414) ;  /* 0x00000064009c9947 */ /* 0x002fea0003800000 */
.L_x_603:
        /* <DEDUP_REMOVED lines=10> */
.L_x_417:
[----:B--234-:R-:W1:Y:S02]  /*2f830*/  LDC R3, c[0x0][0x828] ;  /* 0x00020a00ff037b82 */ /* 0x01ce640000000800 */
[----:B-1----:R1:W-:Y:S02]  /*2f840*/  SYNCS.ARRIVE.TRANS64.RED.A0TR RZ, [UR4+0x344c0], R3 ;  /* 0x0344c003ffff79a7 */ /* 0x0023e40008300404 */
.L_x_416:
[----:B------:R-:W-:Y:S05]  /*2f850*/  BSYNC B0 ;  /* 0x0000000000007941 */ /* 0x000fea0003800000 */
.L_x_415:
[----:B------:R-:W-:Y:S05]  /*2f860*/  @!P2 BRA `(.L_x_418) ;  /* 0x000000000004a947 */ /* 0x000fea0003800000 */
[----:B------:R-:W-:Y:S01]  /*2f870*/  BPT.TRAP 0x1 ;  /* 0x000000040000795c */ /* 0x000fe20000300000 */
.L_x_418:
[----:B------:R-:W-:Y:S01]  /*2f880*/  SYNCS.ARRIVE.TRANS64.RED.A1T0 RZ, [UR8], RZ ;  /* 0x000000ffffff79a7 */ /* 0x000fe20008100408 */
[----:B------:R-:W-:Y:S05]  /*2f890*/  @!P2 BRA `(.L_x_419) ;  /* 0x000000000004a947 */ /* 0x000fea0003800000 */
[----:B------:R-:W-:Y:S01]  /*2f8a0*/  BPT.TRAP 0x1 ;  /* 0x000000040000795c */ /* 0x000fe20000300000 */
.L_x_419:
[----:B------:R-:W1:Y:S02]  /*2f8b0*/  SYNCS.PHASECHK.TRANS64.TRYWAIT P1, [UR4+0x344e8], R8 ;  /* 0x0344e808ff0075a7 */ /* 0x000e640008020144 */
[----:B-1----:R-:W-:Y:S05]  /*2f8c0*/  @!P1 BRA `(.L_x_420) ;  /* 0x0000006400649947 */ /* 0x002fea0003800000 */
.L_x_604:
        /* <DEDUP_REMOVED lines=10> */
.L_x_423:
[----:B--234-:R-:W1:Y:S02]  /*2f970*/  LDC R3, c[0x0][0x828] ;  /* 0x00020a00ff037b82 */ /* 0x01ce640000000800 */
[----:B-1----:R1:W-:Y:S02]  /*2f980*/  SYNCS.ARRIVE.TRANS64.RED.A0TR RZ, [UR4+0x344c8], R3 ;  /* 0x0344c803ffff79a7 */ /* 0x0023e40008300404 */
.L_x_422:
[----:B------:R-:W-:Y:S05]  /*2f990*/  BSYNC B0 ;  /* 0x0000000000007941 */ /* 0x000fea0003800000 */
.L_x_421:
[----:B------:R-:W-:Y:S05]  /*2f9a0*/  @!P2 BRA `(.L_x_424) ;  /* 0x000000000004a947 */ /* 0x000fea0003800000 */
[----:B------:R-:W-:Y:S01]  /*2f9b0*/  BPT.TRAP 0x1 ;  /* 0x000000040000795c */ /* 0x000fe20000300000 */
.L_x_424:
[----:B------:R-:W-:Y:S01]  /*2f9c0*/  SYNCS.ARRIVE.TRANS64.RED.A1T0 RZ, [UR9], RZ ;  /* 0x000000ffffff79a7 */ /* 0x000fe20008100409 */
[----:B------:R-:W-:Y:S01]  /*2f9d0*/  UIADD3 UR15, UR15, 0xe0, URZ ;  /* 0x000000e00f0f7890 */ /* 0x000fe2000fffe03f */
[----:B------:R-:W-:Y:S11]  /*2f9e0*/  @!P2 BRA `(.L_x_425) ;  /* 0x000000000004a947 */ /* 0x000ff60003800000 */
[----:B------:R-:W-:Y:S01]  /*2f9f0*/  BPT.TRAP 0x1 ;  /* 0x000000040000795c */ /* 0x000fe20000300000 */
.L_x_425:
[----:B------:R-:W1:Y:S02]  /*2fa00*/  SYNCS.PHASECHK.TRANS64.TRYWAIT P1, [UR4+0x344d0], R2 ;  /* 0x0344d002ff0075a7 */ /* 0x000e640008020144 */
[----:B-1----:R-:W-:Y:S05]  /*2fa10*/  @!P1 BRA `(.L_x_426) ;  /* 0x0000006400289947 */ /* 0x002fea0003800000 */
.L_x_605:
        /* <DEDUP_REMOVED lines=9> */
.L_x_429:
[----:B--234-:R-:W1:Y:S02]  /*2fab0*/  LDC R3, c[0x0][0x828] ;  /* 0x00020a00ff037b82 */ /* 0x01ce640000000800 */
[----:B-1----:R1:W-:Y:S02]  /*2fac0*/  SYNCS.ARRIVE.TRANS64.RED.A0TR RZ, [UR4+0x344b0], R3 ;  /* 0x0344b003ffff79a7 */ /* 0x0023e40008300404 */
.L_x_428:
[----:B------:R-:W-:Y:S05]  /*2fad0*/  BSYNC B0 ;  /* 0x0000000000007941 */ /* 0x000fea0003800000 */
.L_x_427:
[----:B------:R-:W-:Y:S05]  /*2fae0*/  @!P2 BRA `(.L_x_430) ;  /* 0x000000000004a947 */ /* 0x000fea0003800000 */
[----:B------:R-:W-:Y:S01]  /*2faf0*/  BPT.TRAP 0x1 ;  /* 0x000000040000795c */ /* 0x000fe20000300000 */
.L_x_430:
[----:B------:R-:W-:Y:S01]  /*2fb00*/  SYNCS.ARRIVE.TRANS64.RED.A1T0 RZ, [UR6], RZ ;  /* 0x000000ffffff79a7 */ /* 0x000fe20008100406 */
[----:B------:R-:W-:Y:S05]  /*2fb10*/  @!P2 BRA `(.L_x_431) ;  /* 0x000000000004a947 */ /* 0x000fea0003800000 */
[----:B------:R-:W-:Y:S01]  /*2fb20*/  BPT.TRAP 0x1 ;  /* 0x000000040000795c */ /* 0x000fe20000300000 */
.L_x_431:
[----:B------:R-:W1:Y:S02]  /*2fb30*/  SYNCS.PHASECHK.TRANS64.TRYWAIT P1, [UR4+0x344d8], R2 ;  /* 0x0344d802ff0075a7 */ /* 0x000e640008020144 */
[----:B-1----:R-:W-:Y:S05]  /*2fb40*/  @!P1 BRA `(.L_x_432) ;  /* 0x0000006000f49947 */ /* 0x002fea0003800000 */
.L_x_606:
        /* <DEDUP_REMOVED lines=10> */
.L_x_435:
[----:B--234-:R-:W1:Y:S02]  /*2fbf0*/  LDC R3, c[0x0][0x828] ;  /* 0x00020a00ff037b82 */ /* 0x01ce640000000800 */
[----:B-1----:R1:W-:Y:S02]  /*2fc00*/  SYNCS.ARRIVE.TRANS64.RED.A0TR RZ, [UR4+0x344b8], R3 ;  /* 0x0344b803ffff79a7 */ /* 0x0023e40008300404 */
.L_x_434:
[----:B------:R-:W-:Y:S05]  /*2fc10*/  BSYNC B0 ;  /* 0x0000000000007941 */ /* 0x000fea0003800000 */
.L_x_433:
[----:B------:R-:W-:Y:S05]  /*2fc20*/  @!P2 BRA `(.L_x_436) ;  /* 0x000000000004a947 */ /* 0x000fea0003800000 */
[----:B------:R-:W-:Y:S01]  /*2fc30*/  BPT.TRAP 0x1 ;  /* 0x000000040000795c */ /* 0x000fe20000300000 */
.L_x_436:
[----:B------:R-:W-:Y:S01]  /*2fc40*/  SYNCS.ARRIVE.TRANS64.RED.A1T0 RZ, [UR7], RZ ;  /* 0x000000ffffff79a7 */ /* 0x000fe20008100407 */
[----:B------:R-:W-:Y:S05]  /*2fc50*/  @!P2 BRA `(.L_x_437) ;  /* 0x000000000004a947 */ /* 0x000fea0003800000 */
[----:B------:R-:W-:Y:S01]  /*2fc60*/  BPT.TRAP 0x1 ;  /* 0x000000040000795c */ /* 0x000fe20000300000 */
.L_x_437:
[----:B------:R-:W1:Y:S02]  /*2fc70*/  SYNCS.PHASECHK.TRANS64.TRYWAIT P1, [UR4+0x344e0], R2 ;  /* 0x0344e002ff0075a7 */ /* 0x000e640008020144 */
[----:B-1----:R-:W-:Y:S05]  /*2fc80*/  @!P1 BRA `(.L_x_438) ;  /* 0x0000006000bc9947 */ /* 0x002fea0003800000 */
.L_x_607:
[----:B------:R-:W-:Y:S04]  /*2fc90*/  BSSY B0, `(.L_x_439) ;  /* 0x000000d000007945 */ /* 0x000fe80003800000 */
[----:B------:R-:W-:Y:S05]  /*2fca0*/  @P0 BRA `(.L_x_440) ;  /* 0x00000000002c0947 */ /* 0x000fea0003800000 */
[----:B------:R-:W-:Y:S02]  /*2fcb0*/  UIADD3 UR18, UR14, 0x80, URZ ;  /* 0x000000800e127890 */ /* 0x000fe4000fffe03f */
[----:B------:R-:W-:Y:S01]  /*2fcc0*/  UIADD3 UR16, UR4, 0x32000, URZ ;  /* 0x0003200004107890 */ /* 0x000fe2000fffe03f */
[----:B------:R-:W-:Y:S01]  /*2fcd0*/  UMOV UR6, 0x0 ;  /* 0x0000000000067882 */ /* 0x000fe20000000000 */
[----:B------:R-:W-:Y:S01]  /*2fce0*/  UMOV UR7, 0x10000000 ;  /* 0x1000000000077882 */ /* 0x000fe20000000000 */
[----:B------:R-:W-:Y:S01]  /*2fcf0*/  UMOV UR17, UR21 ;  /* 0x0000001500117c82 */ /* 0x000fe20008000000 */
[----:B------:R-:W-:-:S05]  /*2fd00*/  UMOV UR19, UR15 ;  /* 0x0000000f00137c82 */ /* 0x000fca0008000000 */
[----:B------:R1:W-:Y:S02]  /*2fd10*/  UTMALDG.2D [UR16], [UR10], desc[UR6] ;  /* 0x000006100a0075b4 */ /* 0x0003e40008009000 */
[----:B-1----:R-:W-:Y:S05]  /*2fd20*/  @!P2 BRA `(.L_x_441) ;  /* 0x000000000004a947 */ /* 0x002fea0003800000 */
[----:B------:R-:W-:Y:S01]  /*2fd30*/  BPT.TRAP 0x1 ;  /* 0x000000040000795c */ /* 0x000fe20000300000 */
.L_x_441:
[----:B--234-:R-:W1:Y:S02]  /*2fd40*/  LDC R3, c[0x0][0x828] ;  /* 0x00020a00ff037b82 */ /* 0x01ce640000000800 */
[----:B-1----:R1:W-:Y:S02]  /*2fd50*/  SYNCS.ARRIVE.TRANS64.RED.A0TR RZ, [UR4+0x344c0], R3 ;  /* 0x0344c003ffff79a7 */ /* 0x0023e40008300404 */
.L_x_440:
[----:B------:R-:W-:Y:S05]  /*2fd60*/  BSYNC B0 ;  /* 0x0000000000007941 */ /* 0x000fea0003800000 */
.L_x_439:
[----:B------:R-:W-:Y:S05]  /*2fd70*/  @!P2 BRA `(.L_x_442) ;  /* 0x000000000004a947 */ /* 0x000fea0003800000 */
[----:B------:R-:W-:Y:S01]  /*2fd80*/  BPT.TRAP 0x1 ;  /* 0x000000040000795c */ /* 0x000fe20000300000 */
.L_x_442:
[----:B------:R-:W-:Y:S01]  /*2fd90*/  SYNCS.ARRIVE.TRANS64.RED.A1T0 RZ, [UR8], RZ ;  /* 0x000000ffffff79a7 */ /* 0x000fe20008100408 */
[----:B------:R-:W-:Y:S05]  /*2fda0*/  @!P2 BRA `(.L_x_443) ;  /* 0x000000000004a947 */ /* 0x000fea0003800000 */
[----:B------:R-:W-:Y:S01]  /*2fdb0*/  BPT.TRAP 0x1 ;  /* 0x000000040000795c */ /* 0x000fe20000300000 */
.L_x_443:
[----:B------:R-:W1:Y:S02]  /*2fdc0*/  SYNCS.PHASECHK.TRANS64.TRYWAIT P1, [UR4+0x344e8], R2 ;  /* 0x0344e802ff0075a7 */ /* 0x000e640008020144 */
[----:B-1----:R-:W-:Y:S05]  /*2fdd0*/  @!P1 BRA `(.L_x_444) ;  /* 0x0000006000809947 */ /* 0x002fea0003800000 */
.L_x_608:
        /* <DEDUP_REMOVED lines=11> */
.L_x_447:
[----:B------:R-:W1:Y:S02]  /*2fe90*/  LDC R2, c[0x0][0x828] ;  /* 0x00020a00ff027b82 */ /* 0x000e640000000800 */
[----:B-1----:R1:W-:Y:S02]  /*2fea0*/  SYNCS.ARRIVE.TRANS64.RED.A0TR RZ, [UR4+0x344c8], R2 ;  /* 0x0344c802ffff79a7 */ /* 0x0023e40008300404 */
.L_x_446:
[----:B------:R-:W-:Y:S05]  /*2feb0*/  BSYNC B0 ;  /* 0x0000000000007941 */ /* 0x000fea0003800000 */
.L_x_445:
[----:B------:R-:W-:Y:S05]  /*2fec0*/  @!P2 BRA `(.L_x_448) ;  /* 0x000000000004a947 */ /* 0x000fea0003800000 */
[----:B------:R-:W-:Y:S01]  /*2fed0*/  BPT.TRAP 0x1 ;  /* 0x000000040000795c */ /* 0x000fe20000300000 */
.L_x_448:
[----:B------:R-:W-:Y:S01]  /*2fee0*/  ISETP.NE.AND P0, PT, R7, RZ, PT ;  /* 0x000000ff0700720c */ /* 0x000fe20003f05270 */
[----:B------:R-:W-:Y:S01]  /*2fef0*/  SYNCS.ARRIVE.TRANS64.RED.A1T0 RZ, [UR9], RZ ;  /* 0x000000ffffff79a7 */ /* 0x000fe20008100409 */
[CC--:B------:R-:W-:Y:S02]  /*2ff00*/  ISETP.NE.AND P3, PT, R18.reuse, R6.reuse, PT ;  /* 0x000000061200720c */ /* 0x0c0fe40003f65270 */
[----:B------:R-:W-:-:S13]  /*2ff10*/  ISETP.EQ.OR P0, PT, R18, R6, !P0 ;  /* 0x000000061200720c */ /* 0x000fda0004702670 */
[----:B------:R-:W-:Y:S05]  /*2ff20*/  @P0 BRA `(.L_x_449) ;  /* 0x0000000400040947 */ /* 0x000fea0003800000 */
[----:B------:R-:W-:Y:S01]  /*2ff30*/  ELECT P0, URZ, PT ;  /* 0x00000000003f782f */ /* 0x000fe20003800000 */
[----:B------:R-:W-:-:S12]  /*2ff40*/  BSSY B0, `(.L_x_450) ;  /* 0x0000032000007945 */ /* 0x000fd80003800000 */
[----:B------:R-:W-:Y:S05]  /*2ff50*/  @!P0 BRA `(.L_x_451) ;  /* 0x0000000000c08947 */ /* 0x000fea0003800000 */
[----:B-1234-:R-:W1:Y:S08]  /*2ff60*/  LDC.64 R2, c[0x0][0x290] ;  /* 0x0000a400ff027b82 */ /* 0x01ee700000000a00 */
[----:B------:R-:W2:Y:S08]  /*2ff70*/  LDC.64 R10, c[0x0][0x808] ;  /* 0x00020200ff0a7b82 */ /* 0x000eb00000000a00 */
[----:B------:R-:W3:Y:S01]  /*2ff80*/  LDC.64 R14, c[0x0][0x810] ;  /* 0x00020400ff0e7b82 */ /* 0x000ee20000000a00 */
[----:B-1----:R-:W-:-:S05]  /*2ff90*/  IMAD.WIDE R2, R6, 0xc, R2 ;  /* 0x0000000c06027825 */ /* 0x002fca00078e0202 */
[----:B------:R1:W5:Y:S04]  /*2ffa0*/  LDG.E R12, desc[UR38][R2.64] ;  /* 0x00000026020c7981 */ /* 0x000368000c1e1900 */
[----:B-----5:R1:W5:Y:S01]  /*2ffb0*/  LDG.E R13, desc[UR38][R2.64+0x4] ;  /* 0x00000426020d7981 */ /* 0x020362000c1e1900 */
[----:B--2---:R-:W-:Y:S02]  /*2ffc0*/  ISETP.NE.U32.AND P0, PT, R10, RZ, PT ;  /* 0x000000ff0a00720c */ /* 0x004fe40003f05070 */
[----:B------:R-:W-:Y:S02]  /*2ffd0*/  SHF.R.S32.HI R9, RZ, 0x1f, R6 ;  /* 0x0000001fff097819 */ /* 0x000fe40000011406 */
[----:B------:R-:W-:Y:S02]  /*2ffe0*/  ISETP.NE.AND.EX P0, PT, R11, RZ, PT, P0 ;  /* 0x000000ff0b00720c */ /* 0x000fe40003f05300 */
[----:B---3--:R-:W-:-:S04]  /*2fff0*/  ISETP.NE.U32.AND P1, PT, R14, RZ, PT ;  /* 0x000000ff0e00720c */ /* 0x008fc80003f25070 */
[----:B------:R-:W-:-:S07]  /*30000*/  ISETP.NE.AND.EX P1, PT, R15, RZ, PT, P1 ;  /* 0x000000ff0f00720c */ /* 0x000fce0003f25310 */
[----:B-1----:R-:W-:Y:S06]  /*30010*/  @!P0 BRA `(.L_x_452) ;  /* 0x0000000000108947 */ /* 0x002fec0003800000 */
[----:B------:R-:W-:-:S04]  /*30020*/  LEA R2, P0, R6, R10, 0x3 ;  /* 0x0000000a06027211 */ /* 0x000fc800078018ff */
[----:B------:R-:W-:-:S06]  /*30030*/  LEA.HI.X R3, R6, R11, R9, 0x3, P0 ;  /* 0x0000000b06037211 */ /* 0x000fcc00000f1c09 */
[----:B------:R-:W2:Y:S04]  /*30040*/  LDG.E.64 R2, desc[UR38][R2.64] ;  /* 0x0000002602027981 */ /* 0x000ea8000c1e1b00 */
[----:B--2---:R1:W-:Y:S02]  /*30050*/  STS.64 [UR5], R2 ;  /* 0x00000002ff007988 */ /* 0x0043e40008000a05 */
.L_x_452:
[----:B------:R-:W-:Y:S05]  /*30060*/  @!P1 BRA `(.L_x_451) ;  /* 0x00000000007c9947 */ /* 0x000fea0003800000 */
[----:B-1----:R-:W-:-:S04]  /*30070*/  LEA R2, P0, R6, R14, 0x3 ;  /* 0x0000000e06027211 */ /* 0x002fc800078018ff */
[----:B------:R-:W-:Y:S02]  /*30080*/  LEA.HI.X R3, R6, R15, R9, 0x3, P0 ;  /* 0x0000000f06037211 */ /* 0x000fe400000f1c09 */
[----:B------:R-:W1:Y:S04]  /*30090*/  LDS R9, [UR5+0x1c] ;  /* 0x00001c05ff097984 */ /* 0x000e680008000800 */
[----:B------:R-:W2:Y:S01]  /*300a0*/  LDG.E.64 R2, desc[UR38][R2.64] ;  /* 0x0000002602027981 */ /* 0x000ea2000c1e1b00 */
[----:B------:R-:W-:Y:S02]  /*300b0*/  MOV R18, UR5 ;  /* 0x0000000500127c02 */ /* 0x000fe40008000f00 */
[----:B------:R-:W-:Y:S02]  /*300c0*/  CS2R R14, SRZ ;  /* 0x00000000000e7805 */ /* 0x000fe4000001ff00 */
[----:B------:R-:W-:Y:S01]  /*300d0*/  IADD3 R12, R12, -0x1, RZ ;  /* 0xffffffff0c0c7810 */ /* 0x000fe20007ffe0ff */
[----:B------:R-:W-:Y:S01]  /*300e0*/  STS [UR5+0x30], RZ ;  /* 0x000030ffff007988 */ /* 0x000fe20008000805 */
[----:B------:R-:W-:-:S02]  /*300f0*/  SHF.R.U64 R18, R18, 0x4, RZ ;  /* 0x0000000412127819 */ /* 0x000fc400000012ff */
[----:B-----5:R-:W-:-:S03]  /*30100*/  IADD3 R13, R13, -0x1, RZ ;  /* 0xffffffff0d0d7810 */ /* 0x020fc60007ffe0ff */
[----:B------:R-:W-:Y:S04]  /*30110*/  STS [UR5+0x10], R18 ;  /* 0x00001012ff007988 */ /* 0x000fe80008000805 */
[----:B------:R-:W-:Y:S04]  /*30120*/  STS.128 [UR5+0x20], R12 ;  /* 0x0000200cff007988 */ /* 0x000fe80008000c05 */
        /* <DEDUP_REMOVED lines=9> */
[----:B------:R-:W-:Y:S04]  /*301c0*/  STS [UR5+0x1c], R9 ;  /* 0x00001c09ff007988 */ /* 0x000fe80008000805 */
[----:B------:R-:W1:Y:S02]  /*301d0*/  LDS R10, [UR5+0x1c] ;  /* 0x00001c05ff0a7984 */ /* 0x000e640008000800 */
[----:B-1----:R-:W-:-:S05]  /*301e0*/  LOP3.LUT R10, R10, 0xf0, RZ, 0xb8, !PT ;  /* 0x000000f00a0a7812 */ /* 0x002fca00078eb8ff */
[----:B------:R-:W-:Y:S04]  /*301f0*/  STS [UR5+0x1c], R10 ;  /* 0x00001c0aff007988 */ /* 0x000fe80008000805 */
[----:B------:R-:W1:Y:S02]  /*30200*/  LDS R11, [UR5+0x1c] ;  /* 0x00001c05ff0b7984 */ /* 0x000e640008000800 */
[----:B-1----:R-:W-:-:S05]  /*30210*/  LOP3.LUT R19, R11, 0xf00, RZ, 0xb8, !PT ;  /* 0x00000f000b137812 */ /* 0x002fca00078eb8ff */
[----:B------:R-:W-:Y:S04]  /*30220*/  STS.64 [UR5+0x18], R18 ;  /* 0x00001812ff007988 */ /* 0x000fe80008000a05 */
[----:B------:R-:W1:Y:S02]  /*30230*/  LDS R11, [UR5+0x1c] ;  /* 0x00001c05ff0b7984 */ /* 0x000e640008000800 */
[----:B-1----:R-:W-:-:S05]  /*30240*/  LOP3.LUT R2, R11, 0xf000, RZ, 0xb8, !PT ;  /* 0x0000f0000b027812 */ /* 0x002fca00078eb8ff */
[----:B------:R1:W-:Y:S02]  /*30250*/  STS [UR5+0x1c], R2 ;  /* 0x00001c02ff007988 */ /* 0x0003e40008000805 */
.L_x_451:
[----:B------:R-:W-:Y:S05]  /*30260*/  BSYNC B0 ;  /* 0x0000000000007941 */ /* 0x000fea0003800000 */
.L_x_450:
[----:B-1----:R-:W1:Y:S01]  /*30270*/  S2R R2, SR_LANEID ;  /* 0x0000000000027919 */ /* 0x002e620000000000 */
[----:B------:R-:W-:Y:S01]  /*30280*/  NOP ;  /* 0x0000000000007918 */ /* 0x000fe20000000000 */
[----:B------:R-:W-:Y:S01]  /*30290*/  ELECT P0, URZ, PT ;  /* 0x00000000003f782f */ /* 0x000fe20003800000 */
[----:B------:R-:W-:Y:S01]  /*302a0*/  BSSY B0, `(.L_x_453) ;  /* 0x0000008000007945 */ /* 0x000fe20003800000 */
[----:B-1----:R-:W-:-:S04]  /*302b0*/  SHF.L.U32 R10, R2, 0x2, RZ ;  /* 0x00000002020a7819 */ /* 0x002fc800000006ff */
[----:B------:R-:W-:Y:S01]  /*302c0*/  IADD3 R2, P1, R10, UR10, RZ ;  /* 0x0000000a0a027c10 */ /* 0x000fe2000ff3e0ff */
[----:B------:R1:W1:Y:S04]  /*302d0*/  LDS R9, [R10+UR5] ;  /* 0x000000050a097984 */ /* 0x0002680008000800 */
[----:B--234-:R-:W-:Y:S02]  /*302e0*/  IMAD.X R3, RZ, RZ, UR11, P1 ;  /* 0x0000000bff037e24 */ /* 0x01cfe400088e06ff */
[----:B------:R-:W-:Y:S06]  /*302f0*/  @!P0 BRA `(.L_x_454) ;  /* 0x0000000000088947 */ /* 0x000fec0003800000 */
[----:B------:R0:W-:Y:S01]  /*30300*/  UTMACMDFLUSH ;  /* 0x00000000000079b7 */ /* 0x0001e20000000000 */
[----:B------:R-:W-:-:S04]  /*30310*/  DEPBAR.LE SB0, 0x0 ;  /* 0x000080000000791a */ /* 0x000fc80000000000 */
.L_x_454:
[----:B------:R-:W-:Y:S05]  /*30320*/  BSYNC B0 ;  /* 0x0000000000007941 */ /* 0x000fea0003800000 */
.L_x_453:
[----:B-1----:R1:W5:Y:S02]  /*30330*/  ATOMG.E.EXCH.STRONG.GPU PT, RZ, [R2], R9 ;  /* 0x0000000902ff73a8 */ /* 0x00236400041ee100 */
.L_x_449:
[----:B-1----:R-:W2:Y:S01]  /*30340*/  LDL.LU R2, [R1+0x600] ;  /* 0x0006000001027983 */ /* 0x002ea20000300800 */
[----:B------:R-:W-:Y:S01]  /*30350*/  ISETP.NE.AND P1, PT, R7, RZ, PT ;  /* 0x000000ff0700720c */ /* 0x000fe20003f25270 */
[----:B------:R-:W-:Y:S01]  /*30360*/  IMAD.MOV.U32 R18, RZ, RZ, R6 ;  /* 0x000000ffff127224 */ /* 0x000fe200078e0006 */
[----:B------:R-:W-:Y:S02]  /*30370*/  MOV R16, R4 ;  /* 0x0000000400107202 */ /* 0x000fe40000000f00 */
[----:B------:R-:W-:Y:S02]  /*30380*/  MOV R17, R5 ;  /* 0x0000000500117202 */ /* 0x000fe40000000f00 */
[----:B--234-:R-:W-:Y:S02]  /*30390*/  IADD3 R3, R2, 0x1, RZ ;  /* 0x0000000102037810 */ /* 0x01cfe40007ffe0ff */
[----:B------:R-:W-:Y:S02]  /*303a0*/  SEL R2, RZ, 0x1, !P3 ;  /* 0x00000001ff027807 */ /* 0x000fe40005800000 */
[----:B------:R-:W-:-:S04]  /*303b0*/  ISETP.NE.AND P0, PT, R3, 0x8, PT ;  /* 0x000000080300780c */ /* 0x000fc80003f05270 */
[----:B------:R-:W-:Y:S02]  /*303c0*/  SEL R3, R3, RZ, P0 ;  /* 0x000000ff03037207 */ /* 0x000fe40000000000 */
[----:B------:R-:W-:-:S03]  /*303d0*/  SEL R9, RZ, 0x1, P0 ;  /* 0x00000001ff097807 */ /* 0x000fc60000000000 */
[----:B------:R1:W-:Y:S01]  /*303e0*/  STL [R1+0x600], R3 ;  /* 0x0006000301007387 */ /* 0x0003e20000100800 */
[----:B------:R-:W-:Y:S01]  /*303f0*/  LOP3.LUT R0, R0, R9, RZ, 0x3c, !PT ;  /* 0x0000000900007212 */ /* 0x000fe200078e3cff */
[----:B------:R-:W-:Y:S06]  /*30400*/  @P1 BRA `(.L_x_455) ;  /* 0xffffffcc00a41947 */ /* 0x000fec000383ffff */
[----:B-----5:R-:W-:Y:S01]  /*30410*/  ELECT P0, URZ, PT ;  /* 0x00000000003f782f */ /* 0x020fe20003800000 */
[----:B------:R-:W-:-:S12]  /*30420*/  BSSY B0, `(.L_x_456) ;  /* 0x0000017000007945 */ /* 0x000fd80003800000 */
[----:B------:R-:W-:Y:S05]  /*30430*/  @!P0 BRA `(.L_x_457) ;  /* 0x0000000000548947 */ /* 0x000fea0003800000 */
[----:B------:R-:W-:Y:S05]  /*30440*/  @!P2 BRA `(.L_x_458) ;  /* 0x000000000004a947 */ /* 0x000fea0003800000 */
[----:B------:R-:W-:Y:S01]  /*30450*/  BPT.TRAP 0x1 ;  /* 0x000000040000795c */ /* 0x000fe20000300000 */
.L_x_458:
[----:B------:R-:W2:Y:S02]  /*30460*/  SYNCS.PHASECHK.TRANS64.TRYWAIT P0, [UR4+0x344d0], R8 ;  /* 0x0344d008ff0075a7 */ /* 0x000ea40008000144 */
[----:B--2---:R-:W-:Y:S05]  /*30470*/  @!P0 BRA `(.L_x_459) ;  /* 0x0000005800f08947 */ /* 0x004fea0003800000 */
.L_x_609:
[----:B------:R-:W-:Y:S05]  /*30480*/  @!P2 BRA `(.L_x_460) ;  /* 0x000000000004a947 */ /* 0x000fea0003800000 */
[----:B------:R-:W-:Y:S01]  /*30490*/  BPT.TRAP 0x1 ;  /* 0x000000040000795c */ /* 0x000fe20000300000 */
.L_x_460:
[----:B------:R-:W2:Y:S02]  /*304a0*/  SYNCS.PHASECHK.TRANS64.TRYWAIT P0, [UR4+0x344d8], R8 ;  /* 0x0344d808ff0075a7 */ /* 0x000ea40008000144 */
[----:B--2---:R-:W-:Y:S05]  /*304b0*/  @!P0 BRA `(.L_x_461) ;  /* 0x0000005800f88947 */ /* 0x004fea0003800000 */
.L_x_610:
[----:B------:R-:W-:Y:S05]  /*304c0*/  @!P2 BRA `(.L_x_462) ;  /* 0x000000000004a947 */ /* 0x000fea0003800000 */
[----:B------:R-:W-:Y:S01]  /*304d0*/  BPT.TRAP 0x1 ;  /* 0x000000040000795c */ /* 0x000fe20000300000 */
.L_x_462:
[----:B------:R-:W2:Y:S02]  /*304e0*/  SYNCS.PHASECHK.TRANS64.TRYWAIT P0, [UR4+0x344e0], R8 ;  /* 0x0344e008ff0075a7 */ /* 0x000ea40008000144 */
[----:B--2---:R-:W-:Y:S05]  /*304f0*/  @!P0 BRA `(.L_x_463) ;  /* 0x0000005c00008947 */ /* 0x004fea0003800000 */
.L_x_611:
[----:B------:R-:W-:Y:S05]  /*30500*/  @!P2 BRA `(.L_x_464) ;  /* 0x000000000004a947 */ /* 0x000fea0003800000 */
[----:B------:R-:W-:Y:S01]  /*30510*/  BPT.TRAP 0x1 ;  /* 0x000000040000795c */ /* 0x000fe20000300000 */
.L_x_464:
[----:B------:R-:W-:-:S04]  /*30520*/  MOV R0, 0x1 ;  /* 0x0000000100007802 */ /* 0x000fc80000000f00 */
[----:B------:R-:W-:-:S07]  /*30530*/  SHF.L.U32 R0, R0, 0x1f, RZ ;  /* 0x0000001f00007819 */ /* 0x000fce00000006ff */
.L_x_465:
[----:B-1----:R-:W-:-:S04]  /*30540*/  MOV R3, UR4 ;  /* 0x0000000400037c02 */ /* 0x002fc80008000f00 */
[----:B------:R1:W2:Y:S03]  /*30550*/  SYNCS.PHASECHK.TRANS64.TRYWAIT P0, [R3+URZ+0x344e8], R0 ;  /* 0x0344e800030075a7 */ /* 0x0002a6000800017f */
[----:B--2---:R-:W-:Y:S05]  /*30560*/  @!P0 NANOSLEEP.SYNCS 0x989680 ;  /* 0x009896800000895d */ /* 0x004fea0003900000 */
[----:B------:R-:W2:Y:S02]  /*30570*/  @!P0 SYNCS.PHASECHK.TRANS64 P0, [R3+URZ+0x344e8], R0 ;  /* 0x0344e800030085a7 */ /* 0x000ea4000800007f */
[----:B--2---:R-:W-:Y:S05]  /*30580*/  @!P0 BRA `(.L_x_465) ;  /* 0xfffffffc00ec8947 */ /* 0x004fea000383ffff */
.L_x_457:
[----:B------:R-:W-:Y:S05]  /*30590*/  BSYNC B0 ;  /* 0x0000000000007941 */ /* 0x000fea0003800000 */
.L_x_456:
[----:B------:R-:W-:Y:S05]  /*305a0*/  EXIT ;  /* 0x000000000000794d */ /* 0x000fea0003800000 */
.L_x_242:
[----:B------:R-:W1:Y:S01]  /*305b0*/  S2UR UR4, SR_CTAID.Y ;  /* 0x00000000000479c3 */ /* 0x000e620000002600 */
[----:B------:R-:W3:Y:S01]  /*305c0*/  S2R R0, SR_LANEID ;  /* 0x0000000000007919 */ /* 0x000ee20000000000 */
[----:B------:R-:W-:Y:S01]  /*305d0*/  ELECT P0, URZ, PT ;  /* 0x00000000003f782f */ /* 0x000fe20003800000 */
[----:B------:R-:W-:Y:S01]  /*305e0*/  BSSY B0, `(.L_x_466) ;  /* 0x000003b000007945 */ /* 0x000fe20003800000 */
[----:B------:R-:W-:Y:S01]  /*305f0*/  ULDC.64 UR12, c[0x0][0x508] ;  /* 0x00014200000c7ab9 */ /* 0x000fe20000000a00 */
[----:B-1----:R-:W-:-:S04]  /*30600*/  UIMAD UR4, UR4, UR60, UR56 ;  /* 0x0000003c040472a4 */ /* 0x002fc8000f8e0238 */
[----:B------:R-:W-:-:S06]  /*30610*/  UIMAD.WIDE UR12, UR4, 0x80, UR12 ;  /* 0x00000080040c78a5 */ /* 0x000fcc000f8e020c */
[----:B------:R-:W-:Y:S06]  /*30620*/  @!P0 BRA `(.L_x_467) ;  /* 0x0000000000d88947 */ /* 0x000fec0003800000 */
[----:B------:R1:W-:Y:S01]  /*30630*/  STL [R1+0x608], R13 ;  /* 0x0006080d01007387 */ /* 0x0003e20000100800 */
[----:B------:R-:W4:Y:S01]  /*30640*/  LDC.64 R14, c[0x0][0x358] ;  /* 0x0000d600ff0e7b82 */ /* 0x000f220000000a00 */
[----:B------:R-:W-:Y:S02]  /*30650*/  UMOV UR4, 0x400 ;  /* 0x0000040000047882 */ /* 0x000fe40000000000 */
[----:B------:R3:W-:Y:S01]  /*30660*/  STL [R1+0x604], R11 ;  /* 0x0006040b01007387 */ /* 0x0007e20000100800 */
[----:B--2---:R-:W-:-:S04]  /*30670*/  ULEA UR4, UR58, UR4, 0x18 ;  /* 0x000000043a047291 */ /* 0x004fc8000f8ec03f */
[----:B------:R-:W2:Y:S08]  /*30680*/  LDC.64 R8, c[0x0][0x340] ;  /* 0x0000d000ff087b82 */ /* 0x000eb00000000a00 */
[----:B-1----:R-:W4:Y:S08]  /*30690*/  LDC.64 R12, c[0x0][0x350] ;  /* 0x0000d400ff0c7b82 */ /* 0x002f300000000a00 */
[----:B---3--:R-:W2:Y:S08]  /*306a0*/  LDC.64 R10, c[0x0][0x348] ;  /* 0x0000d200ff0a7b82 */ /* 0x008eb00000000a00 */
[----:B------:R-:W1:Y:S01]  /*306b0*/  LDC.64 R32, c[0x0][0x300] ;  /* 0x0000c000ff207b82 */ /* 0x000e620000000a00 */
[----:B----4-:R3:W-:Y:S07]  /*306c0*/  STS.128 [UR4+0x34650], R12 ;  /* 0x0346500cff007988 */ /* 0x0107ee0008000c04 */
[----:B------:R-:W1:Y:S01]  /*306d0*/  LDC.64 R34, c[0x0][0x308] ;  /* 0x0000c200ff227b82 */ /* 0x000e620000000a00 */
[----:B--2---:R2:W-:Y:S07]  /*306e0*/  STS.128 [UR4+0x34640], R8 ;  /* 0x03464008ff007988 */ /* 0x0045ee0008000c04 */
[----:B------:R-:W4:Y:S08]  /*306f0*/  LDC.64 R28, c[0x0][0x310] ;  /* 0x0000c400ff1c7b82 */ /* 0x000f300000000a00 */
[----:B---3--:R-:W3:Y:S08]  /*30700*/  LDC.64 R12, c[0x0][0x420] ;  /* 0x00010800ff0c7b82 */ /* 0x008ef00000000a00 */
[----:B------:R-:W3:Y:S01]  /*30710*/  LDC.64 R14, c[0x0][0x428] ;  /* 0x00010a00ff0e7b82 */ /* 0x000ee20000000a00 */
[----:B-1----:R-:W-:Y:S07]  /*30720*/  STS.128 [UR4+0x34600], R32 ;  /* 0x03460020ff007988 */ /* 0x002fee0008000c04 */
[----:B--2---:R-:W1:Y:S08]  /*30730*/  LDC.64 R8, c[0x0][0x430] ;  /* 0x00010c00ff087b82 */ /* 0x004e700000000a00 */
[----:B------:R-:W1:Y:S01]  /*30740*/  LDC.64 R10, c[0x0][0x438] ;  /* 0x00010e00ff0a7b82 */ /* 0x000e620000000a00 */
[----:B---3--:R2:W-:Y:S07]  /*30750*/  STS.128 [UR4+0x346a0], R12 ;  /* 0x0346a00cff007988 */ /* 0x0085ee0008000c04 */
[----:B------:R-:W4:Y:S08]  /*30760*/  LDC.64 R30, c[0x0][0x318] ;  /* 0x0000c600ff1e7b82 */ /* 0x000f300000000a00 */
[----:B------:R-:W3:Y:S01]  /*30770*/  LDC.64 R24, c[0x0][0x320] ;  /* 0x0000c800ff187b82 */ /* 0x000ee20000000a00 */
[----:B--2---:R2:W5:Y:S07]  /*30780*/  LDL.LU R13, [R1+0x608] ;  /* 0x00060800010d7983 */ /* 0x00456e0000300800 */
[----:B------:R-:W3:Y:S01]  /*30790*/  LDC.64 R26, c[0x0][0x328] ;  /* 0x0000ca00ff1a7b82 */ /* 0x000ee20000000a00 */
[----:B-1----:R1:W-:Y:S07]  /*307a0*/  STS.128 [UR4+0x346b0], R8 ;  /* 0x0346b008ff007988 */ /* 0x0023ee0008000c04 */
[----:B------:R-:W2:Y:S01]  /*307b0*/  LDC.64 R4, c[0x0][0x330] ;  /* 0x0000cc00ff047b82 */ /* 0x000ea20000000a00 */
[----:B----4-:R4:W-:Y:S04]  /*307c0*/  STS.128 [UR4+0x34610], R28 ;  /* 0x0346101cff007988 */ /* 0x0109e80008000c04 */
[----:B-1----:R1:W5:Y:S03]  /*307d0*/  LDL.LU R11, [R1+0x604] ;  /* 0x00060400010b7983 */ /* 0x0023660000300800 */
[----:B------:R-:W2:Y:S01]  /*307e0*/  LDC.64 R6, c[0x0][0x338] ;  /* 0x0000ce00ff067b82 */ /* 0x000ea20000000a00 */
[----:B---3--:R3:W-:Y:S07]  /*307f0*/  STS.128 [UR4+0x34620], R24 ;  /* 0x03462018ff007988 */ /* 0x0087ee0008000c04 */
[----:B------:R-:W1:Y:S08]  /*30800*/  LDC.64 R32, c[0x0][0x360] ;  /* 0x0000d800ff207b82 */ /* 0x000e700000000a00 */
[----:B------:R-:W1:Y:S01]  /*30810*/  LDC.64 R34, c[0x0][0x368] ;  /* 0x0000da00ff227b82 */ /* 0x000e620000000a00 */
[----:B--2---:R2:W-:Y:S07]  /*30820*/  STS.128 [UR4+0x34630], R4 ;  /* 0x03463004ff007988 */ /* 0x0045ee0008000c04 */
[----:B----4-:R-:W4:Y:S08]  /*30830*/  LDC.64 R28, c[0x0][0x370] ;  /* 0x0000dc00ff1c7b82 */ /* 0x010f300000000a00 */
[----:B------:R-:W4:Y:S08]  /*30840*/  LDC.64 R30, c[0x0][0x378] ;  /* 0x0000de00ff1e7b82 */ /* 0x000f300000000a00 */
[----:B---3--:R-:W3:Y:S01]  /*30850*/  LDC.64 R24, c[0x0][0x400] ;  /* 0x00010000ff187b82 */ /* 0x008ee20000000a00 */
[----:B-1----:R1:W-:Y:S07]  /*30860*/  STS.128 [UR4+0x34660], R32 ;  /* 0x03466020ff007988 */ /* 0x0023ee0008000c04 */
[----:B------:R-:W3:Y:S08]  /*30870*/  LDC.64 R26, c[0x0][0x408] ;  /* 0x00010200ff1a7b82 */ /* 0x000ef00000000a00 */
[----:B--2---:R-:W2:Y:S01]  /*30880*/  LDC.64 R4, c[0x0][0x410] ;  /* 0x00010400ff047b82 */ /* 0x004ea20000000a00 */
[----:B----4-:R4:W-:Y:S07]  /*30890*/  STS.128 [UR4+0x34670], R28 ;  /* 0x0346701cff007988 */ /* 0x0109ee0008000c04 */
[----:B------:R-:W2:Y:S01]  /*308a0*/  LDC.64 R6, c[0x0][0x418] ;  /* 0x00010600ff067b82 */ /* 0x000ea20000000a00 */
[----:B---3--:R3:W-:Y:S07]  /*308b0*/  STS.128 [UR4+0x34680], R24 ;  /* 0x03468018ff007988 */ /* 0x0087ee0008000c04 */
[----:B-1----:R-:W1:Y:S08]  /*308c0*/  LDC.64 R32, c[0x0][0x440] ;  /* 0x00011000ff207b82 */ /* 0x002e700000000a00 */
[----:B------:R-:W1:Y:S01]  /*308d0*/  LDC.64 R34, c[0x0][0x448] ;  /* 0x00011200ff227b82 */ /* 0x000e620000000a00 */
[----:B--2---:R2:W-:Y:S07]  /*308e0*/  STS.128 [UR4+0x34690], R4 ;  /* 0x03469004ff007988 */ /* 0x0045ee0008000c04 */
[----:B----4-:R-:W4:Y:S08]  /*308f0*/  LDC.64 R28, c[0x0][0x450] ;  /* 0x00011400ff1c7b82 */ /* 0x010f300000000a00 */
[----:B------:R-:W4:Y:S08]  /*30900*/  LDC.64 R30, c[0x0][0x458] ;  /* 0x00011600ff1e7b82 */ /* 0x000f300000000a00 */
[----:B---3--:R-:W3:Y:S08]  /*30910*/  LDC.64 R24, c[0x0][0x460] ;  /* 0x00011800ff187b82 */ /* 0x008ef00000000a00 */
[----:B------:R-:W3:Y:S08]  /*30920*/  LDC.64 R26, c[0x0][0x468] ;  /* 0x00011a00ff1a7b82 */ /* 0x000ef00000000a00 */
[----:B--2---:R-:W2:Y:S08]  /*30930*/  LDC.64 R4, c[0x0][0x470] ;  /* 0x00011c00ff047b82 */ /* 0x004eb00000000a00 */
[----:B------:R-:W2:Y:S01]  /*30940*/  LDC.64 R6, c[0x0][0x478] ;  /* 0x00011e00ff067b82 */ /* 0x000ea20000000a00 */
[----:B-1----:R1:W-:Y:S04]  /*30950*/  STS.128 [UR4+0x346c0], R32 ;  /* 0x0346c020ff007988 */ /* 0x0023e80008000c04 */
[----:B----4-:R1:W-:Y:S04]  /*30960*/  STS.128 [UR4+0x346d0], R28 ;  /* 0x0346d01cff007988 */ /* 0x0103e80008000c04 */
[----:B---3--:R1:W-:Y:S04]  /*30970*/  STS.128 [UR4+0x346e0], R24 ;  /* 0x0346e018ff007988 */ /* 0x0083e80008000c04 */
[----:B--2---:R1:W-:Y:S02]  /*30980*/  STS.128 [UR4+0x346f0], R4 ;  /* 0x0346f004ff007988 */ /* 0x0043e40008000c04 */
.L_x_467:
[----:B--2---:R-:W-:Y:S05]  /*30990*/  BSYNC B0 ;  /* 0x0000000000007941 */ /* 0x004fea0003800000 */
.L_x_466:
[----:B------:R-:W-:Y:S01]  /*309a0*/  ELECT P0, URZ, PT ;  /* 0x00000000003f782f */ /* 0x000fe20003800000 */
[----:B------:R-:W-:Y:S01]  /*309b0*/  NOP ;  /* 0x0000000000007918 */ /* 0x000fe20000000000 */
[----:B------:R-:W-:Y:S11]  /*309c0*/  BSSY B0, `(.L_x_468) ;  /* 0x000004a000007945 */ /* 0x000ff60003800000 */
[----:B------:R-:W-:Y:S05]  /*309d0*/  @!P0 BRA `(.L_x_469) ;  /* 0x0000000400208947 */ /* 0x000fea0003800000 */
[----:B-1----:R-:W1:Y:S08]  /*309e0*/  LDC.64 R4, c[0x0][0x518] ;  /* 0x00014600ff047b82 */ /* 0x002e700000000a00 */
[----:B------:R-:W2:Y:S08]  /*309f0*/  LDC.64 R2, c[0x0][0x528] ;  /* 0x00014a00ff027b82 */ /* 0x000eb00000000a00 */
[----:B------:R-:W4:Y:S01]  /*30a00*/  LDC.64 R8, c[0x0][0x510] ;  /* 0x00014400ff087b82 */ /* 0x000f220000000a00 */
[----:B-1----:R-:W-:-:S07]  /*30a10*/  IMAD.WIDE R4, R18, 0x8, R4 ;  /* 0x0000000812047825 */ /* 0x002fce00078e0204 */
[----:B------:R-:W1:Y:S01]  /*30a20*/  LDC.64 R6, c[0x0][0x520] ;  /* 0x00014800ff067b82 */ /* 0x000e620000000a00 */
[----:B------:R-:W3:Y:S01]  /*30a30*/  LDG.E.64 R4, desc[UR38][R4.64] ;  /* 0x0000002604047981 */ /* 0x000ee2000c1e1b00 */
[----:B--2---:R-:W-:-:S06]  /*30a40*/  IMAD.WIDE R2, R18, 0x8, R2 ;  /* 0x0000000812027825 */ /* 0x004fcc00078e0202 */
[----:B------:R-:W2:Y:S01]  /*30a50*/  LDG.E.64 R2, desc[UR38][R2.64] ;  /* 0x0000002602027981 */ /* 0x000ea2000c1e1b00 */
[----:B----4-:R-:W-:-:S06]  /*30a60*/  IMAD.WIDE R8, R18, 0x8, R8 ;  /* 0x0000000812087825 */ /* 0x010fcc00078e0208 */
[----:B------:R-:W4:Y:S01]  /*30a70*/  LDG.E.64 R8, desc[UR38][R8.64] ;  /* 0x0000002608087981 */ /* 0x000f22000c1e1b00 */
[----:B-1----:R-:W-:-:S06]  /*30a80*/  IMAD.WIDE R6, R18, 0x8, R6 ;  /* 0x0000000812067825 */ /* 0x002fcc00078e0206 */
[----:B------:R-:W4:Y:S01]  /*30a90*/  LDG.E.64 R6, desc[UR38][R6.64] ;  /* 0x0000002606067981 */ /* 0x000f22000c1e1b00 */
[----:B------:R-:W-:Y:S02]  /*30aa0*/  UMOV UR4, 0x400 ;  /* 0x0000040000047882 */ /* 0x000fe40000000000 */
[----:B------:R-:W-:-:S09]  /*30ab0*/  ULEA UR4, UR58, UR4, 0x18 ;  /* 0x000000043a047291 */ /* 0x000fd2000f8ec03f */
[----:B------:R-:W1:Y:S04]  /*30ac0*/  LDS R10, [UR4+0x3461c] ;  /* 0x03461c04ff0a7984 */ /* 0x000e680008000800 */
[----:B------:R-:W1:Y:S01]  /*30ad0*/  LDS R12, [UR4+0x3469c] ;  /* 0x03469c04ff0c7984 */ /* 0x000e620008000800 */
[----:B------:R-:W-:Y:S02]  /*30ae0*/  UIADD3 UR6, UR4, 0x34680, URZ ;  /* 0x0003468004067890 */ /* 0x000fe4000fffe03f */
[----:B------:R-:W-:-:S04]  /*30af0*/  UIADD3 UR5, UR4, 0x34600, URZ ;  /* 0x0003460004057890 */ /* 0x000fc8000fffe03f */
[----:B------:R-:W-:Y:S02]  /*30b00*/  IMAD.U32 R24, RZ, RZ, UR6 ;  /* 0x00000006ff187e24 */ /* 0x000fe4000f8e00ff */
[----:B------:R-:W-:-:S03]  /*30b10*/  MOV R22, UR5 ;  /* 0x0000000500167c02 */ /* 0x000fc60008000f00 */
[----:B------:R-:W-:Y:S02]  /*30b20*/  SHF.R.U64 R24, R24, 0x4, RZ ;  /* 0x0000000418187819 */ /* 0x000fe400000012ff */
[----:B------:R-:W-:Y:S02]  /*30b30*/  SHF.R.U64 R22, R22, 0x4, RZ ;  /* 0x0000000416167819 */ /* 0x000fe400000012ff */
[----:B-----5:R-:W-:Y:S01]  /*30b40*/  IADD3 R13, R13, -0x1, RZ ;  /* 0xffffffff0d0d7810 */ /* 0x020fe20007ffe0ff */
[----:B------:R-:W-:Y:S04]  /*30b50*/  STS [UR4+0x34690], R24 ;  /* 0x03469018ff007988 */ /* 0x000fe80008000804 */
[----:B------:R-:W-:Y:S04]  /*30b60*/  STS [UR4+0x34610], R22 ;  /* 0x03461016ff007988 */ /* 0x000fe80008000804 */
[----:B------:R-:W-:Y:S04]  /*30b70*/  STS [UR4+0x34614], R22 ;  /* 0x03461416ff007988 */ /* 0x000fe80008000804 */
[----:B------:R-:W-:Y:S04]  /*30b80*/  STS [UR4+0x34694], R24 ;  /* 0x03469418ff007988 */ /* 0x000fe80008000804 */
[----:B------:R-:W-:Y:S04]  /*30b90*/  STS [UR4+0x34630], RZ ;  /* 0x034630ffff007988 */ /* 0x000fe80008000804 */
[----:B------:R-:W-:Y:S01]  /*30ba0*/  STS [UR4+0x346b0], RZ ;  /* 0x0346b0ffff007988 */ /* 0x000fe20008000804 */
[----:B---3--:R-:W-:-:S04]  /*30bb0*/  SHF.L.U64.HI R5, R4, 0x1, R5 ;  /* 0x0000000104057819 */ /* 0x008fc80000010205 */
[----:B------:R-:W-:Y:S02]  /*30bc0*/  LOP3.LUT R5, R5, 0x1fffffff, RZ, 0xc0, !PT ;  /* 0x1fffffff05057812 */ /* 0x000fe400078ec0ff */
[----:B--2---:R-:W-:Y:S02]  /*30bd0*/  SHF.L.U64.HI R3, R2, 0x1, R3 ;  /* 0x0000000102037819 */ /* 0x004fe40000010203 */
[----:B------:R-:W-:Y:S02]  /*30be0*/  SHF.R.U32.HI R15, RZ, 0x4, R5 ;  /* 0x00000004ff0f7819 */ /* 0x000fe40000011605 */
[----:B------:R-:W-:Y:S02]  /*30bf0*/  LOP3.LUT R3, R3, 0x1fffffff, RZ, 0xc0, !PT ;  /* 0x1fffffff03037812 */ /* 0x000fe400078ec0ff */
[----:B-1----:R-:W-:Y:S02]  /*30c00*/  LOP3.LUT R10, R10, 0xf, R15, 0xb8, !PT ;  /* 0x0000000f0a0a7812 */ /* 0x002fe400078eb80f */
[----:B------:R-:W-:-:S04]  /*30c10*/  SHF.R.U32.HI R15, RZ, 0x4, R3 ;  /* 0x00000004ff0f7819 */ /* 0x000fc80000011603 */
[----:B------:R-:W-:Y:S01]  /*30c20*/  LOP3.LUT R14, R12, 0xf, R15, 0xb8, !PT ;  /* 0x0000000f0c0e7812 */ /* 0x000fe200078eb80f */
[----:B------:R-:W-:Y:S04]  /*30c30*/  STS [UR4+0x3461c], R10 ;  /* 0x03461c0aff007988 */ /* 0x000fe80008000804 */
[----:B------:R-:W-:Y:S04]  /*30c40*/  STS [UR4+0x3469c], R14 ;  /* 0x03469c0eff007988 */ /* 0x000fe80008000804 */
[----:B------:R-:W1:Y:S04]  /*30c50*/  LDS R12, [UR4+0x3461c] ;  /* 0x03461c04ff0c7984 */ /* 0x000e680008000800 */
[----:B------:R-:W2:Y:S01]  /*30c60*/  LDS R15, [UR4+0x3469c] ;  /* 0x03469c04ff0f7984 */ /* 0x000ea20008000800 */
[----:B-1----:R-:W-:-:S02]  /*30c70*/  LOP3.LUT R12, R12, 0xf0, RZ, 0xb8, !PT ;  /* 0x000000f00c0c7812 */ /* 0x002fc400078eb8ff */
[----:B--2---:R-:W-:-:S03]  /*30c80*/  LOP3.LUT R15, R15, 0xf0, RZ, 0xb8, !PT ;  /* 0x000000f00f0f7812 */ /* 0x004fc600078eb8ff */
[----:B------:R-:W-:Y:S04]  /*30c90*/  STS [UR4+0x3461c], R12 ;  /* 0x03461c0cff007988 */ /* 0x000fe80008000804 */
[----:B------:R-:W-:Y:S04]  /*30ca0*/  STS [UR4+0x3469c], R15 ;  /* 0x03469c0fff007988 */ /* 0x000fe80008000804 */
[----:B------:R-:W1:Y:S04]  /*30cb0*/  LDS R23, [UR4+0x3461c] ;  /* 0x03461c04ff177984 */ /* 0x000e680008000800 */
[----:B------:R-:W2:Y:S01]  /*30cc0*/  LDS R25, [UR4+0x3469c] ;  /* 0x03469c04ff197984 */ /* 0x000ea20008000800 */
[----:B-1----:R-:W-:-:S02]  /*30cd0*/  LOP3.LUT R23, R23, 0xf00, RZ, 0xb8, !PT ;  /* 0x00000f0017177812 */ /* 0x002fc400078eb8ff */
[----:B--2---:R-:W-:-:S03]  /*30ce0*/  LOP3.LUT R25, R25, 0xf00, RZ, 0xb8, !PT ;  /* 0x00000f0019197812 */ /* 0x004fc600078eb8ff */
[----:B------:R-:W-:Y:S04]  /*30cf0*/  STS.64 [UR4+0x34618], R22 ;  /* 0x03461816ff007988 */ /* 0x000fe80008000a04 */
[----:B------:R-:W-:Y:S04]  /*30d00*/  STS.64 [UR4+0x34698], R24 ;  /* 0x03469818ff007988 */ /* 0x000fe80008000a04 */
[----:B------:R-:W1:Y:S04]  /*30d10*/  LDS R21, [UR4+0x3461c] ;  /* 0x03461c04ff157984 */ /* 0x000e680008000800 */
[----:B------:R-:W2:Y:S01]  /*30d20*/  LDS R10, [UR4+0x3469c] ;  /* 0x03469c04ff0a7984 */ /* 0x000ea20008000800 */
[----:B------:R-:W-:Y:S01]  /*30d30*/  IMAD.SHL.U32 R4, R4, 0x2, RZ ;  /* 0x0000000204047824 */ /* 0x000fe200078e00ff */
[----:B------:R-:W-:-:S02]  /*30d40*/  SHF.L.U32 R2, R2, 0x1, RZ ;  /* 0x0000000102027819 */ /* 0x000fc400000006ff */
[----:B------:R-:W-:Y:S02]  /*30d50*/  CS2R R14, SRZ ;  /* 0x00000000000e7805 */ /* 0x000fe4000001ff00 */
[----:B------:R-:W-:Y:S02]  /*30d60*/  IADD3 R12, R11, -0x1, RZ ;  /* 0xffffffff0b0c7810 */ /* 0x000fe40007ffe0ff */
[----:B------:R-:W-:Y:S02]  /*30d70*/  LOP3.LUT R2, R2, 0xfffffffe, RZ, 0xc0, !PT ;  /* 0xfffffffe02027812 */ /* 0x000fe400078ec0ff */
[----:B------:R-:W-:Y:S01]  /*30d80*/  LOP3.LUT R4, R4, 0xfffffffe, RZ, 0xc0, !PT ;  /* 0xfffffffe04047812 */ /* 0x000fe200078ec0ff */
[----:B------:R3:W-:Y:S01]  /*30d90*/  STS.128 [UR4+0x34620], R12 ;  /* 0x0346200cff007988 */ /* 0x0007e20008000c04 */
[----:B------:R-:W-:Y:S02]  /*30da0*/  SHF.R.U64 R3, R2, 0x4, R3 ;  /* 0x0000000402037819 */ /* 0x000fe40000001203 */
[----:B------:R-:W-:Y:S01]  /*30db0*/  SHF.R.U64 R5, R4, 0x4, R5 ;  /* 0x0000000404057819 */ /* 0x000fe20000001205 */
[----:B----4-:R4:W-:Y:S04]  /*30dc0*/  STS.64 [UR4+0x34600], R8 ;  /* 0x03460008ff007988 */ /* 0x0109e80008000a04 */
[----:B------:R4:W-:Y:S01]  /*30dd0*/  STS [UR4+0x3460c], R5 ;  /* 0x03460c05ff007988 */ /* 0x0009e20008000804 */
[----:B---3--:R-:W-:-:S03]  /*30de0*/  IADD3 R13, R19, -0x1, RZ ;  /* 0xffffffff130d7810 */ /* 0x008fc60007ffe0ff */
[----:B------:R4:W-:Y:S04]  /*30df0*/  STS [UR4+0x3468c], R3 ;  /* 0x03468c03ff007988 */ /* 0x0009e80008000804 */
[----:B------:R4:W-:Y:S01]  /*30e00*/  STS.128 [UR4+0x346a0], R12 ;  /* 0x0346a00cff007988 */ /* 0x0009e20008000c04 */
[----:B-1----:R-:W-:Y:S02]  /*30e10*/  LOP3.LUT R2, R21, 0xf000, RZ, 0xb8, !PT ;  /* 0x0000f00015027812 */ /* 0x002fe400078eb8ff */
[----:B--2---:R-:W-:Y:S01]  /*30e20*/  LOP3.LUT R10, R10, 0xf000, RZ, 0xb8, !PT ;  /* 0x0000f0000a0a7812 */ /* 0x004fe200078eb8ff */
[----:B------:R4:W-:Y:S04]  /*30e30*/  STS.64 [UR4+0x34680], R6 ;  /* 0x03468006ff007988 */ /* 0x0009e80008000a04 */
[----:B------:R4:W-:Y:S04]  /*30e40*/  STS [UR4+0x3461c], R2 ;  /* 0x03461c02ff007988 */ /* 0x0009e80008000804 */
[----:B------:R4:W-:Y:S02]  /*30e50*/  STS [UR4+0x3469c], R10 ;  /* 0x03469c0aff007988 */ /* 0x0009e40008000804 */
.L_x_469:
[----:B------:R-:W-:Y:S05]  /*30e60*/  BSYNC B0 ;  /* 0x0000000000007941 */ /* 0x000fea0003800000 */
.L_x_468:
[----:B------:R-:W-:Y:S01]  /*30e70*/  ELECT P0, URZ, PT ;  /* 0x00000000003f782f */ /* 0x000fe20003800000 */
[----:B------:R-:W-:Y:S01]  /*30e80*/  NOP ;  /* 0x0000000000007918 */ /* 0x000fe20000000000 */
[----:B------:R-:W-:Y:S11]  /*30e90*/  BSSY B0, `(.L_x_470) ;  /* 0x0000004000007945 */ /* 0x000ff60003800000 */
[----:B------:R-:W-:Y:S05]  /*30ea0*/  @!P0 BRA `(.L_x_471) ;  /* 0x0000000000088947 */ /* 0x000fea0003800000 */
[----:B------:R0:W-:Y:S01]  /*30eb0*/  UTMACMDFLUSH ;  /* 0x00000000000079b7 */ /* 0x0001e20000000000 */
[----:B------:R-:W-:-:S04]  /*30ec0*/  DEPBAR.LE SB0, 0x0 ;  /* 0x000080000000791a */ /* 0x000fc80000000000 */
.L_x_471:
[----:B------:R-:W-:Y:S05]  /*30ed0*/  BSYNC B0 ;  /* 0x0000000000007941 */ /* 0x000fea0003800000 */
.L_x_470:
[----:B------:R-:W-:Y:S01]  /*30ee0*/  UMOV UR4, 0x400 ;  /* 0x0000040000047882 */ /* 0x000fe20000000000 */
[----:B---3--:R-:W-:Y:S01]  /*30ef0*/  SHF.L.U32 R0, R0, 0x2, RZ ;  /* 0x0000000200007819 */ /* 0x008fe200000006ff */
[----:B------:R-:W-:Y:S01]  /*30f00*/  ULEA UR18, UR58, UR4, 0x18 ;  /* 0x000000043a127291 */ /* 0x000fe2000f8ec03f */
[----:B------:R-:W-:Y:S02]  /*30f10*/  ULDC UR14, c[0x0][0x884] ;  /* 0x00022100000e7ab9 */ /* 0x000fe40000000800 */
[----:B-1----:R-:W-:Y:S01]  /*30f20*/  IADD3 R4, P0, R0, UR12, RZ ;  /* 0x0000000c00047c10 */ /* 0x002fe2000ff1e0ff */
[----:B------:R-:W-:Y:S02]  /*30f30*/  UIADD3 UR20, UR18, 0x34600, URZ ;  /* 0x0003460012147890 */ /* 0x000fe4000fffe03f */
[----:B------:R-:W-:Y:S02]  /*30f40*/  UIMAD.WIDE UR14, UR14, 0x80, UR12 ;  /* 0x000000800e0e78a5 */ /* 0x000fe4000f8e020c */
[----:B----4-:R-:W-:-:S04]  /*30f50*/  IADD3.X R5, RZ, UR13, RZ, P0, !PT ;  /* 0x0000000dff057c10 */ /* 0x010fc800087fe4ff */
[----:B------:R-:W-:Y:S01]  /*30f60*/  IADD3 R2, P1, R0, UR14, RZ ;  /* 0x0000000e00027c10 */ /* 0x000fe2000ff3e0ff */
[----:B------:R-:W1:Y:S04]  /*30f70*/  LDS R7, [R0+UR20] ;  /* 0x0000001400077984 */ /* 0x000e680008000800 */
[----:B------:R2:W3:Y:S01]  /*30f80*/  LDS R9, [R0+UR20+0x80] ;  /* 0x0000801400097984 */ /* 0x0004e20008000800 */
[----:B------:R-:W-:Y:S01]  /*30f90*/  IMAD.X R3, RZ, RZ, UR15, P1 ;  /* 0x0000000fff037e24 */ /* 0x000fe200088e06ff */
[----:B------:R-:W-:Y:S01]  /*30fa0*/  MOV R6, 0x1 ;  /* 0x0000000100067802 */ /* 0x000fe20000000f00 */
[----:B------:R-:W-:Y:S01]  /*30fb0*/  BSSY B0, `(.L_x_472) ;  /* 0x00000f1000007945 */ /* 0x000fe20003800000 */
[----:B------:R-:W-:Y:S01]  /*30fc0*/  USHF.L.U32 UR4, UR58, 0x7, URZ ;  /* 0x000000073a047899 */ /* 0x000fe2000800063f */
[----:B------:R-:W-:Y:S01]  /*30fd0*/  IMAD.MOV.U32 R10, RZ, RZ, 0x1 ;  /* 0x00000001ff0a7424 */ /* 0x000fe200078e00ff */
[----:B------:R-:W-:Y:S01]  /*30fe0*/  USHF.L.U32 UR5, UR58, 0xd, URZ ;  /* 0x0000000d3a057899 */ /* 0x000fe2000800063f */
[----:B------:R-:W-:-:S02]  /*30ff0*/  MOV R19, RZ ;  /* 0x000000ff00137202 */ /* 0x000fc40000000f00 */
[----:B--2---:R-:W-:Y:S01]  /*31000*/  MOV R0, RZ ;  /* 0x000000ff00007202 */ /* 0x004fe20000000f00 */
[----:B------:R-:W-:Y:S02]  /*31010*/  ULOP3.LUT UR22, UR59, 0x1, URZ, 0xfc, !UPT ;  /* 0x000000013b167892 */ /* 0x000fe4000f8efc3f */
[----:B------:R-:W-:Y:S02]  /*31020*/  ULOP3.LUT UR19, UR40, 0x2, URZ, 0xfc, !UPT ;  /* 0x0000000228137892 */ /* 0x000fe4000f8efc3f */
[----:B------:R-:W-:Y:S02]  /*31030*/  ULOP3.LUT UR16, UR4, 0x80, URZ, 0xc0, !UPT ;  /* 0x0000008004107892 */ /* 0x000fe4000f8ec03f */
[----:B------:R-:W-:Y:S02]  /*31040*/  ULOP3.LUT UR17, UR5, 0x2000, URZ, 0xc0, !UPT ;  /* 0x0000200005117892 */ /* 0x000fe4000f8ec03f */
[----:B------:R-:W-:Y:S01]  /*31050*/  UIADD3 UR21, UR18, 0x34680, URZ ;  /* 0x0003468012157890 */ /* 0x000fe2000fffe03f */
[----:B-1----:R1:W5:Y:S04]  /*31060*/  ATOMG.E.EXCH.STRONG.GPU PT, RZ, [R4], R7 ;  /* 0x0000000704ff73a8 */ /* 0x00236800041ee100 */
[----:B---3--:R2:W5:Y:S01]  /*31070*/  ATOMG.E.EXCH.STRONG.GPU PT, RZ, [R2], R9 ;  /* 0x0000000902ff73a8 */ /* 0x00856200041ee100 */
[----:B-1----:R-:W-:-:S02]  /*31080*/  MOV R4, 0x1 ;  /* 0x0000000100047802 */ /* 0x002fc40000000f00 */
[----:B--2---:R-:W-:Y:S02]  /*31090*/  PRMT R2, R6, 0x7610, R2 ;  /* 0x0000761006027816 */ /* 0x004fe40000000002 */
[----:B------:R-:W-:-:S07]  /*310a0*/  PRMT R3, R4, 0x7610, R3 ;  /* 0x0000761004037816 */ /* 0x000fce0000000003 */
.L_x_491:
[----:B------:R-:W-:Y:S01]  /*310b0*/  LOP3.LUT P0, RZ, R3, 0xff, RZ, 0xc0, !PT ;  /* 0x000000ff03ff7812 */ /* 0x000fe2000780c0ff */
[----:B------:R-:W-:Y:S05]  /*310c0*/  YIELD ;  /* 0x0000000000007946 */ /* 0x000fea0003800000 */
[----:B-1---5:R-:W-:Y:S01]  /*310d0*/  IADD3 R4, R11, 0x3f, RZ ;  /* 0x0000003f0b047810 */ /* 0x022fe20007ffe0ff */
[----:B------:R-:W-:Y:S03]  /*310e0*/  BSSY B1, `(.L_x_473) ;  /* 0x0000009000017945 */ /* 0x000fe60003800000 */
[----:B------:R-:W-:-:S04]  /*310f0*/  SHF.R.S32.HI R5, RZ, 0x1f, R4 ;  /* 0x0000001fff057819 */ /* 0x000fc80000011404 */
[----:B------:R-:W-:Y:S01]  /*31100*/  LEA.HI R5, R5, R4, RZ, 0x6 ;  /* 0x0000000405057211 */ /* 0x000fe200078f30ff */
[----:B------:R-:W-:Y:S06]  /*31110*/  @!P0 BRA `(.L_x_474) ;  /* 0x0000000000148947 */ /* 0x000fec0003800000 */
[----:B------:R-:W-:-:S04]  /*31120*/  DEPBAR {5,4,3,2,1,0} ;  /* 0x0000003f0000791a */ /* 0x000fc80000000000 */
[----:B------:R1:W-:Y:S01]  /*31130*/  UTMACCTL.IV [UR12] ;  /* 0x000000000c0079b9 */ /* 0x0003e20008000000 */
[----:B------:R-:W-:-:S04]  /*31140*/  DEPBAR {5,4,3,2,1,0} ;  /* 0x0000003f0000791a */ /* 0x000fc80000000000 */
[----:B------:R1:W-:Y:S02]  /*31150*/  UTMACCTL.IV [UR14] ;  /* 0x000000000e0079b9 */ /* 0x0003e40008000000 */
[----:B-1----:R-:W-:Y:S01]  /*31160*/  NOP ;  /* 0x0000000000007918 */ /* 0x002fe20000000000 */
.L_x_474:
[----:B------:R-:W-:Y:S05]  /*31170*/  BSYNC B1 ;  /* 0x0000000000017941 */ /* 0x000fea0003800000 */
.L_x_473:
[----:B------:R-:W-:Y:S01]  /*31180*/  UMOV UR4, 0xffffffff ;  /* 0xffffffff00047882 */ /* 0x000fe20000000000 */
[----:B------:R-:W-:Y:S02]  /*31190*/  SHF.R.S32.HI R7, RZ, 0x6, R5 ;  /* 0x00000006ff077819 */ /* 0x000fe40000011405 */
[----:B------:R-:W-:Y:S05]  /*311a0*/  BRA.DIV UR4, `(.L_x_475) ;  /* 0x0000004e04ec7947 */ /* 0x000fea000b800000 */
[----:B------:R-:W-:-:S13]  /*311b0*/  ELECT P6, URZ, PT ;  /* 0x00000000003f782f */ /* 0x000fda00038c0000 */
.L_x_614:
[----:B------:R-:W-:Y:S01]  /*311c0*/  ISETP.LT.OR P6, PT, R11, 0x1, !P6 ;  /* 0x000000010b00780c */ /* 0x000fe200077c1670 */
[----:B------:R-:W-:-:S12]  /*311d0*/  BSSY B1, `(.L_x_476) ;  /* 0x000002f000017945 */ /* 0x000fd80003800000 */
[----:B------:R-:W-:Y:S05]  /*311e0*/  @P6 BRA `(.L_x_477) ;  /* 0x0000000000b46947 */ /* 0x000fea0003800000 */
[----:B------:R-:W-:Y:S01]  /*311f0*/  LEA R17, R17, UR16, 0x8 ;  /* 0x0000001011117c11 */ /* 0x000fe2000f8e40ff */
[----:B------:R-:W-:Y:S01]  /*31200*/  VIADD R9, R7, 0x1 ;  /* 0x0000000107097836 */ /* 0x000fe20000000000 */
[----:B------:R-:W-:Y:S02]  /*31210*/  SHF.L.U32 R16, R16, 0x8, RZ ;  /* 0x0000000810107819 */ /* 0x000fe400000006ff */
[----:B------:R-:W-:Y:S02]  /*31220*/  MOV R12, RZ ;  /* 0x000000ff000c7202 */ /* 0x000fe40000000f00 */
[----:B------:R-:W-:Y:S02]  /*31230*/  MOV R3, R10 ;  /* 0x0000000a00037202 */ /* 0x000fe40000000f00 */
[----:B------:R-:W-:-:S07]  /*31240*/  MOV R4, R0 ;  /* 0x0000000000047202 */ /* 0x000fce0000000f00 */
.L_x_480:
[----:B-1----:R-:W-:Y:S01]  /*31250*/  LEA R8, R4, UR18, 0x3 ;  /* 0x0000001204087c11 */ /* 0x002fe2000f8e18ff */
[----:B------:R-:W-:Y:S05]  /*31260*/  YIELD ;  /* 0x0000000000007946 */ /* 0x000fea0003800000 */
[----:B------:R-:W-:Y:S02]  /*31270*/  SHF.L.U32 R5, R3, 0x1f, RZ ;  /* 0x0000001f03057819 */ /* 0x000fe400000006ff */
[----:B------:R-:W-:Y:S02]  /*31280*/  LOP3.LUT P1, RZ, R20, 0x7f, RZ, 0xc0, !PT ;  /* 0x0000007f14ff7812 */ /* 0x000fe4000782c0ff */
[----:B------:R-:W1:Y:S11]  /*31290*/  SYNCS.PHASECHK.TRANS64.TRYWAIT P0, [R8+URZ+0x34498], R5 ;  /* 0x03449805080075a7 */ /* 0x000e76000800017f */
[----:B------:R-:W2:Y:S01]  /*312a0*/  @!P1 LDC R6, c[0x0][0x500] ;  /* 0x00014000ff069b82 */ /* 0x000ea20000000800 */
[----:B-1----:R-:W-:Y:S05]  /*312b0*/  @!P0 BRA `(.L_x_478) ;  /* 0x0000004c00c88947 */ /* 0x002fea0003800000 */
.L_x_615:
[----:B------:R-:W-:Y:S01]  /*312c0*/  UPRMT UR4, UR19, 0x9910, URZ ;  /* 0x0000991013047896 */ /* 0x000fe2000800003f */
[----:B--2---:R2:W-:Y:S03]  /*312d0*/  @!P1 SYNCS.ARRIVE.TRANS64 RZ, [R8+URZ+0x34480], R6 ;  /* 0x0344800608ff99a7 */ /* 0x0045e6000800003f */
[----:B------:R-:W-:-:S06]  /*312e0*/  UISETP.NE.AND UP0, UPT, UR4, 0x2, UPT ;  /* 0x000000020400788c */ /* 0x000fcc000bf05270 */
[----:B------:R-:W-:-:S13]  /*312f0*/  PLOP3.LUT P0, PT, PT, PT, UP0, 0x80, 0x0 ;  /* 0x000000000000781c */ /* 0x000fda0003f0f008 */
[----:B--2---:R-:W-:Y:S05]  /*31300*/  @P0 BRA `(.L_x_479) ;  /* 0x0000000000040947 */ /* 0x004fea0003800000 */
[----:B------:R-:W-:Y:S01]  /*31310*/  BPT.TRAP 0x1 ;  /* 0x000000040000795c */ /* 0x000fe20000300000 */
.L_x_479:
[C---:B------:R-:W-:Y:S01]  /*31320*/  R2UR UR8, R4.reuse ;  /* 0x00000000040872ca */ /* 0x040fe200000e0000 */
[----:B------:R-:W-:Y:S01]  /*31330*/  VIADD R4, R4, 0x1 ;  /* 0x0000000104047836 */ /* 0x000fe20000000000 */
[----:B------:R-:W-:Y:S01]  /*31340*/  R2UR UR9, R8 ;  /* 0x00000000080972ca */ /* 0x000fe200000e0000 */
[----:B------:R-:W-:Y:S01]  /*31350*/  UMOV UR24, 0x0 ;  /* 0x0000000000187882 */ /* 0x000fe20000000000 */
[----:B------:R-:W-:Y:S01]  /*31360*/  IADD3 R9, R9, -0x1, RZ ;  /* 0xffffffff09097810 */ /* 0x000fe20007ffe0ff */
[----:B------:R-:W-:Y:S01]  /*31370*/  UMOV UR25, 0x10000000 ;  /* 0x1000000000197882 */ /* 0x000fe20000000000 */
[----:B------:R-:W-:Y:S01]  /*31380*/  R2UR UR10, R12 ;  /* 0x000000000c0a72ca */ /* 0x000fe200000e0000 */
[----:B------:R-:W-:Y:S01]  /*31390*/  UMOV UR23, 0x30000 ;  /* 0x0003000000177882 */ /* 0x000fe20000000000 */
[----:B------:R-:W-:Y:S02]  /*313a0*/  R2UR UR11, R16 ;  /* 0x00000000100b72ca */ /* 0x000fe400000e0000 */
[----:B------:R-:W-:-:S02]  /*313b0*/  R2UR UR7, R17 ;  /* 0x00000000110772ca */ /* 0x000fc400000e0000 */
[----:B------:R-:W-:Y:S01]  /*313c0*/  ISETP.GT.AND P1, PT, R9, 0x1, PT ;  /* 0x000000010900780c */ /* 0x000fe20003f24270 */
[----:B------:R-:W-:Y:S01]  /*313d0*/  ULEA UR4, UR8, UR17, 0xe ;  /* 0x0000001108047291 */ /* 0x000fe2000f8e703f */
[----:B------:R-:W-:Y:S01]  /*313e0*/  ISETP.NE.AND P0, PT, R4, 0x3, PT ;  /* 0x000000030400780c */ /* 0x000fe20003f05270 */
[----:B------:R-:W-:Y:S01]  /*313f0*/  ULEA UR8, UR8, UR18, 0xf ;  /* 0x0000001208087291 */ /* 0x000fe2000f8e783f */
[----:B------:R-:W-:Y:S01]  /*31400*/  IADD3 R12, R12, 0x40, RZ ;  /* 0x000000400c0c7810 */ /* 0x000fe20007ffe0ff */
[----:B------:R-:W-:Y:S01]  /*31410*/  ULEA UR4, UR4, UR18, 0x1 ;  /* 0x0000001204047291 */ /* 0x000fe2000f8e083f */
[----:B------:R-:W-:Y:S01]  /*31420*/  SEL R6, RZ, 0x1, P0 ;  /* 0x00000001ff067807 */ /* 0x000fe20000000000 */
[----:B------:R-:W-:Y:S01]  /*31430*/  UIADD3 UR9, UR9, 0x34480, URZ ;  /* 0x0003448009097890 */ /* 0x000fe2000fffe03f */
[----:B------:R-:W-:Y:S01]  /*31440*/  SEL R4, R4, RZ, P0 ;  /* 0x000000ff04047207 */ /* 0x000fe20000000000 */
[----:B------:R-:W-:Y:S01]  /*31450*/  UIADD3 UR4, UR4, 0x18000, URZ ;  /* 0x0001800004047890 */ /* 0x000fe2000fffe03f */
[----:B------:R-:W-:Y:S01]  /*31460*/  LOP3.LUT R3, R3, R6, RZ, 0x3c, !PT ;  /* 0x0000000603037212 */ /* 0x000fe200078e3cff */
[----:B------:R-:W-:-:S03]  /*31470*/  UMOV UR6, UR10 ;  /* 0x0000000a00067c82 */ /* 0x000fc60008000000 */
[----:B------:R-:W-:Y:S02]  /*31480*/  UMOV UR5, UR9 ;  /* 0x0000000900057c82 */ /* 0x000fe40008000000 */
[----:B------:R2:W-:Y:S02]  /*31490*/  UTMALDG.2D [UR8], [UR12], desc[UR24] ;  /* 0x000018080c0075b4 */ /* 0x0005e40008009000 */
[----:B------:R2:W-:Y:S02]  /*314a0*/  UTMALDG.2D.MULTICAST [UR4], [UR14], UR23, desc[UR24] ;  /* 0x000018040e0073b4 */ /* 0x0005e40008009817 */
[----:B--2---:R-:W-:Y:S05]  /*314b0*/  @P1 BRA `(.L_x_480) ;  /* 0xfffffffc00641947 */ /* 0x004fea000383ffff */
.L_x_477:
[----:B------:R-:W-:Y:S05]  /*314c0*/  BSYNC B1 ;  /* 0x0000000000017941 */ /* 0x000fea0003800000 */
.L_x_476:
[----:B------:R-:W-:Y:S01]  /*314d0*/  LOP3.LUT P1, RZ, R2, 0xff, RZ, 0xc0, !PT ;  /* 0x000000ff02ff7812 */ /* 0x000fe2000782c0ff */
[----:B------:R-:W-:Y:S01]  /*314e0*/  IMAD.U32 R4, RZ, RZ, UR22 ;  /* 0x00000016ff047e24 */ /* 0x000fe2000f8e00ff */
[----:B------:R-:W-:-:S04]  /*314f0*/  IADD3 R0, R7, R0, RZ ;  /* 0x0000000007007210 */ /* 0x000fc80007ffe0ff */
[C---:B------:R-:W-:Y:S01]  /*31500*/  ISETP.GT.U32.AND P0, PT, R0.reuse, 0x2, PT ;  /* 0x000000020000780c */ /* 0x040fe20003f04070 */
[----:B------:R-:W-:Y:S01]  /*31510*/  IMAD.WIDE.U32 R2, R0, -0x55555555, RZ ;  /* 0xaaaaaaab00027825 */ /* 0x000fe200078e00ff */
[----:B------:R-:W-:Y:S02]  /*31520*/  ISETP.NE.AND P2, PT, R4, 0x3, PT ;  /* 0x000000030400780c */ /* 0x000fe40003f45270 */
[C---:B------:R-:W-:Y:S02]  /*31530*/  ISETP.LT.U32.AND P0, PT, R7.reuse, 0x3, P0 ;  /* 0x000000030700780c */ /* 0x040fe40000701070 */
[----:B------:R-:W-:Y:S01]  /*31540*/  SHF.R.U32.HI R3, RZ, 0x1, R3 ;  /* 0x00000001ff037819 */ /* 0x000fe20000011603 */
[----:B------:R-:W-:Y:S01]  /*31550*/  @P1 SYNCS.ARRIVE.TRANS64.A1T0 RZ, [UR18+0x344f8], RZ ;  /* 0x0344f8ffffff19a7 */ /* 0x000fe20008100012 */
[----:B------:R-:W-:Y:S02]  /*31560*/  ISETP.GE.U32.AND P1, PT, R7, 0x3, PT ;  /* 0x000000030700780c */ /* 0x000fe40003f26070 */
[----:B-1----:R-:W-:Y:S01]  /*31570*/  SEL R5, RZ, 0x1, !P0 ;  /* 0x00000001ff057807 */ /* 0x002fe20004000000 */
[----:B------:R-:W-:-:S03]  /*31580*/  IMAD R0, R3, -0x3, R0 ;  /* 0xfffffffd03007824 */ /* 0x000fc600078e0200 */
[----:B------:R-:W-:-:S07]  /*31590*/  LOP3.LUT R10, R10, R5, RZ, 0x3c, !PT ;  /* 0x000000050a0a7212 */ /* 0x000fce00078e3cff */
[----:B------:R-:W-:Y:S01]  /*315a0*/  @P1 LOP3.LUT R10, R10, 0x1, R3, 0x78, !PT ;  /* 0x000000010a0a1812 */ /* 0x000fe200078e7803 */
[----:B------:R-:W-:Y:S06]  /*315b0*/  @!P2 BRA `(.L_x_481) ;  /* 0x000000000004a947 */ /* 0x000fec0003800000 */
[----:B------:R-:W-:Y:S01]  /*315c0*/  BPT.TRAP 0x1 ;  /* 0x000000040000795c */ /* 0x000fe20000300000 */
.L_x_481:
[----:B------:R-:W2:Y:S01]  /*315d0*/  LDL R4, [R1+0x600] ;  /* 0x0006000001047983 */ /* 0x000ea20000100800 */
[----:B------:R-:W-:Y:S01]  /*315e0*/  SHF.L.U32 R2, R19, 0x1f, RZ ;  /* 0x0000001f13027819 */ /* 0x000fe200000006ff */
[----:B------:R-:W-:Y:S01]  /*315f0*/  BSSY B1, `(.L_x_482) ;  /* 0x0000005000017945 */ /* 0x000fe20003800000 */
[C---:B--2---:R-:W-:Y:S02]  /*31600*/  LEA R3, R4.reuse, UR18, 0x3 ;  /* 0x0000001204037c11 */ /* 0x044fe4000f8e18ff */
[----:B------:R-:W-:Y:S02]  /*31610*/  LEA R4, R4, UR18, 0x4 ;  /* 0x0000001204047c11 */ /* 0x000fe4000f8e20ff */
[----:B------:R-:W1:Y:S02]  /*31620*/  SYNCS.PHASECHK.TRANS64.TRYWAIT P0, [R3+URZ+0x34400], R2 ;  /* 0x03440002030075a7 */ /* 0x000e64000800017f */
[----:B-1----:R-:W-:Y:S05]  /*31630*/  @!P0 BRA `(.L_x_483) ;  /* 0x0000004800fc8947 */ /* 0x002fea0003800000 */
.L_x_616:
[----:B------:R-:W-:Y:S05]  /*31640*/  BSYNC B1 ;  /* 0x0000000000017941 */ /* 0x000fea0003800000 */
.L_x_482:
[----:B------:R-:W2:Y:S01]  /*31650*/  LDS.128 R4, [R4+0x34520] ;  /* 0x0345200004047984 */ /* 0x000ea20000000c00 */
[----:B------:R-:W-:Y:S01]  /*31660*/  @!PT LDS RZ, [RZ] ;  /* 0x00000000fffff984 */ /* 0x000fe20000000800 */
[----:B------:R-:W-:Y:S01]  /*31670*/  @!PT LDS RZ, [RZ] ;  /* 0x00000000fffff984 */ /* 0x000fe20000000800 */
[----:B------:R-:W-:Y:S01]  /*31680*/  @!PT LDS RZ, [RZ] ;  /* 0x00000000fffff984 */ /* 0x000fe20000000800 */
[----:B------:R-:W-:Y:S01]  /*31690*/  @!PT LDS RZ, [RZ] ;  /* 0x00000000fffff984 */ /* 0x000fe20000000800 */
[----:B------:R3:W-:Y:S06]  /*316a0*/  MEMBAR.ALL.CTA ;  /* 0x0000000000007992 */ /* 0x0007ec0000008000 */
[----:B---3--:R-:W3:Y:S01]  /*316b0*/  FENCE.VIEW.ASYNC.S ;  /* 0x00000000000073c6 */ /* 0x008ee20000000000 */
[----:B--2---:R-:W-:Y:S02]  /*316c0*/  MOV R17, R5 ;  /* 0x0000000500117202 */ /* 0x004fe40000000f00 */
[----:B------:R-:W-:Y:S01]  /*316d0*/  MOV R16, R4 ;  /* 0x0000000400107202 */ /* 0x000fe20000000f00 */
[----:B---3--:R-:W-:Y:S06]  /*316e0*/  @!P2 BRA `(.L_x_484) ;  /* 0x000000000004a947 */ /* 0x008fec0003800000 */
[----:B------:R-:W-:Y:S01]  /*316f0*/  BPT.TRAP 0x1 ;  /* 0x000000040000795c */ /* 0x000fe20000300000 */
.L_x_484:
[----:B------:R-:W2:Y:S01]  /*31700*/  S2R R5, SR_CgaCtaId ;  /* 0x0000000000057919 */ /* 0x000ea20000008800 */
[----:B------:R-:W-:Y:S02]  /*31710*/  ISETP.NE.AND P0, PT, R7, RZ, PT ;  /* 0x000000ff0700720c */ /* 0x000fe40003f05270 */
[----:B-1----:R-:W-:Y:S02]  /*31720*/  IADD3 R2, R3, 0x34440, RZ ;  /* 0x0003444003027810 */ /* 0x002fe40007ffe0ff */
[CC--:B------:R-:W-:Y:S02]  /*31730*/  ISETP.EQ.OR P0, PT, R6.reuse, R18.reuse, !P0 ;  /* 0x000000120600720c */ /* 0x0c0fe40004702670 */
[----:B------:R-:W-:Y:S02]  /*31740*/  ISETP.NE.AND P1, PT, R6, R18, PT ;  /* 0x000000120600720c */ /* 0x000fe40003f25270 */
[----:B--2---:R-:W-:-:S04]  /*31750*/  PRMT R2, R5, 0x654, R2 ;  /* 0x0000065405027816 */ /* 0x004fc80000000002 */
[----:B------:R1:W-:Y:S05]  /*31760*/  SYNCS.ARRIVE.TRANS64.RED.A1T0 RZ, [R2+URZ], RZ ;  /* 0x000000ff02ff79a7 */ /* 0x0003ea000810043f */
[----:B------:R-:W-:Y:S05]  /*31770*/  @P0 BRA `(.L_x_485) ;  /* 0x0000000400a40947 */ /* 0x000fea0003800000 */
[----:B-1----:R-:W1:Y:S02]  /*31780*/  LDC.64 R2, c[0x0][0x290] ;  /* 0x0000a400ff027b82 */ /* 0x002e640000000a00 */
[----:B-1----:R-:W-:-:S05]  /*31790*/  IMAD.WIDE R2, R6, 0xc, R2 ;  /* 0x0000000c06027825 */ /* 0x002fca00078e0202 */
[----:B------:R1:W5:Y:S01]  /*317a0*/  LDG.E R11, desc[UR38][R2.64+0x8] ;  /* 0x00000826020b7981 */ /* 0x000362000c1e1900 */
[----:B------:R-:W-:-:S03]  /*317b0*/  UMOV UR4, 0xffffffff ;  /* 0xffffffff00047882 */ /* 0x000fc60000000000 */
[----:B------:R-:W-:Y:S05]  /*317c0*/  BRA.DIV UR4, `(.L_x_486) ;  /* 0x0000004a04ac7947 */ /* 0x000fea000b800000 */
[----:B------:R-:W-:-:S13]  /*317d0*/  ELECT P6, URZ, PT ;  /* 0x00000000003f782f */ /* 0x000fda00038c0000 */
.L_x_619:
[----:B------:R-:W-:Y:S04]  /*317e0*/  BSSY B1, `(.L_x_487) ;  /* 0x000004f000017945 */ /* 0x000fe80003800000 */
[----:B------:R-:W-:Y:S05]  /*317f0*/  @!P6 BRA `(.L_x_488) ;  /* 0x000000040034e947 */ /* 0x000fea0003800000 */
[C---:B------:R-:W-:Y:S01]  /*31800*/  IMAD.SHL.U32 R21, R6.reuse, 0x8, RZ ;  /* 0x0000000806157824 */ /* 0x040fe200078e00ff */
[----:B------:R-:W-:Y:S01]  /*31810*/  SHF.R.S32.HI R5, RZ, 0x1f, R6 ;  /* 0x0000001fff057819 */ /* 0x000fe20000011406 */
[----:B------:R-:W-:Y:S01]  /*31820*/  ULDC.64 UR4, c[0x0][0x510] ;  /* 0x0001440000047ab9 */ /* 0x000fe20000000a00 */
[----:B------:R-:W-:Y:S01]  /*31830*/  ULDC.64 UR6, c[0x0][0x520] ;  /* 0x0001480000067ab9 */ /* 0x000fe20000000a00 */
[----:B------:R-:W2:Y:S01]  /*31840*/  LDG.E R18, desc[UR38][R2.64] ;  /* 0x0000002602127981 */ /* 0x000ea2000c1e1900 */
[----:B------:R-:W-:Y:S02]  /*31850*/  SHF.L.U64.HI R22, R6, 0x3, R5 ;  /* 0x0000000306167819 */ /* 0x000fe40000010205 */
[C---:B------:R-:W-:Y:S02]  /*31860*/  IADD3 R8, P0, R21.reuse, UR4, RZ ;  /* 0x0000000415087c10 */ /* 0x040fe4000ff1e0ff */
[----:B------:R-:W-:Y:S02]  /*31870*/  IADD3 R4, P2, R21, UR6, RZ ;  /* 0x0000000615047c10 */ /* 0x000fe4000ff5e0ff */
[C---:B------:R-:W-:Y:S01]  /*31880*/  IADD3.X R9, R22.reuse, UR5, RZ, P0, !PT ;  /* 0x0000000516097c10 */ /* 0x040fe200087fe4ff */
[----:B------:R-:W-:Y:S01]  /*31890*/  ULDC.64 UR4, c[0x0][0x518] ;  /* 0x0001460000047ab9 */ /* 0x000fe20000000a00 */
[----:B------:R-:W-:-:S03]  /*318a0*/  IADD3.X R5, R22, UR7, RZ, P2, !PT ;  /* 0x0000000716057c10 */ /* 0x000fc600097fe4ff */
[----:B------:R-:W3:Y:S04]  /*318b0*/  LDG.E.64 R14, desc[UR38][R8.64] ;  /* 0x00000026080e7981 */ /* 0x000ee8000c1e1b00 */
[----:B------:R4:W2:Y:S02]  /*318c0*/  LDG.E.64 R12, desc[UR38][R4.64] ;  /* 0x00000026040c7981 */ /* 0x0008a4000c1e1b00 */
[----:B----4-:R-:W-:-:S04]  /*318d0*/  IADD3 R4, P0, R21, UR4, RZ ;  /* 0x0000000415047c10 */ /* 0x010fc8000ff1e0ff */
[----:B------:R-:W-:Y:S01]  /*318e0*/  IADD3.X R5, R22, UR5, RZ, P0, !PT ;  /* 0x0000000516057c10 */ /* 0x000fe200087fe4ff */
[----:B------:R-:W-:-:S04]  /*318f0*/  ULDC.64 UR4, c[0x0][0x528] ;  /* 0x00014a0000047ab9 */ /* 0x000fc80000000a00 */
[----:B------:R4:W2:Y:S02]  /*31900*/  LDG.E.64 R8, desc[UR38][R4.64] ;  /* 0x0000002604087981 */ /* 0x0008a4000c1e1b00 */
[----:B----4-:R-:W-:-:S04]  /*31910*/  IADD3 R4, P0, R21, UR4, RZ ;  /* 0x0000000415047c10 */ /* 0x010fc8000ff1e0ff */
[----:B------:R-:W-:-:S06]  /*31920*/  IADD3.X R5, R22, UR5, RZ, P0, !PT ;  /* 0x0000000516057c10 */ /* 0x000fcc00087fe4ff */
[----:B------:R-:W4:Y:S04]  /*31930*/  LDG.E.64 R4, desc[UR38][R4.64] ;  /* 0x0000002604047981 */ /* 0x000f28000c1e1b00 */
[----:B---3--:R-:W-:Y:S04]  /*31940*/  STS.64 [UR20], R14 ;  /* 0x0000000eff007988 */ /* 0x008fe80008000a14 */
[----:B--2---:R-:W-:Y:S04]  /*31950*/  STS.64 [UR21], R12 ;  /* 0x0000000cff007988 */ /* 0x004fe80008000a15 */
[----:B------:R-:W2:Y:S01]  /*31960*/  LDS R21, [UR20+0x1c] ;  /* 0x00001c14ff157984 */ /* 0x000ea20008000800 */
[----:B------:R-:W-:-:S03]  /*31970*/  SHF.L.U64.HI R26, R8, 0x1, R9 ;  /* 0x00000001081a7819 */ /* 0x000fc60000010209 */
[----:B------:R1:W3:Y:S01]  /*31980*/  LDG.E R9, desc[UR38][R2.64+0x4] ;  /* 0x0000042602097981 */ /* 0x0002e2000c1e1900 */
[----:B------:R-:W-:-:S04]  /*31990*/  LOP3.LUT R26, R26, 0x1fffffff, RZ, 0xc0, !PT ;  /* 0x1fffffff1a1a7812 */ /* 0x000fc800078ec0ff */
[----:B------:R-:W-:-:S04]  /*319a0*/  SHF.R.U32.HI R22, RZ, 0x4, R26 ;  /* 0x00000004ff167819 */ /* 0x000fc8000001161a */
[----:B--2---:R-:W-:-:S05]  /*319b0*/  LOP3.LUT R21, R21, 0xf, R22, 0xb8, !PT ;  /* 0x0000000f15157812 */ /* 0x004fca00078eb816 */
[----:B------:R-:W-:Y:S04]  /*319c0*/  STS [UR20+0x1c], R21 ;  /* 0x00001c15ff007988 */ /* 0x000fe80008000814 */
[----:B------:R-:W2:Y:S02]  /*319d0*/  LDS R24, [UR20+0x1c] ;  /* 0x00001c14ff187984 */ /* 0x000ea40008000800 */
[----:B--2---:R-:W-:-:S05]  /*319e0*/  LOP3.LUT R24, R24, 0xf0, RZ, 0xb8, !PT ;  /* 0x000000f018187812 */ /* 0x004fca00078eb8ff */
[----:B------:R-:W-:Y:S04]  /*319f0*/  STS [UR20+0x1c], R24 ;  /* 0x00001c18ff007988 */ /* 0x000fe80008000814 */
[----:B------:R-:W2:Y:S01]  /*31a00*/  LDS R23, [UR20+0x1c] ;  /* 0x00001c14ff177984 */ /* 0x000ea20008000800 */
[----:B------:R-:W-:-:S04]  /*31a10*/  MOV R22, UR20 ;  /* 0x0000001400167c02 */ /* 0x000fc80008000f00 */
[----:B------:R-:W-:Y:S02]  /*31a20*/  SHF.R.U64 R22, R22, 0x4, RZ ;  /* 0x0000000416167819 */ /* 0x000fe400000012ff */
[----:B--2---:R-:W-:-:S05]  /*31a30*/  LOP3.LUT R23, R23, 0xf00, RZ, 0xb8, !PT ;  /* 0x00000f0017177812 */ /* 0x004fca00078eb8ff */
[----:B------:R-:W-:Y:S04]  /*31a40*/  STS.64 [UR20+0x18], R22 ;  /* 0x00001816ff007988 */ /* 0x000fe80008000a14 */
[----:B------:R-:W1:Y:S01]  /*31a50*/  LDS R25, [UR20+0x1c] ;  /* 0x00001c14ff197984 */ /* 0x000e620008000800 */
[----:B------:R-:W-:-:S04]  /*31a60*/  SHF.L.U32 R21, R8, 0x1, RZ ;  /* 0x0000000108157819 */ /* 0x000fc800000006ff */
[----:B------:R-:W-:Y:S02]  /*31a70*/  LOP3.LUT R21, R21, 0xfffffffe, RZ, 0xc0, !PT ;  /* 0xfffffffe15157812 */ /* 0x000fe400078ec0ff */
[----:B------:R-:W-:Y:S02]  /*31a80*/  CS2R R14, SRZ ;  /* 0x00000000000e7805 */ /* 0x000fe4000001ff00 */
[----:B-----5:R-:W-:Y:S01]  /*31a90*/  IADD3 R12, R11, -0x1, RZ ;  /* 0xffffffff0b0c7810 */ /* 0x020fe20007ffe0ff */
[----:B------:R-:W-:Y:S01]  /*31aa0*/  VIADD R13, R18, 0xffffffff ;  /* 0xffffffff120d7836 */ /* 0x000fe20000000000 */
[----:B------:R-:W-:Y:S01]  /*31ab0*/  SHF.R.U64 R21, R21, 0x4, R26 ;  /* 0x0000000415157819 */ /* 0x000fe2000000121a */
[----:B------:R-:W-:Y:S04]  /*31ac0*/  STS [UR20+0x10], R22 ;  /* 0x00001016ff007988 */ /* 0x000fe80008000814 */
[----:B------:R-:W-:Y:S04]  /*31ad0*/  STS [UR20+0x14], R22 ;  /* 0x00001416ff007988 */ /* 0x000fe80008000814 */
[----:B------:R-:W-:Y:S04]  /*31ae0*/  STS.128 [UR20+0x20], R12 ;  /* 0x0000200cff007988 */ /* 0x000fe80008000c14 */
[----:B------:R-:W-:Y:S04]  /*31af0*/  STS [UR20+0xc], R21 ;  /* 0x00000c15ff007988 */ /* 0x000fe80008000814 */
[----:B------:R-:W-:Y:S01]  /*31b00*/  STS [UR20+0x30], RZ ;  /* 0x000030ffff007988 */ /* 0x000fe20008000814 */
[----:B-1----:R-:W-:-:S05]  /*31b10*/  LOP3.LUT R2, R25, 0xf000, RZ, 0xb8, !PT ;  /* 0x0000f00019027812 */ /* 0x002fca00078eb8ff */
[----:B------:R-:W-:Y:S04]  /*31b20*/  STS [UR20+0x1c], R2 ;  /* 0x00001c02ff007988 */ /* 0x000fe80008000814 */
[----:B------:R-:W1:Y:S01]  /*31b30*/  LDS R3, [UR21+0x1c] ;  /* 0x00001c15ff037984 */ /* 0x000e620008000800 */
[----:B----4-:R-:W-:-:S04]  /*31b40*/  SHF.L.U64.HI R18, R4, 0x1, R5 ;  /* 0x0000000104127819 */ /* 0x010fc80000010205 */
[----:B------:R-:W-:-:S04]  /*31b50*/  LOP3.LUT R18, R18, 0x1fffffff, RZ, 0xc0, !PT ;  /* 0x1fffffff12127812 */ /* 0x000fc800078ec0ff */
[----:B------:R-:W-:-:S04]  /*31b60*/  SHF.R.U32.HI R8, RZ, 0x4, R18 ;  /* 0x00000004ff087819 */ /* 0x000fc80000011612 */
[----:B-1----:R-:W-:-:S05]  /*31b70*/  LOP3.LUT R5, R3, 0xf, R8, 0xb8, !PT ;  /* 0x0000000f03057812 */ /* 0x002fca00078eb808 */
[----:B------:R-:W-:Y:S04]  /*31b80*/  STS [UR21+0x1c], R5 ;  /* 0x00001c05ff007988 */ /* 0x000fe80008000815 */
[----:B------:R-:W1:Y:S02]  /*31b90*/  LDS R8, [UR21+0x1c] ;  /* 0x00001c15ff087984 */ /* 0x000e640008000800 */
[----:B-1----:R-:W-:-:S05]  /*31ba0*/  LOP3.LUT R8, R8, 0xf0, RZ, 0xb8, !PT ;  /* 0x000000f008087812 */ /* 0x002fca00078eb8ff */
[----:B------:R-:W-:Y:S04]  /*31bb0*/  STS [UR21+0x1c], R8 ;  /* 0x00001c08ff007988 */ /* 0x000fe80008000815 */
[----:B------:R-:W1:Y:S01]  /*31bc0*/  LDS R3, [UR21+0x1c] ;  /* 0x00001c15ff037984 */ /* 0x000e620008000800 */
[----:B------:R-:W-:-:S04]  /*31bd0*/  MOV R2, UR21 ;  /* 0x0000001500027c02 */ /* 0x000fc80008000f00 */
[----:B------:R-:W-:Y:S02]  /*31be0*/  SHF.R.U64 R2, R2, 0x4, RZ ;  /* 0x0000000402027819 */ /* 0x000fe400000012ff */
[----:B-1----:R-:W-:-:S05]  /*31bf0*/  LOP3.LUT R3, R3, 0xf00, RZ, 0xb8, !PT ;  /* 0x00000f0003037812 */ /* 0x002fca00078eb8ff */
[----:B------:R-:W-:Y:S04]  /*31c00*/  STS.64 [UR21+0x18], R2 ;  /* 0x00001802ff007988 */ /* 0x000fe80008000a15 */
[----:B------:R-:W1:Y:S01]  /*31c10*/  LDS R21, [UR21+0x1c] ;  /* 0x00001c15ff157984 */ /* 0x000e620008000800 */
[----:B------:R-:W-:-:S04]  /*31c20*/  SHF.L.U32 R4, R4, 0x1, RZ ;  /* 0x0000000104047819 */ /* 0x000fc800000006ff */
[----:B------:R-:W-:Y:S02]  /*31c30*/  LOP3.LUT R5, R4, 0xfffffffe, RZ, 0xc0, !PT ;  /* 0xfffffffe04057812 */ /* 0x000fe400078ec0ff */
[----:B---3--:R-:W-:Y:S02]  /*31c40*/  IADD3 R13, R9, -0x1, RZ ;  /* 0xffffffff090d7810 */ /* 0x008fe40007ffe0ff */
[----:B------:R-:W-:Y:S01]  /*31c50*/  SHF.R.U64 R5, R5, 0x4, R18 ;  /* 0x0000000405057819 */ /* 0x000fe20000001212 */
[----:B------:R2:W-:Y:S04]  /*31c60*/  STS [UR21+0x10], R2 ;  /* 0x00001002ff007988 */ /* 0x0005e80008000815 */
[----:B------:R2:W-:Y:S04]  /*31c70*/  STS.128 [UR21+0x20], R12 ;  /* 0x0000200cff007988 */ /* 0x0005e80008000c15 */
[----:B------:R2:W-:Y:S04]  /*31c80*/  STS [UR21+0xc], R5 ;  /* 0x00000c05ff007988 */ /* 0x0005e80008000815 */
[----:B------:R2:W-:Y:S04]  /*31c90*/  STS [UR21+0x14], R2 ;  /* 0x00001402ff007988 */ /* 0x0005e80008000815 */
[----:B------:R-:W-:Y:S01]  /*31ca0*/  STS [UR21+0x30], RZ ;  /* 0x000030ffff007988 */ /* 0x000fe20008000815 */
[----:B-1----:R-:W-:-:S05]  /*31cb0*/  LOP3.LUT R4, R21, 0xf000, RZ, 0xb8, !PT ;  /* 0x0000f00015047812 */ /* 0x002fca00078eb8ff */
[----:B------:R2:W-:Y:S02]  /*31cc0*/  STS [UR21+0x1c], R4 ;  /* 0x00001c04ff007988 */ /* 0x0005e40008000815 */
.L_x_488:
[----:B------:R-:W-:Y:S05]  /*31cd0*/  BSYNC B1 ;  /* 0x0000000000017941 */ /* 0x000fea0003800000 */
.L_x_487:
[----:B------:R-:W-:-:S03]  /*31ce0*/  UMOV UR4, 0xffffffff ;  /* 0xffffffff00047882 */ /* 0x000fc60000000000 */
[----:B------:R-:W-:Y:S05]  /*31cf0*/  BRA.DIV UR4, `(.L_x_489) ;  /* 0x0000004604807947 */ /* 0x000fea000b800000 */
[----:B------:R-:W-:Y:S01]  /*31d00*/  ELECT P6, URZ, PT ;  /* 0x00000000003f782f */ /* 0x000fe200038c0000 */
[----:B------:R-:W-:-:S12]  /*31d10*/  NOP ;  /* 0x0000000000007918 */ /* 0x000fd80000000000 */
.L_x_623:
[----:B-12---:R-:W1:Y:S02]  /*31d20*/  S2R R2, SR_LANEID ;  /* 0x0000000000027919 */ /* 0x006e640000000000 */
[----:B-1----:R-:W-:-:S05]  /*31d30*/  IMAD.SHL.U32 R8, R2, 0x4, RZ ;  /* 0x0000000402087824 */ /* 0x002fca00078e00ff */
[----:B------:R1:W2:Y:S01]  /*31d40*/  LDS R9, [R8+UR20] ;  /* 0x0000001408097984 */ /* 0x0002a20008000800 */
[C---:B------:R-:W-:Y:S02]  /*31d50*/  IADD3 R4, P0, R8.reuse, UR12, RZ ;  /* 0x0000000c08047c10 */ /* 0x040fe4000ff1e0ff */
[----:B------:R-:W-:Y:S01]  /*31d60*/  IADD3 R2, P2, R8, UR14, RZ ;  /* 0x0000000e08027c10 */ /* 0x000fe2000ff5e0ff */
[----:B------:R1:W3:Y:S01]  /*31d70*/  LDS R13, [R8+UR20+0x80] ;  /* 0x00008014080d7984 */ /* 0x0002e20008000800 */
[----:B------:R-:W-:Y:S11]  /*31d80*/  @!P6 BRA `(.L_x_490) ;  /* 0x000000000008e947 */ /* 0x000ff60003800000 */
[----:B------:R0:W-:Y:S01]  /*31d90*/  UTMACMDFLUSH ;  /* 0x00000000000079b7 */ /* 0x0001e20000000000 */
[----:B------:R-:W-:-:S04]  /*31da0*/  DEPBAR.LE SB0, 0x0 ;  /* 0x000080000000791a */ /* 0x000fc80000000000 */
.L_x_490:
[----:B------:R-:W-:Y:S01]  /*31db0*/  IADD3.X R5, RZ, UR13, RZ, P0, !PT ;  /* 0x0000000dff057c10 */ /* 0x000fe200087fe4ff */
[----:B------:R-:W-:Y:S05]  /*31dc0*/  WARPSYNC.ALL ;  /* 0x0000000000007948 */ /* 0x000fea0003800000 */
[----:B------:R-:W-:Y:S01]  /*31dd0*/  IADD3.X R3, RZ, UR15, RZ, P2, !PT ;  /* 0x0000000fff037c10 */ /* 0x000fe200097fe4ff */
[----:B--2---:R2:W5:Y:S04]  /*31de0*/  ATOMG.E.EXCH.STRONG.GPU PT, RZ, [R4], R9 ;  /* 0x0000000904ff73a8 */ /* 0x00456800041ee100 */
[----:B---3--:R2:W5:Y:S01]  /*31df0*/  ATOMG.E.EXCH.STRONG.GPU PT, RZ, [R2], R13 ;  /* 0x0000000d02ff73a8 */ /* 0x00856200041ee100 */
[----:B------:R-:W-:-:S07]  /*31e00*/  MOV R18, R6 ;  /* 0x0000000600127202 */ /* 0x000fce0000000f00 */
.L_x_485:
[----:B-12---:R-:W2:Y:S01]  /*31e10*/  LDL.LU R2, [R1+0x600] ;  /* 0x0006000001027983 */ /* 0x006ea20000300800 */
[----:B------:R-:W-:Y:S02]  /*31e20*/  ISETP.NE.AND P2, PT, R7, RZ, PT ;  /* 0x000000ff0700720c */ /* 0x000fe40003f45270 */
[----:B------:R-:W-:Y:S01]  /*31e30*/  SEL R3, RZ, 0x1, !P1 ;  /* 0x00000001ff037807 */ /* 0x000fe20004800000 */
[----:B--2---:R-:W-:-:S05]  /*31e40*/  VIADD R4, R2, 0x1 ;  /* 0x0000000102047836 */ /* 0x004fca0000000000 */
[----:B------:R-:W-:-:S04]  /*31e50*/  ISETP.NE.AND P0, PT, R4, 0x8, PT ;  /* 0x000000080400780c */ /* 0x000fc80003f05270 */
[----:B------:R-:W-:Y:S02]  /*31e60*/  SEL R4, R4, RZ, P0 ;  /* 0x000000ff04047207 */ /* 0x000fe40000000000 */
[----:B------:R-:W-:-:S03]  /*31e70*/  SEL R2, RZ, 0x1, P0 ;  /* 0x00000001ff027807 */ /* 0x000fc60000000000 */
[----:B------:R1:W-:Y:S01]  /*31e80*/  STL [R1+0x600], R4 ;  /* 0x0006000401007387 */ /* 0x0003e20000100800 */
[----:B------:R-:W-:Y:S02]  /*31e90*/  LOP3.LUT R19, R19, R2, RZ, 0x3c, !PT ;  /* 0x0000000213137212 */ /* 0x000fe400078e3cff */
[----:B------:R-:W-:Y:S01]  /*31ea0*/  PRMT R2, RZ, 0x7610, R2 ;  /* 0x00007610ff027816 */ /* 0x000fe20000000002 */
[----:B------:R-:W-:Y:S06]  /*31eb0*/  @P2 BRA `(.L_x_491) ;  /* 0xfffffff0007c2947 */ /* 0x000fec000383ffff */
[----:B------:R-:W-:Y:S05]  /*31ec0*/  BSYNC B0 ;  /* 0x0000000000007941 */ /* 0x000fea0003800000 */
.L_x_472:
[----:B------:R-:W-:-:S03]  /*31ed0*/  UMOV UR4, 0xffffffff ;  /* 0xffffffff00047882 */ /* 0x000fc60000000000 */
[----:B------:R-:W-:Y:S05]  /*31ee0*/  BRA.DIV UR4, `(.L_x_492) ;  /* 0x0000004604347947 */ /* 0x000fea000b800000 */
[----:B-----5:R-:W-:-:S13]  /*31ef0*/  ELECT P6, URZ, PT ;  /* 0x00000000003f782f */ /* 0x020fda00038c0000 */
.L_x_626:
[----:B------:R-:W-:Y:S04]  /*31f00*/  BSSY B0, `(.L_x_493) ;  /* 0x0000021000007945 */ /* 0x000fe80003800000 */
[----:B------:R-:W-:Y:S05]  /*31f10*/  @!P6 BRA `(.L_x_494) ;  /* 0x00000000007ce947 */ /* 0x000fea0003800000 */
[----:B------:R-:W-:-:S04]  /*31f20*/  ULOP3.LUT UR4, UR40, 0x2, URZ, 0xfc, !UPT ;  /* 0x0000000228047892 */ /* 0x000fc8000f8efc3f */
[----:B------:R-:W-:-:S06]  /*31f30*/  UISETP.NE.AND UP0, UPT, UR4, 0x3, UPT ;  /* 0x000000030400788c */ /* 0x000fcc000bf05270 */
[----:B------:R-:W-:-:S13]  /*31f40*/  PLOP3.LUT P0, PT, PT, PT, UP0, 0x80, 0x0 ;  /* 0x000000000000781c */ /* 0x000fda0003f0f008 */
[----:B------:R-:W-:Y:S05]  /*31f50*/  @!P0 BRA `(.L_x_495) ;  /* 0x0000000000048947 */ /* 0x000fea0003800000 */
[----:B------:R-:W-:Y:S01]  /*31f60*/  BPT.TRAP 0x1 ;  /* 0x000000040000795c */ /* 0x000fe20000300000 */
.L_x_495:
[----:B------:R-:W-:Y:S02]  /*31f70*/  MOV R3, UR18 ;  /* 0x0000001200037c02 */ /* 0x000fe40008000f00 */
[----:B------:R-:W-:Y:S02]  /*31f80*/  SHF.L.U32 R2, R10, 0x1f, RZ ;  /* 0x0000001f0a027819 */ /* 0x000fe400000006ff */
[----:B------:R-:W-:-:S04]  /*31f90*/  IADD3 R3, R3, 0x34498, RZ ;  /* 0x0003449803037810 */ /* 0x000fc80007ffe0ff */
[C---:B------:R-:W-:Y:S01]  /*31fa0*/  LEA R7, R0.reuse, R3, 0x3 ;  /* 0x0000000300077211 */ /* 0x040fe200078e18ff */
[----:B------:R-:W-:-:S03]  /*31fb0*/  VIADD R0, R0, 0x1 ;  /* 0x0000000100007836 */ /* 0x000fc60000000000 */
[----:B------:R-:W2:Y:S02]  /*31fc0*/  SYNCS.PHASECHK.TRANS64.TRYWAIT P0, [R7+URZ], R2 ;  /* 0x00000002070075a7 */ /* 0x000ea4000800017f */
[----:B------:R-:W-:-:S04]  /*31fd0*/  ISETP.NE.AND P1, PT, R0, 0x3, PT ;  /* 0x000000030000780c */ /* 0x000fc80003f25270 */
[----:B------:R-:W-:Y:S02]  /*31fe0*/  SEL R5, RZ, 0x1, P1 ;  /* 0x00000001ff057807 */ /* 0x000fe40000800000 */
[----:B------:R-:W-:Y:S02]  /*31ff0*/  SEL R0, R0, RZ, P1 ;  /* 0x000000ff00007207 */ /* 0x000fe40000800000 */
[----:B------:R-:W-:Y:S02]  /*32000*/  LOP3.LUT R5, R10, R5, RZ, 0x3c, !PT ;  /* 0x000000050a057212 */ /* 0x000fe400078e3cff */
[----:B------:R-:W-:Y:S02]  /*32010*/  LEA R9, R0, R3, 0x3 ;  /* 0x0000000300097211 */ /* 0x000fe400078e18ff */
[----:B-1----:R-:W-:Y:S01]  /*32020*/  SHF.L.U32 R4, R5, 0x1f, RZ ;  /* 0x0000001f05047819 */ /* 0x002fe200000006ff */
[----:B--2---:R-:W-:Y:S06]  /*32030*/  @!P0 BRA `(.L_x_496) ;  /* 0x0000004400008947 */ /* 0x004fec0003800000 */
.L_x_627:
[----:B------:R-:W2:Y:S01]  /*32040*/  SYNCS.PHASECHK.TRANS64.TRYWAIT P0, [R9+URZ], R4 ;  /* 0x00000004090075a7 */ /* 0x000ea2000800017f */
[----:B------:R-:W-:-:S04]  /*32050*/  IADD3 R0, R0, 0x1, RZ ;  /* 0x0000000100007810 */ /* 0x000fc80007ffe0ff */
[----:B------:R-:W-:-:S04]  /*32060*/  ISETP.NE.AND P1, PT, R0, 0x3, PT ;  /* 0x000000030000780c */ /* 0x000fc80003f25270 */
[----:B-1----:R-:W-:Y:S02]  /*32070*/  SEL R2, RZ, 0x1, P1 ;  /* 0x00000001ff027807 */ /* 0x002fe40000800000 */
[----:B------:R-:W-:Y:S02]  /*32080*/  SEL R0, R0, RZ, P1 ;  /* 0x000000ff00007207 */ /* 0x000fe40000800000 */
[----:B------:R-:W-:Y:S01]  /*32090*/  LOP3.LUT R2, R5, R2, RZ, 0x3c, !PT ;  /* 0x0000000205027212 */ /* 0x000fe200078e3cff */
[----:B--2---:R-:W-:Y:S06]  /*320a0*/  @!P0 BRA `(.L_x_497) ;  /* 0x0000004000f88947 */ /* 0x004fec0003800000 */
.L_x_628:
[----:B------:R-:W-:Y:S02]  /*320b0*/  LEA R3, R0, R3, 0x3 ;  /* 0x0000000300037211 */ /* 0x000fe400078e18ff */
[----:B------:R-:W-:-:S07]  /*320c0*/  SHF.L.U32 R0, R2, 0x1f, RZ ;  /* 0x0000001f02007819 */ /* 0x000fce00000006ff */
.L_x_498:
[----:B--2---:R2:W3:Y:S02]  /*320d0*/  SYNCS.PHASECHK.TRANS64.TRYWAIT P0, [R3+URZ], R0 ;  /* 0x00000000030075a7 */ /* 0x0044e4000800017f */
[----:B---3--:R-:W-:Y:S05]  /*320e0*/  @!P0 NANOSLEEP.SYNCS 0x989680 ;  /* 0x009896800000895d */ /* 0x008fea0003900000 */
[----:B------:R-:W3:Y:S02]  /*320f0*/  @!P0 SYNCS.PHASECHK.TRANS64 P0, [R3+URZ], R0 ;  /* 0x00000000030085a7 */ /* 0x000ee4000800007f */
[----:B---3--:R-:W-:Y:S05]  /*32100*/  @!P0 BRA `(.L_x_498) ;  /* 0xfffffffc00f08947 */ /* 0x008fea000383ffff */
.L_x_494:
[----:B------:R-:W-:Y:S05]  /*32110*/  BSYNC B0 ;  /* 0x0000000000007941 */ /* 0x000fea0003800000 */
.L_x_493:
[----:B------:R-:W-:Y:S05]  /*32120*/  EXIT ;  /* 0x000000000000794d */ /* 0x000fea0003800000 */
.L_x_241:
[----:B------:R-:W-:Y:S01]  /*32130*/  PLOP3.LUT P1, PT, PT, PT, UP3, 0x80, 0x0 ;  /* 0x000000000000781c */ /* 0x000fe20003f2f038 */
[----:B------:R-:W-:Y:S01]  /*32140*/  ULDC UR19, c[0x0][0x14] ;  /* 0x0000050000137ab9 */ /* 0x000fe20000000800 */
[----:B------:R-:W-:Y:S01]  /*32150*/  ULDC UR20, c[0x0][0x10] ;  /* 0x0000040000147ab9 */ /* 0x000fe20000000800 */
[----:B------:R-:W-:Y:S01]  /*32160*/  ULDC.64 UR12, c[0x0][0x8c8] ;  /* 0x00023200000c7ab9 */ /* 0x000fe20000000a00 */
[----:B------:R-:W-:Y:S01]  /*32170*/  UIMAD.WIDE.U32 UR20, UR60, UR20, URZ ;  /* 0x000000143c1472a5 */ /* 0x000fe2000f8e003f */
[----:B------:R-:W-:Y:S01]  /*32180*/  IMAD.MOV.U32 R14, RZ, RZ, 0x1 ;  /* 0x00000001ff0e7424 */ /* 0x000fe200078e00ff */
[----:B------:R-:W-:Y:S01]  /*32190*/  ULDC.64 UR14, c[0x0][0x8e0] ;  /* 0x00023800000e7ab9 */ /* 0x000fe20000000a00 */
[----:B------:R-:W-:Y:S01]  /*321a0*/  UIADD3 UR11, UP1, UR12, -0x1, URZ ;  /* 0xffffffff0c0b7890 */ /* 0x000fe2000ff3e03f */
[----:B------:R-:W-:Y:S01]  /*321b0*/  MOV R13, RZ ;  /* 0x000000ff000d7202 */ /* 0x000fe20000000f00 */
[----:B------:R-:W-:Y:S01]  /*321c0*/  ULDC UR22, c[0x0][0x904] ;  /* 0x0002410000167ab9 */ /* 0x000fe20000000800 */
[----:B------:R-:W-:Y:S01]  /*321d0*/  UMOV UR23, 0xffffffff ;  /* 0xffffffff00177882 */ /* 0x000fe20000000000 */
[----:B------:R-:W-:-:S02]  /*321e0*/  UIADD3 UR12, UP2, UR14, -0x1, URZ ;  /* 0xffffffff0e0c7890 */ /* 0x000fc4000ff5e03f */
[----:B------:R-:W1:Y:S01]  /*321f0*/  @P1 S2R R2, SR_CTAID.Y ;  /* 0x0000000000021919 */ /* 0x000e620000002600 */
[----:B------:R-:W-:Y:S02]  /*32200*/  USHF.L.U32 UR23, UR23, UR22, URZ ;  /* 0x0000001617177299 */ /* 0x000fe4000800063f */
[----:B------:R-:W-:Y:S02]  /*32210*/  UIMAD.WIDE.U32 UR28, UR20, UR19, URZ ;  /* 0x00000013141c72a5 */ /* 0x000fe4000f8e003f */
[----:B------:R-:W-:Y:S01]  /*32220*/  UIMAD UR21, UR21, UR19, URZ ;  /* 0x00000013151572a4 */ /* 0x000fe2000f8e023f */
[----:B------:R-:W-:Y:S01]  /*32230*/  ULDC UR18, c[0x0][0x8a8] ;  /* 0x00022a0000127ab9 */ /* 0x000fe20000000800 */
[----:B------:R-:W-:Y:S01]  /*32240*/  UMOV UR24, 0x1 ;  /* 0x0000000100187882 */ /* 0x000fe20000000000 */
[----:B------:R-:W-:Y:S02]  /*32250*/  UIADD3.X UR14, UR15, -0x1, URZ, UP2, !UPT ;  /* 0xffffffff0f0e7890 */ /* 0x000fe400097fe43f */
[----:B------:R-:W-:-:S02]  /*32260*/  UIADD3.X UR13, UR13, -0x1, URZ, UP1, !UPT ;  /* 0xffffffff0d0d7890 */ /* 0x000fc40008ffe43f */
[----:B------:R-:W-:Y:S02]  /*32270*/  ULOP3.LUT UR15, UR59, 0x2, URZ, 0xfc, !UPT ;  /* 0x000000023b0f7892 */ /* 0x000fe4000f8efc3f */
[----:B------:R-:W-:Y:S02]  /*32280*/  UIADD3 UR16, UR9, -0x1, URZ ;  /* 0xffffffff09107890 */ /* 0x000fe4000fffe03f */
[----:B------:R-:W-:Y:S02]  /*32290*/  UIADD3 UR17, UR10, -0x1, URZ ;  /* 0xffffffff0a117890 */ /* 0x000fe4000fffe03f */
[----:B------:R-:W-:Y:S02]  /*322a0*/  UIADD3 UR18, UR18, -0x1, URZ ;  /* 0xffffffff12127890 */ /* 0x000fe4000fffe03f */
[----:B------:R-:W-:Y:S02]  /*322b0*/  USHF.L.U32 UR19, UR24, UR22, URZ ;  /* 0x0000001618137299 */ /* 0x000fe4000800063f */
[----:B------:R-:W-:-:S02]  /*322c0*/  ULOP3.LUT UR20, URZ, UR23, URZ, 0x33, !UPT ;  /* 0x000000173f147292 */ /* 0x000fc4000f8e333f */
[----:B------:R-:W-:Y:S01]  /*322d0*/  UIADD3 UR21, UR29, UR21, URZ ;  /* 0x000000151d157290 */ /* 0x000fe2000fffe03f */
[----:B-1----:R-:W-:-:S15]  /*322e0*/  @P1 R2UR UR56, R2 ;  /* 0x00000000023812ca */ /* 0x002fde00000e0000 */
.L_x_519:
[----:B------:R-:W1:Y:S01]  /*322f0*/  LDC.64 R2, c[0x0][0x8f8] ;  /* 0x00023e00ff027b82 */ /* 0x000e620000000a00 */
[----:B------:R-:W-:Y:S01]  /*32300*/  UIADD3 UR8, UP1, UR8, UR28, URZ ;  /* 0x0000001c08087290 */ /* 0x000fe2000ff3e03f */
[----:B------:R-:W-:Y:S01]  /*32310*/  ISETP.NE.AND P2, PT, R15, RZ, PT ;  /* 0x000000ff0f00720c */ /* 0x000fe20003f45270 */
[----:B------:R-:W-:Y:S01]  /*32320*/  UMOV UR22, 0xffffffff ;  /* 0xffffffff00167882 */ /* 0x000fe20000000000 */
[----:B------:R-:W-:Y:S01]  /*32330*/  UMOV UR23, 0xffffffff ;  /* 0xffffffff00177882 */ /* 0x000fe20000000000 */
[----:B------:R-:W-:Y:S01]  /*32340*/  UIADD3.X UR7, UR7, UR21, URZ, UP1, !UPT ;  /* 0x0000001507077290 */ /* 0x000fe20008ffe43f */
[----:B------:R-:W-:Y:S01]  /*32350*/  MOV R19, RZ ;  /* 0x000000ff00137202 */ /* 0x000fe20000000f00 */
[----:B------:R-:W-:Y:S01]  /*32360*/  UMOV UR24, 0xffffffff ;  /* 0xffffffff00187882 */ /* 0x000fe20000000000 */
[----:B-1----:R-:W-:-:S03]  /*32370*/  ISETP.LE.U32.AND P1, PT, R2, UR8, PT ;  /* 0x0000000802007c0c */ /* 0x002fc6000bf23070 */
[----:B------:R-:W-:-:S04]  /*32380*/  MOV R2, UR7 ;  /* 0x0000000700027c02 */ /* 0x000fc80008000f00 */
[----:B------:R-:W-:-:S13]  /*32390*/  ISETP.GE.U32.AND.EX P1, PT, R2, R3, PT, P1 ;  /* 0x000000030200720c */ /* 0x000fda0003f26110 */
[----:B---345:R-:W-:Y:S05]  /*323a0*/  @P2 BRA P1, `(.L_x_499) ;  /* 0x0000001800442947 */ /* 0x038fea0000800000 */
[----:B------:R-:W-:-:S04]  /*323b0*/  IADD3 R2, P2, R6, UR5, RZ ;  /* 0x0000000506027c10 */ /* 0x000fc8000ff5e0ff */
[----:B------:R-:W-:Y:S02]  /*323c0*/  ISETP.GT.U32.AND P1, PT, R2, UR8, PT ;  /* 0x0000000802007c0c */ /* 0x000fe4000bf24070 */
[----:B------:R-:W-:-:S04]  /*323d0*/  IADD3.X R2, R7, UR6, RZ, P2, !PT ;  /* 0x0000000607027c10 */ /* 0x000fc800097fe4ff */
[----:B------:R-:W-:-:S13]  /*323e0*/  ISETP.GT.U32.AND.EX P1, PT, R2, UR7, PT, P1 ;  /* 0x0000000702007c0c */ /* 0x000fda000bf24110 */
[----:B------:R-:W-:Y:S05]  /*323f0*/  @P1 BRA `(.L_x_500) ;  /* 0x0000001400241947 */ /* 0x000fea0003800000 */
[----:B------:R-:W-:Y:S01]  /*32400*/  VIADD R11, R21, UR4 ;  /* 0x00000004150b7c36 */ /* 0x000fe20008000000 */
[----:B------:R-:W-:Y:S01]  /*32410*/  ULDC UR22, c[0x0][0x910] ;  /* 0x0002440000167ab9 */ /* 0x000fe20000000800 */
[----:B------:R-:W-:Y:S01]  /*32420*/  MOV R23, R8 ;  /* 0x0000000800177202 */ /* 0x000fe20000000f00 */
[----:B------:R-:W-:Y:S02]  /*32430*/  IMAD.MOV.U32 R16, RZ, RZ, R0 ;  /* 0x000000ffff107224 */ /* 0x000fe400078e0000 */
[----:B------:R-:W-:-:S04]  /*32440*/  IADD3 R12, R11, 0x20, RZ ;  /* 0x000000200b0c7810 */ /* 0x000fc80007ffe0ff */
[----:B------:R-:W-:-:S13]  /*32450*/  ISETP.GE.AND P1, PT, R12, UR22, PT ;  /* 0x000000160c007c0c */ /* 0x000fda000bf26270 */
[----:B------:R-:W1:Y:S01]  /*32460*/  @!P1 LDC.64 R2, c[0x0][0x918] ;  /* 0x00024600ff029b82 */ /* 0x000e620000000a00 */
[----:B------:R-:W-:Y:S01]  /*32470*/  @!P1 IADD3 R7, R11, 0x20, RZ ;  /* 0x000000200b079810 */ /* 0x000fe20007ffe0ff */
[----:B------:R-:W-:Y:S01]  /*32480*/  BSSY B0, `(.L_x_501) ;  /* 0x0000064000007945 */ /* 0x000fe20003800000 */
[----:B------:R-:W-:-:S03]  /*32490*/  MOV R6, 0x7fffffff ;  /* 0x7fffffff00067802 */ /* 0x000fc60000000f00 */
[----:B-1----:R-:W-:-:S05]  /*324a0*/  @!P1 IMAD.WIDE R2, R7, 0xc, R2 ;  /* 0x0000000c07029825 */ /* 0x002fca00078e0202 */
[----:B------:R1:W5:Y:S04]  /*324b0*/  @!P1 LDG.E R8, desc[UR38][R2.64] ;  /* 0x0000002602089981 */ /* 0x000368000c1e1900 */
[----:B------:R1:W5:Y:S01]  /*324c0*/  @!P1 LDG.E R0, desc[UR38][R2.64+0x4] ;  /* 0x0000042602009981 */ /* 0x000362000c1e1900 */
[----:B------:R-:W-:Y:S02]  /*324d0*/  ISETP.GE.AND P1, PT, R11, UR22, PT ;  /* 0x000000160b007c0c */ /* 0x000fe4000bf26270 */
[----:B------:R-:W-:-:S11]  /*324e0*/  MOV R7, RZ ;  /* 0x000000ff00077202 */ /* 0x000fd60000000f00 */
[----:B-1----:R-:W-:Y:S05]  /*324f0*/  @P1 BRA `(.L_x_502) ;  /* 0x0000000400701947 */ /* 0x002fea0003800000 */
[----:B------:R-:W-:Y:S01]  /*32500*/  IABS R7, R9 ;  /* 0x0000000900077213 */ /* 0x000fe20000000000 */
[----:B------:R-:W-:Y:S01]  /*32510*/  ULDC UR23, c[0x0][0x8f0] ;  /* 0x00023c0000177ab9 */ /* 0x000fe20000000800 */
[----:B------:R-:W-:Y:S02]  /*32520*/  IABS R6, R10 ;  /* 0x0000000a00067213 */ /* 0x000fe40000000000 */
[----:B------:R-:W1:Y:S01]  /*32530*/  I2F.RP R3, R7 ;  /* 0x0000000700037306 */ /* 0x000e620000209400 */
[----:B------:R-:W-:Y:S02]  /*32540*/  PLOP3.LUT P3, PT, PT, PT, UP0, 0x80, 0x0 ;  /* 0x000000000000781c */ /* 0x000fe40003f6f008 */
[C---:B------:R-:W-:Y:S02]  /*32550*/  IADD3 R22, P2, R16.reuse, UR12, RZ ;  /* 0x0000000c10167c10 */ /* 0x040fe4000ff5e0ff */
[C---:B------:R-:W-:Y:S02]  /*32560*/  IADD3 R20, P1, R23.reuse, UR11, RZ ;  /* 0x0000000b17147c10 */ /* 0x040fe4000ff3e0ff */
[----:B------:R-:W-:Y:S01]  /*32570*/  LEA.HI.X.SX32 R25, R16, UR14, 0x1, P2 ;  /* 0x0000000e10197c11 */ /* 0x000fe200090f0eff */
[----:B------:R-:W3:Y:S01]  /*32580*/  I2F.RP R2, R6 ;  /* 0x0000000600027306 */ /* 0x000ee20000209400 */
[----:B------:R-:W-:-:S07]  /*32590*/  LEA.HI.X.SX32 R27, R23, UR13, 0x1, P1 ;  /* 0x0000000d171b7c11 */ /* 0x000fce00088f0eff */
[----:B-1----:R-:W1:Y:S08]  /*325a0*/  MUFU.RCP R3, R3 ;  /* 0x0000000300037308 */ /* 0x002e700000001000 */
[----:B---3--:R-:W3:Y:S01]  /*325b0*/  MUFU.RCP R2, R2 ;  /* 0x0000000200027308 */ /* 0x008ee20000001000 */
[----:B-1----:R-:W-:-:S07]  /*325c0*/  IADD3 R19, R3, 0xffffffe, RZ ;  /* 0x0ffffffe03137810 */ /* 0x002fce0007ffe0ff */
[----:B------:R-:W1:Y:S01]  /*325d0*/  F2I.FTZ.U32.TRUNC.NTZ R19, R19 ;  /* 0x0000001300137305 */ /* 0x000e62000021f000 */
[----:B---3--:R-:W-:-:S07]  /*325e0*/  VIADD R17, R2, 0xffffffe ;  /* 0x0ffffffe02117836 */ /* 0x008fce0000000000 */
[----:B------:R-:W3:Y:S01]  /*325f0*/  F2I.FTZ.U32.TRUNC.NTZ R17, R17 ;  /* 0x0000001100117305 */ /* 0x000ee2000021f000 */
[----:B-1----:R-:W-:Y:S02]  /*32600*/  IADD3 R18, RZ, -R19, RZ ;  /* 0x80000013ff127210 */ /* 0x002fe40007ffe0ff */
[----:B---3--:R-:W-:Y:S01]  /*32610*/  IADD3 R16, RZ, -R17, RZ ;  /* 0x80000011ff107210 */ /* 0x008fe20007ffe0ff */
[----:B------:R-:W-:Y:S06]  /*32620*/  @!P3 BRA `(.L_x_503) ;  /* 0x000000000034b947 */ /* 0x000fec0003800000 */
[----:B------:R-:W-:Y:S01]  /*32630*/  ULDC UR4, c[0x0][0x8dc] ;  /* 0x0002370000047ab9 */ /* 0x000fe20000000800 */
[----:B------:R-:W-:Y:S01]  /*32640*/  ULDC.64 UR24, c[0x0][0x8d0] ;  /* 0x0002340000187ab9 */ /* 0x000fe20000000a00 */
[----:B------:R-:W-:-:S04]  /*32650*/  IADD3 R3, P1, R20, UR4, RZ ;  /* 0x0000000414037c10 */ /* 0x000fc8000ff3e0ff */
[----:B------:R-:W-:-:S05]  /*32660*/  IADD3.X R23, RZ, R27, RZ, P1, !PT ;  /* 0x0000001bff177210 */ /* 0x000fca0000ffe4ff */
[----:B------:R-:W-:-:S04]  /*32670*/  IMAD.WIDE.U32 R4, R23, UR24, RZ ;  /* 0x0000001817047c25 */ /* 0x000fc8000f8e00ff */
[----:B------:R-:W-:-:S04]  /*32680*/  IMAD.WIDE.U32 R4, P1, R3, UR25, R4 ;  /* 0x0000001903047c25 */ /* 0x000fc8000f820004 */
[----:B------:R-:W-:Y:S01]  /*32690*/  IMAD.WIDE.U32 R2, R3, UR24, RZ ;  /* 0x0000001803027c25 */ /* 0x000fe2000f8e00ff */
[----:B------:R-:W-:-:S04]  /*326a0*/  MOV R2, R5 ;  /* 0x0000000500027202 */ /* 0x000fc80000000f00 */
[----:B------:R-:W-:Y:S01]  /*326b0*/  IADD3 RZ, P2, R3, R4, RZ ;  /* 0x0000000403ff7210 */ /* 0x000fe20007f5e0ff */
[----:B------:R-:W-:-:S04]  /*326c0*/  IMAD.X R3, RZ, RZ, RZ, P1 ;  /* 0x000000ffff037224 */ /* 0x000fc800008e06ff */
[----:B------:R-:W-:-:S03]  /*326d0*/  IMAD.WIDE.U32.X R2, R23, UR25, R2, P2 ;  /* 0x0000001917027c25 */ /* 0x000fc600090e0402 */
[----:B------:R-:W-:Y:S02]  /*326e0*/  MOV R20, R2 ;  /* 0x0000000200147202 */ /* 0x000fe40000000f00 */
[----:B------:R-:W-:-:S07]  /*326f0*/  MOV R27, R3 ;  /* 0x00000003001b7202 */ /* 0x000fce0000000f00 */
.L_x_503:
[----:B------:R-:W-:Y:S05]  /*32700*/  @!P0 BRA `(.L_x_504) ;  /* 0x0000000000348947 */ /* 0x000fea0003800000 */
[----:B------:R-:W-:Y:S01]  /*32710*/  ULDC UR4, c[0x0][0x8f4] ;  /* 0x00023d0000047ab9 */ /* 0x000fe20000000800 */
[----:B------:R-:W-:Y:S01]  /*32720*/  ULDC.64 UR24, c[0x0][0x8e8] ;  /* 0x00023a0000187ab9 */ /* 0x000fe20000000a00 */
[----:B------:R-:W-:-:S05]  /*32730*/  IADD3 R3, P1, R22, UR4, RZ ;  /* 0x0000000416037c10 */ /* 0x000fca000ff3e0ff */
[----:B------:R-:W-:-:S04]  /*32740*/  IMAD.X R23, RZ, RZ, R25, P1 ;  /* 0x000000ffff177224 */ /* 0x000fc800008e0619 */
[----:B------:R-:W-:-:S04]  /*32750*/  IMAD.WIDE.U32 R4, R23, UR24, RZ ;  /* 0x0000001817047c25 */ /* 0x000fc8000f8e00ff */
[----:B------:R-:W-:-:S04]  /*32760*/  IMAD.WIDE.U32 R4, P1, R3, UR25, R4 ;  /* 0x0000001903047c25 */ /* 0x000fc8000f820004 */
[----:B------:R-:W-:Y:S01]  /*32770*/  IMAD.WIDE.U32 R2, R3, UR24, RZ ;  /* 0x0000001803027c25 */ /* 0x000fe2000f8e00ff */
[----:B------:R-:W-:-:S04]  /*32780*/  MOV R2, R5 ;  /* 0x0000000500027202 */ /* 0x000fc80000000f00 */
[----:B------:R-:W-:Y:S02]  /*32790*/  IADD3 RZ, P2, R3, R4, RZ ;  /* 0x0000000403ff7210 */ /* 0x000fe40007f5e0ff */
[----:B------:R-:W-:-:S03]  /*327a0*/  IADD3.X R3, RZ, RZ, RZ, P1, !PT ;  /* 0x000000ffff037210 */ /* 0x000fc60000ffe4ff */
[----:B------:R-:W-:-:S04]  /*327b0*/  IMAD.WIDE.U32.X R2, R23, UR25, R2, P2 ;  /* 0x0000001917027c25 */ /* 0x000fc800090e0402 */
[----:B------:R-:W-:Y:S01]  /*327c0*/  IMAD.MOV.U32 R25, RZ, RZ, R3 ;  /* 0x000000ffff197224 */ /* 0x000fe200078e0003 */
[----:B------:R-:W-:-:S07]  /*327d0*/  MOV R22, R2 ;  /* 0x0000000200167202 */ /* 0x000fce0000000f00 */
.L_x_504:
[----:B------:R-:W-:Y:S01]  /*327e0*/  MOV R2, RZ ;  /* 0x000000ff00027202 */ /* 0x000fe20000000f00 */
[----:B------:R-:W-:Y:S01]  /*327f0*/  IMAD R18, R18, R7, RZ ;  /* 0x0000000712127224 */ /* 0x000fe200078e02ff */
[----:B------:R-:W-:Y:S01]  /*32800*/  MOV R3, R19 ;  /* 0x0000001300037202 */ /* 0x000fe20000000f00 */
[----:B------:R-:W-:Y:S01]  /*32810*/  IMAD R4, R16, R6, RZ ;  /* 0x0000000610047224 */ /* 0x000fe200078e02ff */
[----:B------:R-:W-:Y:S01]  /*32820*/  SHF.R.U64 R22, R22, UR23, R25 ;  /* 0x0000001716167c19 */ /* 0x000fe20008001219 */
[----:B------:R-:W-:Y:S01]  /*32830*/  ULDC UR4, c[0x0][0x8d8] ;  /* 0x0002360000047ab9 */ /* 0x000fe20000000800 */
[----:B------:R-:W-:Y:S01]  /*32840*/  IABS R16, R9 ;  /* 0x0000000900107213 */ /* 0x000fe20000000000 */
[----:B------:R-:W-:Y:S01]  /*32850*/  IMAD.HI.U32 R19, R19, R18, R2 ;  /* 0x0000001213137227 */ /* 0x000fe200078e0002 */
[----:B------:R-:W-:Y:S02]  /*32860*/  MOV R3, R17 ;  /* 0x0000001100037202 */ /* 0x000fe40000000f00 */
[----:B------:R-:W-:-:S02]  /*32870*/  SHF.R.U64 R20, R20, UR4, R27 ;  /* 0x0000000414147c19 */ /* 0x000fc4000800121b */
[----:B------:R-:W-:Y:S01]  /*32880*/  IADD3 R18, RZ, -R16, RZ ;  /* 0x80000010ff127210 */ /* 0x000fe20007ffe0ff */
[----:B------:R-:W-:Y:S01]  /*32890*/  IMAD.HI.U32 R2, R17, R4, R2 ;  /* 0x0000000411027227 */ /* 0x000fe200078e0002 */
[----:B------:R-:W-:Y:S02]  /*328a0*/  IADD3 R20, R20, UR16, RZ ;  /* 0x0000001014147c10 */ /* 0x000fe4000fffe0ff */
[----:B------:R-:W-:Y:S01]  /*328b0*/  IABS R3, R10 ;  /* 0x0000000a00037213 */ /* 0x000fe20000000000 */
[----:B------:R-:W-:Y:S01]  /*328c0*/  VIADD R17, R22, UR17 ;  /* 0x0000001116117c36 */ /* 0x000fe20008000000 */
[----:B------:R-:W-:Y:S02]  /*328d0*/  IABS R5, R20 ;  /* 0x0000001400057213 */ /* 0x000fe40000000000 */
[----:B------:R-:W-:Y:S02]  /*328e0*/  IADD3 R16, RZ, -R3, RZ ;  /* 0x80000003ff107210 */ /* 0x000fe40007ffe0ff */
[----:B------:R-:W-:Y:S01]  /*328f0*/  IABS R4, R17 ;  /* 0x0000001100047213 */ /* 0x000fe20000000000 */
[----:B------:R-:W-:Y:S01]  /*32900*/  IMAD.HI.U32 R2, R2, R5, RZ ;  /* 0x0000000502027227 */ /* 0x000fe200078e00ff */
[----:B------:R-:W-:-:S03]  /*32910*/  PLOP3.LUT P5, PT, PT, PT, UP3, 0x80, 0x0 ;  /* 0x000000000000781c */ /* 0x000fc60003faf038 */
[----:B------:R-:W-:-:S04]  /*32920*/  IMAD.HI.U32 R3, R19, R4, RZ ;  /* 0x0000000413037227 */ /* 0x000fc800078e00ff */
[----:B------:R-:W-:Y:S02]  /*32930*/  IMAD R4, R3, R18, R4 ;  /* 0x0000001203047224 */ /* 0x000fe400078e0204 */
[----:B------:R-:W-:-:S03]  /*32940*/  IMAD R3, R2, R16, R5 ;  /* 0x0000001002037224 */ /* 0x000fc600078e0205 */
[----:B------:R-:W-:Y:S02]  /*32950*/  ISETP.GT.U32.AND P2, PT, R7, R4, PT ;  /* 0x000000040700720c */ /* 0x000fe40003f44070 */
[----:B------:R-:W-:-:S11]  /*32960*/  ISETP.GT.U32.AND P1, PT, R6, R3, PT ;  /* 0x000000030600720c */ /* 0x000fd60003f24070 */
[----:B------:R-:W-:Y:S01]  /*32970*/  @!P2 IMAD.IADD R4, R4, 0x1, -R7 ;  /* 0x000000010404a824 */ /* 0x000fe200078e0a07 */
[----:B------:R-:W-:Y:S02]  /*32980*/  ISETP.GE.AND P2, PT, R17, RZ, PT ;  /* 0x000000ff1100720c */ /* 0x000fe40003f46270 */
[----:B------:R-:W-:Y:S02]  /*32990*/  @!P1 IADD3 R3, R3, -R6, RZ ;  /* 0x8000000603039210 */ /* 0x000fe40007ffe0ff */
[----:B------:R-:W-:Y:S02]  /*329a0*/  ISETP.GT.U32.AND P4, PT, R7, R4, PT ;  /* 0x000000040700720c */ /* 0x000fe40003f84070 */
[----:B------:R-:W-:Y:S02]  /*329b0*/  ISETP.GT.U32.AND P3, PT, R6, R3, PT ;  /* 0x000000030600720c */ /* 0x000fe40003f64070 */
[----:B------:R-:W-:-:S09]  /*329c0*/  ISETP.GE.AND P1, PT, R20, RZ, PT ;  /* 0x000000ff1400720c */ /* 0x000fd20003f26270 */
[----:B------:R-:W-:Y:S02]  /*329d0*/  @!P4 IADD3 R4, R4, -R7, RZ ;  /* 0x800000070404c210 */ /* 0x000fe40007ffe0ff */
[----:B------:R-:W-:Y:S02]  /*329e0*/  @!P3 IADD3 R3, R3, -R6, RZ ;  /* 0x800000060303b210 */ /* 0x000fe40007ffe0ff */
[----:B------:R-:W-:Y:S01]  /*329f0*/  ISETP.NE.AND P4, PT, RZ, UR10, PT ;  /* 0x0000000aff007c0c */ /* 0x000fe2000bf85270 */
[----:B------:R-:W-:Y:S01]  /*32a00*/  @!P2 IMAD.MOV R4, RZ, RZ, -R4 ;  /* 0x000000ffff04a224 */ /* 0x000fe200078e0a04 */
[----:B------:R-:W-:Y:S02]  /*32a10*/  ISETP.NE.AND P3, PT, RZ, UR9, PT ;  /* 0x00000009ff007c0c */ /* 0x000fe4000bf65270 */
[----:B------:R-:W-:-:S09]  /*32a20*/  @!P1 IADD3 R3, -R3, RZ, RZ ;  /* 0x000000ff03039210 */ /* 0x000fd20007ffe1ff */
[----:B------:R-:W-:Y:S02]  /*32a30*/  @!P4 LOP3.LUT R4, RZ, UR10, RZ, 0x33, !PT ;  /* 0x0000000aff04cc12 */ /* 0x000fe4000f8e33ff */
[----:B------:R-:W-:Y:S02]  /*32a40*/  @!P3 LOP3.LUT R3, RZ, UR9, RZ, 0x33, !PT ;  /* 0x00000009ff03bc12 */ /* 0x000fe4000f8e33ff */
[----:B------:R-:W-:Y:S02]  /*32a50*/  IADD3 R4, R17, -R4, RZ ;  /* 0x8000000411047210 */ /* 0x000fe40007ffe0ff */
[----:B------:R-:W-:-:S04]  /*32a60*/  IADD3 R3, R20, -R3, RZ ;  /* 0x8000000314037210 */ /* 0x000fc80007ffe0ff */
[----:B------:R-:W-:Y:S01]  /*32a70*/  SEL R2, R4, R3, !P5 ;  /* 0x0000000304027207 */ /* 0x000fe20006800000 */
[----:B------:R-:W-:-:S03]  /*32a80*/  IMAD R6, R3, R4, RZ ;  /* 0x0000000403067224 */ /* 0x000fc600078e02ff */
[--C-:B------:R-:W-:Y:S01]  /*32a90*/  SHF.R.S32.HI R5, RZ, 0x1f, R2.reuse ;  /* 0x0000001fff057819 */ /* 0x100fe20000011402 */
[----:B------:R-:W-:Y:S01]  /*32aa0*/  IMAD.MOV.U32 R4, RZ, RZ, R2 ;  /* 0x000000ffff047224 */ /* 0x000fe200078e0002 */
[----:B------:R-:W-:-:S07]  /*32ab0*/  SHF.R.S32.HI R7, RZ, 0x1f, R6 ;  /* 0x0000001fff077819 */ /* 0x000fce0000011406 */
.L_x_502:
[----:B--2---:R-:W-:Y:S05]  /*32ac0*/  BSYNC B0 ;  /* 0x0000000000007941 */ /* 0x004fea0003800000 */
.L_x_501:
[----:B------:R-:W1:Y:S01]  /*32ad0*/  SHFL.UP PT, R3, R6, 0x1, RZ ;  /* 0x0420000006037989 */ /* 0x000e6200000e00ff */
[----:B------:R-:W-:-:S03]  /*32ae0*/  ISETP.NE.AND P1, PT, R21, RZ, PT ;  /* 0x000000ff1500720c */ /* 0x000fc60003f25270 */
[----:B------:R-:W2:Y:S01]  /*32af0*/  SHFL.UP PT, R2, R7, 0x1, RZ ;  /* 0x0420000007027989 */ /* 0x000ea200000e00ff */
[----:B-1----:R-:W-:Y:S02]  /*32b00*/  SEL R3, R3, RZ, P1 ;  /* 0x000000ff03037207 */ /* 0x002fe40000800000 */
[----:B--2---:R-:W-:Y:S02]  /*32b10*/  SEL R2, R2, RZ, P1 ;  /* 0x000000ff02027207 */ /* 0x004fe40000800000 */
[----:B------:R-:W-:-:S04]  /*32b20*/  IADD3 R18, P2, R3, R6, RZ ;  /* 0x0000000603127210 */ /* 0x000fc80007f5e0ff */
[----:B------:R-:W-:Y:S01]  /*32b30*/  IADD3.X R19, R2, R7, RZ, P2, !PT ;  /* 0x0000000702137210 */ /* 0x000fe200017fe4ff */
[----:B------:R-:W1:Y:S01]  /*32b40*/  SHFL.UP PT, R3, R18, 0x2, RZ ;  /* 0x0440000012037989 */ /* 0x000e6200000e00ff */
[----:B------:R-:W-:-:S03]  /*32b50*/  ISETP.GE.U32.AND P2, PT, R21, 0x2, PT ;  /* 0x000000021500780c */ /* 0x000fc60003f46070 */
[----:B------:R-:W2:Y:S01]  /*32b60*/  SHFL.UP PT, R2, R19, 0x2, RZ ;  /* 0x0440000013027989 */ /* 0x000ea200000e00ff */
[----:B-1----:R-:W-:-:S04]  /*32b70*/  SEL R3, R3, RZ, P2 ;  /* 0x000000ff03037207 */ /* 0x002fc80001000000 */
[----:B------:R-:W-:Y:S02]  /*32b80*/  IADD3 R16, P3, R3, R18, RZ ;  /* 0x0000001203107210 */ /* 0x000fe40007f7e0ff */
[----:B--2---:R-:W-:-:S03]  /*32b90*/  SEL R2, R2, RZ, P2 ;  /* 0x000000ff02027207 */ /* 0x004fc60001000000 */
[----:B------:R-:W1:Y:S01]  /*32ba0*/  SHFL.UP PT, R3, R16, 0x4, RZ ;  /* 0x0480000010037989 */ /* 0x000e6200000e00ff */
[----:B------:R-:W-:Y:S02]  /*32bb0*/  IADD3.X R17, R2, R19, RZ, P3, !PT ;  /* 0x0000001302117210 */ /* 0x000fe40001ffe4ff */
        /* <DEDUP_REMOVED lines=12> */
[----:B------:R-:W1:Y:S02]  /*32c80*/  SHFL.UP PT, R3, R16, 0x10, RZ ;  /* 0x0600000010037989 */ /* 0x000e6400000e00ff */
[----:B------:R-:W-:Y:S01]  /*32c90*/  IMAD.X R17, R2, 0x1, R19, P5 ;  /* 0x0000000102117824 */ /* 0x000fe200028e0613 */
[----:B------:R-:W-:-:S04]  /*32ca0*/  ISETP.GE.U32.AND P5, PT, R21, 0x10, PT ;  /* 0x000000101500780c */ /* 0x000fc80003fa6070 */
[----:B------:R-:W2:Y:S01]  /*32cb0*/  SHFL.UP PT, R2, R17, 0x10, RZ ;  /* 0x0600000011027989 */ /* 0x000ea200000e00ff */
[----:B-1----:R-:W-:-:S04]  /*32cc0*/  SEL R3, R3, RZ, P5 ;  /* 0x000000ff03037207 */ /* 0x002fc80002800000 */
[----:B------:R-:W-:Y:S02]  /*32cd0*/  IADD3 R19, P6, R3, R16, RZ ;  /* 0x0000001003137210 */ /* 0x000fe40007fde0ff */
[----:B--2---:R-:W-:-:S04]  /*32ce0*/  SEL R2, R2, RZ, P5 ;  /* 0x000000ff02027207 */ /* 0x004fc80002800000 */
[----:B------:R-:W-:Y:S02]  /*32cf0*/  IADD3.X R18, R2, R17, RZ, P6, !PT ;  /* 0x0000001102127210 */ /* 0x000fe400037fe4ff */
[----:B------:R-:W-:-:S04]  /*32d00*/  IADD3 R2, P6, R19, UR5, RZ ;  /* 0x0000000513027c10 */ /* 0x000fc8000ffde0ff */
[----:B------:R-:W-:Y:S02]  /*32d10*/  IADD3.X R3, R18, UR6, RZ, P6, !PT ;  /* 0x0000000612037c10 */ /* 0x000fe4000b7fe4ff */
[----:B------:R-:W-:-:S04]  /*32d20*/  ISETP.GT.U32.AND P6, PT, R2, UR8, PT ;  /* 0x0000000802007c0c */ /* 0x000fc8000bfc4070 */
[----:B------:R-:W-:-:S13]  /*32d30*/  ISETP.GT.U32.AND.EX P6, PT, R3, UR7, PT, P6 ;  /* 0x0000000703007c0c */ /* 0x000fda000bfc4160 */
[----:B------:R-:W-:-:S04]  /*32d40*/  VOTE.ANY R16, PT, P6 ;  /* 0x0000000000107806 */ /* 0x000fc800030e0100 */
[----:B------:R-:W-:-:S13]  /*32d50*/  ISETP.NE.AND P6, PT, R16, RZ, PT ;  /* 0x000000ff1000720c */ /* 0x000fda0003fc5270 */
[----:B------:R-:W-:Y:S05]  /*32d60*/  @P6 BRA `(.L_x_505) ;  /* 0x0000000800786947 */ /* 0x000fea0003800000 */
[----:B------:R-:W-:Y:S01]  /*32d70*/  MOV R19, R2 ;  /* 0x0000000200137202 */ /* 0x000fe20000000f00 */
[----:B------:R-:W-:Y:S01]  /*32d80*/  ULDC UR22, c[0x0][0x910] ;  /* 0x0002440000167ab9 */ /* 0x000fe20000000800 */
[----:B------:R-:W-:Y:S01]  /*32d90*/  MOV R20, R3 ;  /* 0x0000000300147202 */ /* 0x000fe20000000f00 */
[----:B------:R-:W-:Y:S01]  /*32da0*/  ULDC UR23, c[0x0][0x8f4] ;  /* 0x00023d0000177ab9 */ /* 0x000fe20000000800 */
[----:B------:R-:W-:Y:S01]  /*32db0*/  ULDC UR4, c[0x0][0x8dc] ;  /* 0x0002370000047ab9 */ /* 0x000fe20000000800 */
[----:B------:R-:W-:Y:S01]  /*32dc0*/  ULDC UR30, c[0x0][0x8d8] ;  /* 0x00023600001e7ab9 */ /* 0x000fe20000000800 */
[----:B------:R-:W-:Y:S01]  /*32dd0*/  ULDC UR31, c[0x0][0x8f0] ;  /* 0x00023c00001f7ab9 */ /* 0x000fe20000000800 */
[----:B------:R-:W-:Y:S01]  /*32de0*/  ULDC.64 UR24, c[0x0][0x8d0] ;  /* 0x0002340000187ab9 */ /* 0x000fe20000000a00 */
[----:B------:R-:W-:-:S05]  /*32df0*/  ULDC.64 UR26, c[0x0][0x8e8] ;  /* 0x00023a00001a7ab9 */ /* 0x000fca0000000a00 */
.L_x_510:
[----:B------:R-:W-:Y:S01]  /*32e00*/  IMAD.MOV.U32 R11, RZ, RZ, R12 ;  /* 0x000000ffff0b7224 */ /* 0x000fe200078e000c */
[----:B------:R-:W-:Y:S01]  /*32e10*/  IADD3 R12, R12, 0x20, RZ ;  /* 0x000000200c0c7810 */ /* 0x000fe20007ffe0ff */
[----:B-----5:R-:W-:Y:S01]  /*32e20*/  IMAD.MOV.U32 R17, RZ, RZ, R0 ;  /* 0x000000ffff117224 */ /* 0x020fe200078e0000 */
[----:B------:R-:W-:Y:S02]  /*32e30*/  MOV R16, R8 ;  /* 0x0000000800107202 */ /* 0x000fe40000000f00 */
[----:B------:R-:W-:-:S13]  /*32e40*/  ISETP.GE.AND P6, PT, R12, UR22, PT ;  /* 0x000000160c007c0c */ /* 0x000fda000bfc6270 */
[----:B------:R-:W1:Y:S01]  /*32e50*/  @!P6 LDC.64 R2, c[0x0][0x918] ;  /* 0x00024600ff02eb82 */ /* 0x000e620000000a00 */
[----:B------:R-:W2:Y:S01]  /*32e60*/  SHFL.IDX PT, R20, R20, 0x1f, 0x1f ;  /* 0x03e01f0014147f89 */ /* 0x000ea200000e0000 */
[----:B------:R-:W-:-:S03]  /*32e70*/  @!P6 IADD3 R7, R11, 0x20, RZ ;  /* 0x000000200b07e810 */ /* 0x000fc60007ffe0ff */
[----:B------:R-:W3:Y:S01]  /*32e80*/  SHFL.IDX PT, R19, R19, 0x1f, 0x1f ;  /* 0x03e01f0013137f89 */ /* 0x000ee200000e0000 */
[----:B------:R-:W-:Y:S01]  /*32e90*/  BSSY B0, `(.L_x_506) ;  /* 0x0000064000007945 */ /* 0x000fe20003800000 */
[----:B-1----:R-:W-:-:S05]  /*32ea0*/  @!P6 IMAD.WIDE R2, R7, 0xc, R2 ;  /* 0x0000000c0702e825 */ /* 0x002fca00078e0202 */
[----:B------:R1:W5:Y:S04]  /*32eb0*/  @!P6 LDG.E R8, desc[UR38][R2.64] ;  /* 0x000000260208e981 */ /* 0x000368000c1e1900 */
[----:B------:R1:W5:Y:S01]  /*32ec0*/  @!P6 LDG.E R0, desc[UR38][R2.64+0x4] ;  /* 0x000004260200e981 */ /* 0x000362000c1e1900 */
[----:B------:R-:W-:Y:S02]  /*32ed0*/  ISETP.GE.AND P6, PT, R11, UR22, PT ;  /* 0x000000160b007c0c */ /* 0x000fe4000bfc6270 */
[----:B--2---:R-:W-:Y:S02]  /*32ee0*/  R2UR UR6, R20 ;  /* 0x00000000140672ca */ /* 0x004fe400000e0000 */
[----:B---3--:R-:W-:Y:S02]  /*32ef0*/  R2UR UR5, R19 ;  /* 0x00000000130572ca */ /* 0x008fe400000e0000 */
[----:B------:R-:W-:-:S02]  /*32f00*/  MOV R6, 0x7fffffff ;  /* 0x7fffffff00067802 */ /* 0x000fc40000000f00 */
[----:B------:R-:W-:-:S05]  /*32f10*/  MOV R7, RZ ;  /* 0x000000ff00077202 */ /* 0x000fca0000000f00 */
[----:B-1----:R-:W-:Y:S06]  /*32f20*/  @P6 BRA `(.L_x_507) ;  /* 0x0000000400686947 */ /* 0x002fec0003800000 */
[----:B------:R-:W-:-:S04]  /*32f30*/  IADD3 R18, P6, R16, UR11, RZ ;  /* 0x0000000b10127c10 */ /* 0x000fc8000ffde0ff */
[----:B------:R-:W-:Y:S02]  /*32f40*/  LEA.HI.X.SX32 R23, R16, UR13, 0x1, P6 ;  /* 0x0000000d10177c11 */ /* 0x000fe4000b0f0eff */
[----:B------:R-:W-:Y:S02]  /*32f50*/  IABS R16, R9 ;  /* 0x0000000900107213 */ /* 0x000fe40000000000 */
[C---:B------:R-:W-:Y:S02]  /*32f60*/  IADD3 R20, P6, R17.reuse, UR12, RZ ;  /* 0x0000000c11147c10 */ /* 0x040fe4000ffde0ff */
[----:B------:R-:W1:Y:S02]  /*32f70*/  I2F.RP R2, R16 ;  /* 0x0000001000027306 */ /* 0x000e640000209400 */
[----:B------:R-:W-:Y:S02]  /*32f80*/  LEA.HI.X.SX32 R25, R17, UR14, 0x1, P6 ;  /* 0x0000000e11197c11 */ /* 0x000fe4000b0f0eff */
[----:B------:R-:W-:-:S04]  /*32f90*/  PLOP3.LUT P6, PT, PT, PT, UP0, 0x80, 0x0 ;  /* 0x000000000000781c */ /* 0x000fc80003fcf008 */
[----:B-1----:R-:W1:Y:S02]  /*32fa0*/  MUFU.RCP R2, R2 ;  /* 0x0000000200027308 */ /* 0x002e640000001000 */
[----:B-1----:R-:W-:-:S06]  /*32fb0*/  IADD3 R17, R2, 0xffffffe, RZ ;  /* 0x0ffffffe02117810 */ /* 0x002fcc0007ffe0ff */
[----:B------:R-:W1:Y:S02]  /*32fc0*/  F2I.FTZ.U32.TRUNC.NTZ R17, R17 ;  /* 0x0000001100117305 */ /* 0x000e64000021f000 */
[----:B-1----:R-:W-:Y:S01]  /*32fd0*/  IMAD.MOV R19, RZ, RZ, -R17 ;  /* 0x000000ffff137224 */ /* 0x002fe200078e0a11 */
[----:B------:R-:W-:Y:S06]  /*32fe0*/  @!P6 BRA `(.L_x_508) ;  /* 0x00000000002ce947 */ /* 0x000fec0003800000 */
[----:B------:R-:W-:-:S04]  /*32ff0*/  IADD3 R7, P6, R18, UR4, RZ ;  /* 0x0000000412077c10 */ /* 0x000fc8000ffde0ff */
[----:B------:R-:W-:-:S05]  /*33000*/  IADD3.X R23, RZ, R23, RZ, P6, !PT ;  /* 0x00000017ff177210 */ /* 0x000fca00037fe4ff */
        /* <DEDUP_REMOVED lines=9> */
.L_x_508:
[----:B------:R-:W-:Y:S05]  /*330a0*/  @!P0 BRA `(.L_x_509) ;  /* 0x00000000002c8947 */ /* 0x000fea0003800000 */
        /* <DEDUP_REMOVED lines=11> */
.L_x_509:
[----:B------:R-:W-:Y:S01]  /*33160*/  IABS R2, R9 ;  /* 0x0000000900027213 */ /* 0x000fe20000000000 */
[----:B------:R-:W-:Y:S01]  /*33170*/  IMAD R5, R19, R16, RZ ;  /* 0x0000001013057224 */ /* 0x000fe200078e02ff */
[----:B------:R-:W-:Y:S02]  /*33180*/  SHF.R.U64 R4, R20, UR31, R25 ;  /* 0x0000001f14047c19 */ /* 0x000fe40008001219 */
[----:B------:R-:W-:Y:S01]  /*33190*/  MOV R3, R17 ;  /* 0x0000001100037202 */ /* 0x000fe20000000f00 */
[----:B------:R-:W-:Y:S01]  /*331a0*/  IMAD.MOV R7, RZ, RZ, -R2 ;  /* 0x000000ffff077224 */ /* 0x000fe200078e0a02 */
[----:B------:R-:W-:Y:S02]  /*331b0*/  IADD3 R4, R4, UR17, RZ ;  /* 0x0000001104047c10 */ /* 0x000fe4000fffe0ff */
[----:B------:R-:W-:Y:S02]  /*331c0*/  MOV R2, RZ ;  /* 0x000000ff00027202 */ /* 0x000fe40000000f00 */
[----:B------:R-:W-:-:S02]  /*331d0*/  IABS R6, R4 ;  /* 0x0000000400067213 */ /* 0x000fc40000000000 */
[----:B------:R-:W-:Y:S01]  /*331e0*/  SHF.R.U64 R18, R18, UR30, R23 ;  /* 0x0000001e12127c19 */ /* 0x000fe20008001217 */
[----:B------:R-:W-:Y:S01]  /*331f0*/  IMAD.HI.U32 R2, R17, R5, R2 ;  /* 0x0000000511027227 */ /* 0x000fe200078e0002 */
[----:B------:R-:W-:Y:S02]  /*33200*/  IABS R17, R10 ;  /* 0x0000000a00117213 */ /* 0x000fe40000000000 */
[----:B------:R-:W-:Y:S01]  /*33210*/  MOV R5, R6 ;  /* 0x0000000600057202 */ /* 0x000fe20000000f00 */
[----:B------:R-:W-:Y:S01]  /*33220*/  IMAD.MOV.U32 R3, RZ, RZ, R7 ;  /* 0x000000ffff037224 */ /* 0x000fe200078e0007 */
[----:B------:R-:W1:Y:S01]  /*33230*/  I2F.RP R6, R17 ;  /* 0x0000001100067306 */ /* 0x000e620000209400 */
[----:B------:R-:W-:Y:S02]  /*33240*/  VIADD R7, R18, UR16 ;  /* 0x0000001012077c36 */ /* 0x000fe40008000000 */
[----:B------:R-:W-:-:S03]  /*33250*/  IMAD.HI.U32 R2, R2, R5, RZ ;  /* 0x0000000502027227 */ /* 0x000fc600078e00ff */
[----:B------:R-:W-:Y:S01]  /*33260*/  IABS R18, R7 ;  /* 0x0000000700127213 */ /* 0x000fe20000000000 */
[----:B------:R-:W-:-:S05]  /*33270*/  IMAD R5, R2, R3, R5 ;  /* 0x0000000302057224 */ /* 0x000fca00078e0205 */
[----:B------:R-:W-:Y:S01]  /*33280*/  ISETP.GT.U32.AND P6, PT, R16, R5, PT ;  /* 0x000000051000720c */ /* 0x000fe20003fc4070 */
[----:B-1----:R-:W1:-:S12]  /*33290*/  MUFU.RCP R6, R6 ;  /* 0x0000000600067308 */ /* 0x002e580000001000 */
[----:B------:R-:W-:Y:S02]  /*332a0*/  @!P6 IADD3 R5, R5, -R16, RZ ;  /* 0x800000100505e210 */ /* 0x000fe40007ffe0ff */
[----:B-1----:R-:W-:-:S04]  /*332b0*/  IADD3 R2, R6, 0xffffffe, RZ ;  /* 0x0ffffffe06027810 */ /* 0x002fc80007ffe0ff */
[----:B------:R1:W2:Y:S02]  /*332c0*/  F2I.FTZ.U32.TRUNC.NTZ R3, R2 ;  /* 0x0000000200037305 */ /* 0x0002a4000021f000 */
[----:B-1----:R-:W-:Y:S02]  /*332d0*/  MOV R2, RZ ;  /* 0x000000ff00027202 */ /* 0x002fe40000000f00 */
[----:B--2---:R-:W-:-:S05]  /*332e0*/  IADD3 R20, RZ, -R3, RZ ;  /* 0x80000003ff147210 */ /* 0x004fca0007ffe0ff */
[----:B------:R-:W-:Y:S01]  /*332f0*/  IMAD R19, R20, R17, RZ ;  /* 0x0000001114137224 */ /* 0x000fe200078e02ff */
[----:B------:R-:W-:-:S03]  /*33300*/  IABS R20, R10 ;  /* 0x0000000a00147213 */ /* 0x000fc60000000000 */
[----:B------:R-:W-:Y:S01]  /*33310*/  IMAD.HI.U32 R6, R3, R19, R2 ;  /* 0x0000001303067227 */ /* 0x000fe200078e0002 */
[----:B------:R-:W-:Y:S02]  /*33320*/  IADD3 R20, RZ, -R20, RZ ;  /* 0x80000014ff147210 */ /* 0x000fe40007ffe0ff */
[----:B------:R-:W-:-:S03]  /*33330*/  MOV R3, R18 ;  /* 0x0000001200037202 */ /* 0x000fc60000000f00 */
[----:B------:R-:W-:Y:S02]  /*33340*/  IMAD.MOV.U32 R18, RZ, RZ, R20 ;  /* 0x000000ffff127224 */ /* 0x000fe400078e0014 */
[----:B------:R-:W-:-:S04]  /*33350*/  IMAD.HI.U32 R2, R6, R3, RZ ;  /* 0x0000000306027227 */ /* 0x000fc800078e00ff */
[----:B------:R-:W-:-:S05]  /*33360*/  IMAD R2, R2, R18, R3 ;  /* 0x0000001202027224 */ /* 0x000fca00078e0203 */
[----:B------:R-:W-:-:S13]  /*33370*/  ISETP.GT.U32.AND P6, PT, R17, R2, PT ;  /* 0x000000021100720c */ /* 0x000fda0003fc4070 */
[----:B------:R-:W-:Y:S02]  /*33380*/  @!P6 IADD3 R2, R2, -R17, RZ ;  /* 0x800000110202e210 */ /* 0x000fe40007ffe0ff */
        /* <DEDUP_REMOVED lines=11> */
[----:B------:R-:W-:Y:S02]  /*33440*/  ISETP.NE.AND P6, PT, RZ, UR9, PT ;  /* 0x00000009ff007c0c */ /* 0x000fe4000bfc5270 */
[----:B------:R-:W-:-:S11]  /*33450*/  IADD3 R3, -R3, R4, RZ ;  /* 0x0000000403037210 */ /* 0x000fd60007ffe1ff */
[----:B------:R-:W-:Y:S02]  /*33460*/  @!P6 LOP3.LUT R2, RZ, UR9, RZ, 0x33, !PT ;  /* 0x00000009ff02ec12 */ /* 0x000fe4000f8e33ff */
[----:B------:R-:W-:-:S03]  /*33470*/  PLOP3.LUT P6, PT, PT, PT, UP3, 0x80, 0x0 ;  /* 0x000000000000781c */ /* 0x000fc60003fcf038 */
[----:B------:R-:W-:-:S04]  /*33480*/  IMAD.IADD R2, R7, 0x1, -R2 ;  /* 0x0000000107027824 */ /* 0x000fc800078e0a02 */
[CC--:B------:R-:W-:Y:S01]  /*33490*/  IMAD R6, R3.reuse, R2.reuse, RZ ;  /* 0x0000000203067224 */ /* 0x0c0fe200078e02ff */
[----:B------:R-:W-:-:S04]  /*334a0*/  SEL R4, R3, R2, !P6 ;  /* 0x0000000203047207 */ /* 0x000fc80007000000 */
[----:B------:R-:W-:Y:S02]  /*334b0*/  SHF.R.S32.HI R5, RZ, 0x1f, R4 ;  /* 0x0000001fff057819 */ /* 0x000fe40000011404 */
[----:B------:R-:W-:-:S07]  /*334c0*/  SHF.R.S32.HI R7, RZ, 0x1f, R6 ;  /* 0x0000001fff077819 */ /* 0x000fce0000011406 */
.L_x_507:
[----:B------:R-:W-:Y:S05]  /*334d0*/  BSYNC B0 ;  /* 0x0000000000007941 */ /* 0x000fea0003800000 */
.L_x_506:
[----:B------:R-:W1:Y:S04]  /*334e0*/  SHFL.UP PT, R3, R6, 0x1, RZ ;  /* 0x0420000006037989 */ /* 0x000e6800000e00ff */
[----:B------:R-:W2:Y:S01]  /*334f0*/  SHFL.UP PT, R2, R7, 0x1, RZ ;  /* 0x0420000007027989 */ /* 0x000ea200000e00ff */
[----:B-1----:R-:W-:Y:S02]  /*33500*/  SEL R3, R3, RZ, P1 ;  /* 0x000000ff03037207 */ /* 0x002fe40000800000 */
[----:B--2---:R-:W-:Y:S02]  /*33510*/  SEL R2, R2, RZ, P1 ;  /* 0x000000ff02027207 */ /* 0x004fe40000800000 */
[----:B------:R-:W-:-:S04]  /*33520*/  IADD3 R18, P6, R3, R6, RZ ;  /* 0x0000000603127210 */ /* 0x000fc80007fde0ff */
[----:B------:R-:W-:Y:S01]  /*33530*/  IADD3.X R17, R2, R7, RZ, P6, !PT ;  /* 0x0000000702117210 */ /* 0x000fe200037fe4ff */
        /* <DEDUP_REMOVED lines=16> */
[----:B------:R-:W-:-:S05]  /*33640*/  IADD3 R18, P6, R3, R20, RZ ;  /* 0x0000001403127210 */ /* 0x000fca0007fde0ff */
[----:B------:R-:W-:Y:S01]  /*33650*/  IMAD.X R17, R2, 0x1, R19, P6 ;  /* 0x0000000102117824 */ /* 0x000fe200030e0613 */
[----:B------:R-:W1:Y:S04]  /*33660*/  SHFL.UP PT, R3, R18, 0x10, RZ ;  /* 0x0600000012037989 */ /* 0x000e6800000e00ff */
[----:B------:R-:W2:Y:S01]  /*33670*/  SHFL.UP PT, R2, R17, 0x10, RZ ;  /* 0x0600000011027989 */ /* 0x000ea200000e00ff */
[----:B-1----:R-:W-:Y:S02]  /*33680*/  SEL R3, R3, RZ, P5 ;  /* 0x000000ff03037207 */ /* 0x002fe40002800000 */
[----:B--2---:R-:W-:Y:S02]  /*33690*/  SEL R16, R2, RZ, P5 ;  /* 0x000000ff02107207 */ /* 0x004fe40002800000 */
[----:B------:R-:W-:-:S04]  /*336a0*/  IADD3 R2, P6, R3, R18, RZ ;  /* 0x0000001203027210 */ /* 0x000fc80007fde0ff */
[----:B------:R-:W-:Y:S02]  /*336b0*/  IADD3.X R3, R16, R17, RZ, P6, !PT ;  /* 0x0000001110037210 */ /* 0x000fe400037fe4ff */
[----:B------:R-:W-:-:S04]  /*336c0*/  IADD3 R19, P6, R2, UR5, RZ ;  /* 0x0000000502137c10 */ /* 0x000fc8000ffde0ff */
[----:B------:R-:W-:Y:S02]  /*336d0*/  IADD3.X R20, R3, UR6, RZ, P6, !PT ;  /* 0x0000000603147c10 */ /* 0x000fe4000b7fe4ff */
[----:B------:R-:W-:-:S04]  /*336e0*/  ISETP.GT.U32.AND P6, PT, R19, UR8, PT ;  /* 0x0000000813007c0c */ /* 0x000fc8000bfc4070 */
[----:B------:R-:W-:-:S13]  /*336f0*/  ISETP.GT.U32.AND.EX P6, PT, R20, UR7, PT, P6 ;  /* 0x0000000714007c0c */ /* 0x000fda000bfc4160 */
[----:B------:R-:W-:-:S04]  /*33700*/  VOTE.ANY R16, PT, P6 ;  /* 0x0000000000107806 */ /* 0x000fc800030e0100 */
[----:B------:R-:W-:-:S13]  /*33710*/  ISETP.NE.AND P6, PT, R16, RZ, PT ;  /* 0x000000ff1000720c */ /* 0x000fda0003fc5270 */
[----:B------:R-:W-:Y:S05]  /*33720*/  @!P6 BRA `(.L_x_510) ;  /* 0xfffffff400b4e947 */ /* 0x000fea000383ffff */
[----:B------:R-:W-:Y:S02]  /*33730*/  MOV R19, R2 ;  /* 0x0000000200137202 */ /* 0x000fe40000000f00 */
[----:B------:R-:W-:-:S07]  /*33740*/  MOV R18, R3 ;  /* 0x0000000300127202 */ /* 0x000fce0000000f00 */
.L_x_505:
[----:B------:R-:W1:Y:S08]  /*33750*/  BREV R16, R16 ;  /* 0x0000001000107301 */ /* 0x000e700000000000 */
[----:B-1----:R-:W1:Y:S02]  /*33760*/  FLO.U32.SH R17, R16 ;  /* 0x0000001000117300 */ /* 0x002e6400000e0400 */
[----:B-1----:R-:W1:Y:S02]  /*33770*/  SHFL.IDX PT, R11, R11, R17, 0x1f ;  /* 0x00001f110b0b7589 */ /* 0x002e6400000e0000 */
[----:B-1----:R-:W-:-:S13]  /*33780*/  R2UR UR4, R11 ;  /* 0x000000000b0472ca */ /* 0x002fda00000e0000 */
[----:B------:R-:W-:-:S05]  /*33790*/  VIADD R23, R21, UR4 ;  /* 0x0000000415177c36 */ /* 0x000fca0008000000 */
[----:B------:R-:W-:-:S13]  /*337a0*/  ISETP.GE.AND P1, PT, R23, UR22, PT ;  /* 0x0000001617007c0c */ /* 0x000fda000bf26270 */
[----:B------:R-:W1:Y:S02]  /*337b0*/  @!P1 LDC.64 R2, c[0x0][0x918] ;  /* 0x00024600ff029b82 */ /* 0x000e640000000a00 */
[----:B-1----:R-:W-:-:S05]  /*337c0*/  @!P1 IMAD.WIDE R2, R23, 0xc, R2 ;  /* 0x0000000c17029825 */ /* 0x002fca00078e0202 */
[----:B-----5:R1:W5:Y:S04]  /*337d0*/  @!P1 LDG.E R8, desc[UR38][R2.64] ;  /* 0x0000002602089981 */ /* 0x020368000c1e1900 */
[----:B------:R1:W5:Y:S01]  /*337e0*/  @!P1 LDG.E R0, desc[UR38][R2.64+0x4] ;  /* 0x0000042602009981 */ /* 0x000362000c1e1900 */
[----:B------:R-:W-:-:S03]  /*337f0*/  IADD3 R12, P1, P2, R19, UR5, -R6 ;  /* 0x00000005130c7c10 */ /* 0x000fc6000fa3e806 */
[----:B------:R-:W-:Y:S01]  /*33800*/  SHFL.IDX PT, R6, R6, R17, 0x1f ;  /* 0x00001f1106067589 */ /* 0x000fe200000e0000 */
[----:B------:R-:W-:-:S03]  /*33810*/  IADD3.X R18, R18, UR6, ~R7, P1, P2 ;  /* 0x0000000612127c10 */ /* 0x000fc60008fe4c07 */
[----:B------:R-:W2:Y:S04]  /*33820*/  SHFL.IDX PT, R12, R12, R17, 0x1f ;  /* 0x00001f110c0c7589 */ /* 0x000ea800000e0000 */
[----:B------:R-:W3:Y:S04]  /*33830*/  SHFL.IDX PT, R18, R18, R17, 0x1f ;  /* 0x00001f1112127589 */ /* 0x000ee800000e0000 */
[----:B------:R1:W4:Y:S04]  /*33840*/  SHFL.IDX PT, R7, R7, R17, 0x1f ;  /* 0x00001f1107077589 */ /* 0x00032800000e0000 */
[----:B------:R1:W1:Y:S04]  /*33850*/  SHFL.IDX PT, R5, R5, R17, 0x1f ;  /* 0x00001f1105057589 */ /* 0x00026800000e0000 */
[----:B------:R1:W1:Y:S01]  /*33860*/  SHFL.IDX PT, R4, R4, R17, 0x1f ;  /* 0x00001f1104047589 */ /* 0x00026200000e0000 */
[----:B--2---:R-:W-:-:S02]  /*33870*/  R2UR UR5, R12 ;  /* 0x000000000c0572ca */ /* 0x004fc400000e0000 */
[----:B---3--:R-:W-:-:S15]  /*33880*/  R2UR UR6, R18 ;  /* 0x00000000120672ca */ /* 0x008fde00000e0000 */
.L_x_500:
[----:B-1----:R-:W1:Y:S01]  /*33890*/  LDC R2, c[0x0][0x910] ;  /* 0x00024400ff027b82 */ /* 0x002e620000000800 */
[----:B------:R-:W-:Y:S01]  /*338a0*/  UMOV UR22, 0xffffffff ;  /* 0xffffffff00167882 */ /* 0x000fe20000000000 */
[----:B------:R-:W-:Y:S01]  /*338b0*/  UMOV UR23, 0xffffffff ;  /* 0xffffffff00177882 */ /* 0x000fe20000000000 */
[----:B------:R-:W-:Y:S01]  /*338c0*/  UMOV UR24, 0xffffffff ;  /* 0xffffffff00187882 */ /* 0x000fe20000000000 */
[----:B------:R-:W-:Y:S02]  /*338d0*/  MOV R19, RZ ;  /* 0x000000ff00137202 */ /* 0x000fe40000000f00 */
[----:B-1----:R-:W-:-:S13]  /*338e0*/  ISETP.LE.AND P1, PT, R2, UR4, PT ;  /* 0x0000000402007c0c */ /* 0x002fda000bf23270 */
[----:B------:R-:W-:Y:S05]  /*338f0*/  @P1 BRA `(.L_x_499) ;  /* 0x0000000000f01947 */ /* 0x000fea0003800000 */
[C---:B------:R-:W-:Y:S01]  /*33900*/  R2UR UR22, R4.reuse ;  /* 0x00000000041672ca */ /* 0x040fe200000e0000 */
[----:B------:R-:W-:Y:S01]  /*33910*/  UIADD3 UR24, UP1, -UR5, UR8, URZ ;  /* 0x0000000805187290 */ /* 0x000fe2000ff3e13f */
[----:B------:R-:W-:Y:S01]  /*33920*/  R2UR UR23, R5 ;  /* 0x00000000051772ca */ /* 0x000fe200000e0000 */
[----:B------:R-:W-:Y:S01]  /*33930*/  ULDC UR30, c[0x0][0x8c0] ;  /* 0x00023000001e7ab9 */ /* 0x000fe20000000800 */
[----:B------:R-:W-:Y:S01]  /*33940*/  ULDC UR32, c[0x0][0x8b0] ;  /* 0x00022c0000207ab9 */ /* 0x000fe20000000800 */
[----:B------:R-:W-:Y:S01]  /*33950*/  ULDC UR33, c[0x0][0x904] ;  /* 0x0002410000217ab9 */ /* 0x000fe20000000800 */
[----:B------:R-:W-:-:S03]  /*33960*/  SHF.R.U64 R2, R4, UR32, R5 ;  /* 0x0000002004027c19 */ /* 0x000fc60008001205 */
[----:B------:R-:W-:-:S04]  /*33970*/  UIADD3.X UR22, ~UR6, UR7, URZ, UP1, !UPT ;  /* 0x0000000706167290 */ /* 0x000fc80008ffe53f */
[----:B------:R-:W-:Y:S02]  /*33980*/  USHF.R.U32.HI UR31, URZ, UR30, UR22 ;  /* 0x0000001e3f1f7299 */ /* 0x000fe40008011616 */
[----:B------:R-:W-:Y:S02]  /*33990*/  USHF.R.U32.HI UR27, URZ, UR32, UR23 ;  /* 0x000000203f1b7299 */ /* 0x000fe40008011617 */
[----:B------:R-:W-:Y:S02]  /*339a0*/  USHF.R.U32.HI UR25, URZ, UR32, UR31 ;  /* 0x000000203f197299 */ /* 0x000fe4000801161f */
[----:B------:R-:W-:Y:S01]  /*339b0*/  USHF.R.U64 UR22, UR24, UR30, UR22 ;  /* 0x0000001e18167299 */ /* 0x000fe20008001216 */
[----:B------:R-:W-:Y:S01]  /*339c0*/  R2UR UR24, R2 ;  /* 0x00000000021872ca */ /* 0x000fe200000e0000 */
[----:B------:R-:W-:Y:S02]  /*339d0*/  USHF.R.U32.HI UR26, URZ, UR33, UR25 ;  /* 0x000000213f1a7299 */ /* 0x000fe40008011619 */
[----:B------:R-:W-:-:S02]  /*339e0*/  USHF.R.U64 UR23, UR22, UR32, UR31 ;  /* 0x0000002016177299 */ /* 0x000fc4000800121f */
[----:B------:R-:W-:Y:S02]  /*339f0*/  ULOP3.LUT UR30, UR26, UR27, URZ, 0xfc, !UPT ;  /* 0x0000001b1a1e7292 */ /* 0x000fe4000f8efc3f */
[----:B------:R-:W-:-:S04]  /*33a00*/  USHF.R.U64 UR25, UR23, UR33, UR25 ;  /* 0x0000002117197299 */ /* 0x000fc80008001219 */
[----:B------:R-:W-:-:S13]  /*33a10*/  ISETP.NE.U32.AND P1, PT, RZ, UR30, PT ;  /* 0x0000001eff007c0c */ /* 0x000fda000bf25070 */
[----:B------:R-:W-:Y:S05]  /*33a20*/  @!P1 BRA `(.L_x_511) ;  /* 0x0000000000189947 */ /* 0x000fea0003800000 */
[----:B------:R-:W-:-:S07]  /*33a30*/  MOV R12, 0x33a50 ;  /* 0x00033a50000c7802 */ /* 0x000fce0000000f00 */
[----:B--2-45:R-:W-:Y:S05]  /*33a40*/  CALL.REL.NOINC `(.L_x_512) ;  /* 0x0000003000407944 */ /* 0x034fea0003c00000 */
[----:B------:R-:W-:-:S04]  /*33a50*/  UIADD3 UR26, -UR27, URZ, URZ ;  /* 0x0000003f1b1a7290 */ /* 0x000fc8000fffe13f */
[----:B------:R-:W-:-:S03]  /*33a60*/  UIMAD UR25, UR24, UR26, UR25 ;  /* 0x0000001a181972a4 */ /* 0x000fc6000f8e0219 */
[----:B------:R-:W-:Y:S01]  /*33a70*/  UMOV UR24, UR27 ;  /* 0x0000001b00187c82 */ /* 0x000fe20008000000 */
[----:B------:R-:W-:Y:S08]  /*33a80*/  BRA `(.L_x_513) ;  /* 0x0000000000587947 */ /* 0x000ff00003800000 */
.L_x_511:
[----:B------:R-:W1:Y:S01]  /*33a90*/  I2F.U32.RP R2, UR24 ;  /* 0x0000001800027d06 */ /* 0x000e620008209000 */
[----:B------:R-:W-:Y:S01]  /*33aa0*/  UMOV UR26, URZ ;  /* 0x0000003f001a7c82 */ /* 0x000fe20008000000 */
[----:B------:R-:W-:-:S06]  /*33ab0*/  UISETP.NE.U32.AND UP4, UPT, UR24, URZ, UPT ;  /* 0x0000003f1800728c */ /* 0x000fcc000bf85070 */
[----:B-1----:R-:W1:Y:S02]  /*33ac0*/  MUFU.RCP R2, R2 ;  /* 0x0000000200027308 */ /* 0x002e640000001000 */
[----:B-1----:R-:W-:-:S06]  /*33ad0*/  IADD3 R3, R2, 0xffffffe, RZ ;  /* 0x0ffffffe02037810 */ /* 0x002fcc0007ffe0ff */
[----:B------:R-:W1:Y:S02]  /*33ae0*/  F2I.FTZ.U32.TRUNC.NTZ R3, R3 ;  /* 0x0000000300037305 */ /* 0x000e64000021f000 */
[----:B-1----:R-:W-:-:S13]  /*33af0*/  R2UR UR27, R3 ;  /* 0x00000000031b72ca */ /* 0x002fda00000e0000 */
[----:B------:R-:W-:-:S04]  /*33b00*/  UIADD3 UR30, URZ, -UR27, URZ ;  /* 0x8000001b3f1e7290 */ /* 0x000fc8000fffe03f */
[----:B------:R-:W-:-:S04]  /*33b10*/  UIMAD UR30, UR30, UR24, URZ ;  /* 0x000000181e1e72a4 */ /* 0x000fc8000f8e023f */
[----:B------:R-:W-:-:S04]  /*33b20*/  UIMAD.WIDE.U32 UR26, UR27, UR30, UR26 ;  /* 0x0000001e1b1a72a5 */ /* 0x000fc8000f8e001a */
[----:B------:R-:W-:-:S04]  /*33b30*/  UIMAD.WIDE.U32 UR26, UR27, UR25, URZ ;  /* 0x000000191b1a72a5 */ /* 0x000fc8000f8e003f */
[----:B------:R-:W-:-:S04]  /*33b40*/  UIADD3 UR26, -UR27, URZ, URZ ;  /* 0x0000003f1b1a7290 */ /* 0x000fc8000fffe13f */
[----:B------:R-:W-:-:S04]  /*33b50*/  UIMAD UR26, UR24, UR26, UR25 ;  /* 0x0000001a181a72a4 */ /* 0x000fc8000f8e0219 */
[----:B------:R-:W-:-:S11]  /*33b60*/  UISETP.GE.U32.AND UP1, UPT, UR26, UR24, UPT ;  /* 0x000000181a00728c */ /* 0x000fd6000bf26070 */
[----:B------:R-:W-:Y:S02]  /*33b70*/  @UP1 UIADD3 UR26, UR26, -UR24, URZ ;  /* 0x800000181a1a1290 */ /* 0x000fe4000fffe03f */
[----:B------:R-:W-:Y:S02]  /*33b80*/  @UP1 UIADD3 UR27, UR27, 0x1, URZ ;  /* 0x000000011b1b1890 */ /* 0x000fe4000fffe03f */
[----:B------:R-:W-:-:S11]  /*33b90*/  UISETP.GE.U32.AND UP2, UPT, UR26, UR24, UPT ;  /* 0x000000181a00728c */ /* 0x000fd6000bf46070 */
[----:B------:R-:W-:Y:S02]  /*33ba0*/  @UP2 UIADD3 UR27, UR27, 0x1, URZ ;  /* 0x000000011b1b2890 */ /* 0x000fe4000fffe03f */
[----:B------:R-:W-:-:S04]  /*33bb0*/  @!UP4 ULOP3.LUT UR27, URZ, UR24, URZ, 0x33, !UPT ;  /* 0x000000183f1bc292 */ /* 0x000fc8000f8e333f */
[----:B------:R-:W-:-:S04]  /*33bc0*/  UIADD3 UR26, -UR27, URZ, URZ ;  /* 0x0000003f1b1a7290 */ /* 0x000fc8000fffe13f */
[----:B------:R-:W-:-:S03]  /*33bd0*/  UIMAD UR25, UR24, UR26, UR25 ;  /* 0x0000001a181972a4 */ /* 0x000fc6000f8e0219 */
[----:B------:R-:W-:-:S09]  /*33be0*/  UMOV UR24, UR27 ;  /* 0x0000001b00187c82 */ /* 0x000fd20008000000 */
.L_x_513:
[----:B------:R-:W-:Y:S01]  /*33bf0*/  ULOP3.LUT UR23, UR23, UR20, URZ, 0xc0, !UPT ;  /* 0x0000001417177292 */ /* 0x000fe2000f8ec03f */
[----:B------:R-:W-:Y:S01]  /*33c00*/  MOV R19, 0x1 ;  /* 0x0000000100137802 */ /* 0x000fe20000000f00 */
[----:B------:R-:W-:Y:S02]  /*33c10*/  ULOP3.LUT UR22, UR22, UR18, URZ, 0xc0, !UPT ;  /* 0x0000001216167292 */ /* 0x000fe4000f8ec03f */
[----:B------:R-:W-:Y:S01]  /*33c20*/  UIMAD UR23, UR19, UR24, UR23 ;  /* 0x00000018131772a4 */ /* 0x000fe2000f8e0217 */
[----:B------:R-:W-:Y:S01]  /*33c30*/  ULDC UR27, c[0x0][0x8a8] ;  /* 0x00022a00001b7ab9 */ /* 0x000fe20000000800 */
[----:B------:R-:W-:Y:S01]  /*33c40*/  ULDC UR26, c[0x0][0x8b8] ;  /* 0x00022e00001a7ab9 */ /* 0x000fe20000000800 */
[----:B------:R-:W-:Y:S02]  /*33c50*/  UIMAD UR25, UR25, UR27, UR22 ;  /* 0x0000001b191972a4 */ /* 0x000fe4000f8e0216 */
[----:B------:R-:W-:Y:S01]  /*33c60*/  UIMAD UR23, UR23, UR26, UR56 ;  /* 0x0000001a171772a4 */ /* 0x000fe2000f8e0238 */
[----:B------:R-:W-:Y:S01]  /*33c70*/  @UP3 UMOV UR24, UR4 ;  /* 0x0000000400183c82 */ /* 0x000fe20008000000 */
[----:B------:R-:W-:-:S03]  /*33c80*/  @!UP3 UMOV UR24, UR4 ;  /* 0x000000040018bc82 */ /* 0x000fc60008000000 */
[----:B------:R-:W-:Y:S02]  /*33c90*/  @UP3 UMOV UR22, UR25 ;  /* 0x0000001900163c82 */ /* 0x000fe40008000000 */
[----:B------:R-:W-:Y:S01]  /*33ca0*/  @!UP3 UMOV UR22, UR23 ;  /* 0x000000170016bc82 */ /* 0x000fe20008000000 */
[----:B------:R-:W-:-:S05]  /*33cb0*/  @!UP3 UMOV UR23, UR25 ;  /* 0x000000190017bc82 */ /* 0x000fca0008000000 */
.L_x_499:
[----:B------:R-:W-:-:S06]  /*33cc0*/  UISETP.NE.AND UP1, UPT, UR15, 0x3, UPT ;  /* 0x000000030f00788c */ /* 0x000fcc000bf25270 */
[----:B------:R-:W-:-:S13]  /*33cd0*/  PLOP3.LUT P1, PT, PT, PT, UP1, 0x80, 0x0 ;  /* 0x000000000000781c */ /* 0x000fda0003f2f018 */
[----:B------:R-:W-:Y:S05]  /*33ce0*/  @!P1 BRA `(.L_x_514) ;  /* 0x0000000000049947 */ /* 0x000fea0003800000 */
[----:B--2---:R-:W-:Y:S01]  /*33cf0*/  BPT.TRAP 0x1 ;  /* 0x000000040000795c */ /* 0x004fe20000300000 */
.L_x_514:
[----:B------:R-:W1:Y:S01]  /*33d00*/  S2R R3, SR_CgaCtaId ;  /* 0x0000000000037919 */ /* 0x000e620000008800 */
[----:B------:R-:W-:-:S04]  /*33d10*/  MOV R2, 0x400 ;  /* 0x0000040000027802 */ /* 0x000fc80000000f00 */
[----:B-1----:R-:W-:Y:S02]  /*33d20*/  LEA R2, R3, R2, 0x18 ;  /* 0x0000000203027211 */ /* 0x002fe400078ec0ff */
[----:B------:R-:W-:-:S03]  /*33d30*/  SHF.L.U32 R3, R14, 0x1f, RZ ;  /* 0x0000001f0e037819 */ /* 0x000fc600000006ff */
[----:B------:R-:W-:-:S04]  /*33d40*/  IMAD R12, R13, 0x8, R2 ;  /* 0x000000080d0c7824 */ /* 0x000fc800078e0202 */
[----:B------:R-:W1:Y:S02]  /*33d50*/  SYNCS.PHASECHK.TRANS64.TRYWAIT P2, [R12+URZ+0x34440], R3 ;  /* 0x034440030c0075a7 */ /* 0x000e64000804017f */
[----:B-1----:R-:W-:Y:S05]  /*33d60*/  @!P2 BRA `(.L_x_515) ;  /* 0x0000002400dca947 */ /* 0x002fea0003800000 */
.L_x_629:
[----:B------:R-:W-:Y:S01]  /*33d70*/  ELECT P2, URZ, PT ;  /* 0x00000000003f782f */ /* 0x000fe20003840000 */
[----:B------:R-:W-:-:S12]  /*33d80*/  BSSY B0, `(.L_x_516) ;  /* 0x0000010000007945 */ /* 0x000fd80003800000 */
[----:B------:R-:W-:Y:S05]  /*33d90*/  @!P2 BRA `(.L_x_517) ;  /* 0x000000000038a947 */ /* 0x000fea0003800000 */
[----:B-1----:R-:W-:Y:S01]  /*33da0*/  LEA R3, R13, R2, 0x4 ;  /* 0x000000020d037211 */ /* 0x002fe200078e20ff */
[----:B------:R-:W-:Y:S01]  /*33db0*/  IMAD.U32 R16, RZ, RZ, UR22 ;  /* 0x00000016ff107e24 */ /* 0x000fe2000f8e00ff */
[----:B------:R-:W-:Y:S02]  /*33dc0*/  MOV R18, UR24 ;  /* 0x0000001800127c02 */ /* 0x000fe40008000f00 */
[----:B------:R-:W-:-:S05]  /*33dd0*/  MOV R17, UR23 ;  /* 0x0000001700117c02 */ /* 0x000fca0008000f00 */
[----:B------:R1:W-:Y:S01]  /*33de0*/  STS.128 [R3+0x34520], R16 ;  /* 0x0345201003007388 */ /* 0x0003e20000000c00 */
[----:B------:R-:W-:Y:S01]  /*33df0*/  @!PT LDS RZ, [RZ] ;  /* 0x00000000fffff984 */ /* 0x000fe20000000800 */
[----:B------:R-:W-:Y:S01]  /*33e00*/  @!PT LDS RZ, [RZ] ;  /* 0x00000000fffff984 */ /* 0x000fe20000000800 */
[----:B------:R-:W-:Y:S01]  /*33e10*/  @!PT LDS RZ, [RZ] ;  /* 0x00000000fffff984 */ /* 0x000fe20000000800 */
[----:B------:R-:W-:Y:S01]  /*33e20*/  @!PT LDS RZ, [RZ] ;  /* 0x00000000fffff984 */ /* 0x000fe20000000800 */
[----:B------:R3:W-:Y:S06]  /*33e30*/  MEMBAR.ALL.CTA ;  /* 0x0000000000007992 */ /* 0x0007ec0000008000 */
[----:B---3--:R-:W3:Y:S01]  /*33e40*/  FENCE.VIEW.ASYNC.S ;  /* 0x00000000000073c6 */ /* 0x008ee20000000000 */
[----:B------:R-:W-:Y:S05]  /*33e50*/  @!P1 BRA `(.L_x_518) ;  /* 0x0000000000049947 */ /* 0x000fea0003800000 */
[----:B--2---:R-:W-:Y:S01]  /*33e60*/  BPT.TRAP 0x1 ;  /* 0x000000040000795c */ /* 0x004fe20000300000 */
.L_x_518:
[----:B---3--:R3:W-:Y:S02]  /*33e70*/  SYNCS.ARRIVE.TRANS64.A1T0 RZ, [R12+URZ+0x34400], RZ ;  /* 0x034400ff0cff79a7 */ /* 0x0087e4000810003f */
.L_x_517:
[----:B--2---:R-:W-:Y:S05]  /*33e80*/  BSYNC B0 ;  /* 0x0000000000007941 */ /* 0x004fea0003800000 */
.L_x_516:
[----:B------:R-:W-:Y:S02]  /*33e90*/  ISETP.NE.AND P3, PT, R19, RZ, PT ;  /* 0x000000ff1300720c */ /* 0x000fe40003f65270 */
[----:B------:R-:W-:-:S04]  /*33ea0*/  IADD3 R13, R13, 0x1, RZ ;  /* 0x000000010d0d7810 */ /* 0x000fc80007ffe0ff */
[----:B------:R-:W-:-:S04]  /*33eb0*/  ISETP.NE.AND P2, PT, R13, 0x8, PT ;  /* 0x000000080d00780c */ /* 0x000fc80003f45270 */
[----:B-1----:R-:W-:Y:S02]  /*33ec0*/  SEL R3, RZ, 0x1, P2 ;  /* 0x00000001ff037807 */ /* 0x002fe40001000000 */
[----:B------:R-:W-:Y:S02]  /*33ed0*/  SEL R13, R13, RZ, P2 ;  /* 0x000000ff0d0d7207 */ /* 0x000fe40001000000 */
[----:B------:R-:W-:Y:S01]  /*33ee0*/  LOP3.LUT R14, R14, R3, RZ, 0x3c, !PT ;  /* 0x000000030e0e7212 */ /* 0x000fe200078e3cff */
[----:B------:R-:W-:Y:S06]  /*33ef0*/  @P3 BRA `(.L_x_519) ;  /* 0xffffffe000fc3947 */ /* 0x000fec000383ffff */
[----:B------:R-:W-:Y:S05]  /*33f00*/  @!P1 BRA `(.L_x_520) ;  /* 0x0000000000049947 */ /* 0x000fea0003800000 */
[----:B------:R-:W-:Y:S01]  /*33f10*/  BPT.TRAP 0x1 ;  /* 0x000000040000795c */ /* 0x000fe20000300000 */
.L_x_520:
[----:B------:R-:W-:Y:S02]  /*33f20*/  LEA R3, R13, R2, 0x3 ;  /* 0x000000020d037211 */ /* 0x000fe400078e18ff */
[----:B-----5:R-:W-:-:S04]  /*33f30*/  SHF.L.U32 R0, R14, 0x1f, RZ ;  /* 0x0000001f0e007819 */ /* 0x020fc800000006ff */
[----:B------:R-:W1:Y:S02]  /*33f40*/  SYNCS.PHASECHK.TRANS64.TRYWAIT P0, [R3+URZ+0x34440], R0 ;  /* 0x03444000030075a7 */ /* 0x000e64000800017f */
[----:B-1----:R-:W-:Y:S05]  /*33f50*/  @!P0 BRA `(.L_x_521) ;  /* 0x0000002400748947 */ /* 0x002fea0003800000 */
.L_x_630:
[----:B------:R-:W-:Y:S05]  /*33f60*/  @!P1 BRA `(.L_x_522) ;  /* 0x0000000000049947 */ /* 0x000fea0003800000 */
[----:B------:R-:W-:Y:S01]  /*33f70*/  BPT.TRAP 0x1 ;  /* 0x000000040000795c */ /* 0x000fe20000300000 */
.L_x_522:
[----:B------:R-:W-:-:S04]  /*33f80*/  IADD3 R13, R13, 0x1, RZ ;  /* 0x000000010d0d7810 */ /* 0x000fc80007ffe0ff */
[----:B------:R-:W-:-:S04]  /*33f90*/  ISETP.NE.AND P0, PT, R13, 0x8, PT ;  /* 0x000000080d00780c */ /* 0x000fc80003f05270 */
[----:B-1----:R-:W-:Y:S02]  /*33fa0*/  SEL R3, RZ, 0x1, P0 ;  /* 0x00000001ff037807 */ /* 0x002fe40000000000 */
[----:B------:R-:W-:Y:S02]  /*33fb0*/  SEL R13, R13, RZ, P0 ;  /* 0x000000ff0d0d7207 */ /* 0x000fe40000000000 */
[----:B------:R-:W-:-:S03]  /*33fc0*/  LOP3.LUT R14, R14, R3, RZ, 0x3c, !PT ;  /* 0x000000030e0e7212 */ /* 0x000fc600078e3cff */
[----:B------:R-:W-:Y:S01]  /*33fd0*/  IMAD R3, R13, 0x8, R2 ;  /* 0x000000080d037824 */ /* 0x000fe200078e0202 */
[----:B------:R-:W-:-:S04]  /*33fe0*/  SHF.L.U32 R0, R14, 0x1f, RZ ;  /* 0x0000001f0e007819 */ /* 0x000fc800000006ff */
[----:B------:R-:W1:Y:S02]  /*33ff0*/  SYNCS.PHASECHK.TRANS64.TRYWAIT P0, [R3+URZ+0x34440], R0 ;  /* 0x03444000030075a7 */ /* 0x000e64000800017f */
[----:B-1----:R-:W-:Y:S05]  /*34000*/  @!P0 BRA `(.L_x_523) ;  /* 0x00000024005c8947 */ /* 0x002fea0003800000 */
.L_x_631:
[----:B------:R-:W-:Y:S05]  /*34010*/  @!P1 BRA `(.L_x_524) ;  /* 0x0000000000049947 */ /* 0x000fea0003800000 */
[----:B------:R-:W-:Y:S01]  /*34020*/  BPT.TRAP 0x1 ;  /* 0x000000040000795c */ /* 0x000fe20000300000 */
.L_x_524:
[----:B-1----:R-:W-:-:S04]  /*34030*/  IADD3 R0, R13, 0x1, RZ ;  /* 0x000000010d007810 */ /* 0x002fc80007ffe0ff */
[----:B------:R-:W-:-:S04]  /*34040*/  ISETP.NE.AND P0, PT, R0, 0x8, PT ;  /* 0x000000080000780c */ /* 0x000fc80003f05270 */
[----:B------:R-:W-:Y:S02]  /*34050*/  SEL R3, RZ, 0x1, P0 ;  /* 0x00000001ff037807 */ /* 0x000fe40000000000 */
[----:B------:R-:W-:Y:S02]  /*34060*/  SEL R5, R0, RZ, P0 ;  /* 0x000000ff00057207 */ /* 0x000fe40000000000 */
[----:B------:R-:W-:Y:S02]  /*34070*/  LOP3.LUT R14, R14, R3, RZ, 0x3c, !PT ;  /* 0x000000030e0e7212 */ /* 0x000fe400078e3cff */
[----:B------:R-:W-:Y:S02]  /*34080*/  LEA R3, R5, R2, 0x3 ;  /* 0x0000000205037211 */ /* 0x000fe400078e18ff */
[----:B------:R-:W-:-:S04]  /*34090*/  SHF.L.U32 R0, R14, 0x1f, RZ ;  /* 0x0000001f0e007819 */ /* 0x000fc800000006ff */
[----:B------:R-:W1:Y:S02]  /*340a0*/  SYNCS.PHASECHK.TRANS64.TRYWAIT P0, [R3+URZ+0x34440], R0 ;  /* 0x03444000030075a7 */ /* 0x000e64000800017f */
[----:B-1----:R-:W-:Y:S05]  /*340b0*/  @!P0 BRA `(.L_x_525) ;  /* 0x0000002400448947 */ /* 0x002fea0003800000 */
.L_x_632:
[----:B------:R-:W-:Y:S05]  /*340c0*/  @!P1 BRA `(.L_x_526) ;  /* 0x0000000000049947 */ /* 0x000fea0003800000 */
[----:B------:R-:W-:Y:S01]  /*340d0*/  BPT.TRAP 0x1 ;  /* 0x000000040000795c */ /* 0x000fe20000300000 */
.L_x_526:
[----:B-1----:R-:W-:-:S04]  /*340e0*/  IADD3 R0, R5, 0x1, RZ ;  /* 0x0000000105007810 */ /* 0x002fc80007ffe0ff */
[----:B------:R-:W-:-:S04]  /*340f0*/  ISETP.NE.AND P0, PT, R0, 0x8, PT ;  /* 0x000000080000780c */ /* 0x000fc80003f05270 */
[----:B------:R-:W-:Y:S02]  /*34100*/  SEL R3, RZ, 0x1, P0 ;  /* 0x00000001ff037807 */ /* 0x000fe40000000000 */
[----:B------:R-:W-:Y:S02]  /*34110*/  SEL R5, R0, RZ, P0 ;  /* 0x000000ff00057207 */ /* 0x000fe40000000000 */
[----:B------:R-:W-:-:S03]  /*34120*/  LOP3.LUT R14, R14, R3, RZ, 0x3c, !PT ;  /* 0x000000030e0e7212 */ /* 0x000fc600078e3cff */
[----:B------:R-:W-:Y:S01]  /*34130*/  IMAD R3, R5, 0x8, R2 ;  /* 0x0000000805037824 */ /* 0x000fe200078e0202 */
[----:B------:R-:W-:-:S04]  /*34140*/  SHF.L.U32 R0, R14, 0x1f, RZ ;  /* 0x0000001f0e007819 */ /* 0x000fc800000006ff */
[----:B------:R-:W1:Y:S02]  /*34150*/  SYNCS.PHASECHK.TRANS64.TRYWAIT P0, [R3+URZ+0x34440], R0 ;  /* 0x03444000030075a7 */ /* 0x000e64000800017f */
[----:B-1----:R-:W-:Y:S05]  /*34160*/  @!P0 BRA `(.L_x_527) ;  /* 0x00000024002c8947 */ /* 0x002fea0003800000 */
.L_x_633:
[----:B------:R-:W-:Y:S05]  /*34170*/  @!P1 BRA `(.L_x_528) ;  /* 0x0000000000049947 */ /* 0x000fea0003800000 */
[----:B------:R-:W-:Y:S01]  /*34180*/  BPT.TRAP 0x1 ;  /* 0x000000040000795c */ /* 0x000fe20000300000 */
.L_x_528:
        /* <DEDUP_REMOVED lines=9> */
.L_x_634:
[----:B------:R-:W-:Y:S05]  /*34220*/  @!P1 BRA `(.L_x_530) ;  /* 0x0000000000049947 */ /* 0x000fea0003800000 */
[----:B------:R-:W-:Y:S01]  /*34230*/  BPT.TRAP 0x1 ;  /* 0x000000040000795c */ /* 0x000fe20000300000 */
.L_x_530:
        /* <DEDUP_REMOVED lines=9> */
.L_x_635:
[----:B------:R-:W-:Y:S05]  /*342d0*/  @!P1 BRA `(.L_x_532) ;  /* 0x0000000000049947 */ /* 0x000fea0003800000 */
[----:B------:R-:W-:Y:S01]  /*342e0*/  BPT.TRAP 0x1 ;  /* 0x000000040000795c */ /* 0x000fe20000300000 */
.L_x_532:
[----:B-1----:R-:W-:-:S04]  /*342f0*/  IADD3 R0, R5, 0x1, RZ ;  /* 0x0000000105007810 */ /* 0x002fc80007ffe0ff */
[----:B------:R-:W-:-:S04]  /*34300*/  ISETP.NE.AND P0, PT, R0, 0x8, PT ;  /* 0x000000080000780c */ /* 0x000fc80003f05270 */
[----:B------:R-:W-:Y:S02]  /*34310*/  SEL R3, RZ, 0x1, P0 ;  /* 0x00000001ff037807 */ /* 0x000fe40000000000 */
[----:B------:R-:W-:Y:S02]  /*34320*/  SEL R5, R0, RZ, P0 ;  /* 0x000000ff00057207 */ /* 0x000fe40000000000 */
[----:B----4-:R-:W-:Y:S02]  /*34330*/  LOP3.LUT R7, R14, R3, RZ, 0x3c, !PT ;  /* 0x000000030e077212 */ /* 0x010fe400078e3cff */
[----:B------:R-:W-:Y:S02]  /*34340*/  LEA R3, R5, R2, 0x3 ;  /* 0x0000000205037211 */ /* 0x000fe400078e18ff */
[----:B------:R-:W-:-:S04]  /*34350*/  SHF.L.U32 R0, R7, 0x1f, RZ ;  /* 0x0000001f07007819 */ /* 0x000fc800000006ff */
[----:B------:R-:W1:Y:S02]  /*34360*/  SYNCS.PHASECHK.TRANS64.TRYWAIT P0, [R3+URZ+0x34440], R0 ;  /* 0x03444000030075a7 */ /* 0x000e64000800017f */
[----:B-1----:R-:W-:Y:S05]  /*34370*/  @!P0 BRA `(.L_x_533) ;  /* 0x0000002000e48947 */ /* 0x002fea0003800000 */
.L_x_636:
[----:B------:R-:W-:Y:S05]  /*34380*/  @!P1 BRA `(.L_x_534) ;  /* 0x0000000000049947 */ /* 0x000fea0003800000 */
[----:B------:R-:W-:Y:S01]  /*34390*/  BPT.TRAP 0x1 ;  /* 0x000000040000795c */ /* 0x000fe20000300000 */
.L_x_534:
[----:B-1----:R-:W-:-:S04]  /*343a0*/  IADD3 R0, R5, 0x1, RZ ;  /* 0x0000000105007810 */ /* 0x002fc80007ffe0ff */
[----:B------:R-:W-:-:S04]  /*343b0*/  ISETP.NE.AND P0, PT, R0, 0x8, PT ;  /* 0x000000080000780c */ /* 0x000fc80003f05270 */
[----:B------:R-:W-:Y:S02]  /*343c0*/  SEL R4, RZ, 0x1, P0 ;  /* 0x00000001ff047807 */ /* 0x000fe40000000000 */
[----:B------:R-:W-:Y:S02]  /*343d0*/  SEL R3, R0, RZ, P0 ;  /* 0x000000ff00037207 */ /* 0x000fe40000000000 */
[----:B------:R-:W-:-:S03]  /*343e0*/  LOP3.LUT R0, R7, R4, RZ, 0x3c, !PT ;  /* 0x0000000407007212 */ /* 0x000fc600078e3cff */
[----:B------:R-:W-:Y:S01]  /*343f0*/  IMAD R3, R3, 0x8, R2 ;  /* 0x0000000803037824 */ /* 0x000fe200078e0202 */
[----:B------:R-:W-:-:S07]  /*34400*/  SHF.L.U32 R0, R0, 0x1f, RZ ;  /* 0x0000001f00007819 */ /* 0x000fce00000006ff */
.L_x_535:
[----:B-1----:R1:W2:Y:S02]  /*34410*/  SYNCS.PHASECHK.TRANS64.TRYWAIT P0, [R3+URZ+0x34440], R0 ;  /* 0x03444000030075a7 */ /* 0x0022a4000800017f */
[----:B--2---:R-:W-:Y:S05]  /*34420*/  @!P0 NANOSLEEP.SYNCS 0x989680 ;  /* 0x009896800000895d */ /* 0x004fea0003900000 */
[----:B------:R-:W2:Y:S02]  /*34430*/  @!P0 SYNCS.PHASECHK.TRANS64 P0, [R3+URZ+0x34440], R0 ;  /* 0x03444000030085a7 */ /* 0x000ea4000800007f */
[----:B--2---:R-:W-:Y:S05]  /*34440*/  @P0 EXIT ;  /* 0x000000000000094d */ /* 0x004fea0003800000 */
[----:B------:R-:W-:Y:S05]  /*34450*/  BRA `(.L_x_535) ;  /* 0xfffffffc00ec7947 */ /* 0x000fea000383ffff */
.L_x_25:
[----:B-1----:R-:W-:-:S04]  /*34460*/  MOV R12, UR11 ;  /* 0x0000000b000c7c02 */ /* 0x002fc80008000f00 */
[----:B------:R1:W2:Y:S03]  /*34470*/  SYNCS.PHASECHK.TRANS64.TRYWAIT P1, [R12+URZ+0x34400], R11 ;  /* 0x0344000b0c0075a7 */ /* 0x0002a6000802017f */
[----:B--2---:R-:W-:Y:S05]  /*34480*/  @!P1 NANOSLEEP.SYNCS 0x989680 ;  /* 0x009896800000995d */ /* 0x004fea0003900000 */
[----:B------:R-:W2:Y:S02]  /*34490*/  @!P1 SYNCS.PHASECHK.TRANS64 P1, [R12+URZ+0x34400], R11 ;  /* 0x0344000b0c0095a7 */ /* 0x000ea4000802007f */
[----:B--2---:R-:W-:Y:S05]  /*344a0*/  @!P1 BRA `(.L_x_25) ;  /* 0xfffffffc00ec9947 */ /* 0x004fea000383ffff */
[----:B------:R-:W-:Y:S05]  /*344b0*/  BRA `(.L_x_536) ;  /* 0xfffffcec00287947 */ /* 0x000fea000383ffff */
.L_x_37:
[----:B------:R-:W-:-:S06]  /*344c0*/  UIADD3 UR4, UR50, UR49, URZ ;  /* 0x0000003132047290 */ /* 0x000fcc000fffe03f */
[----:B-1----:R-:W-:-:S04]  /*344d0*/  MOV R0, UR4 ;  /* 0x0000000400007c02 */ /* 0x002fc80008000f00 */
[----:B------:R1:W2:Y:S03]  /*344e0*/  SYNCS.PHASECHK.TRANS64.TRYWAIT P0, [R0+URZ], R11 ;  /* 0x0000000b000075a7 */ /* 0x0002a6000800017f */
[----:B--2---:R-:W-:Y:S05]  /*344f0*/  @!P0 NANOSLEEP.SYNCS 0x989680 ;  /* 0x009896800000895d */ /* 0x004fea0003900000 */
[----:B------:R-:W2:Y:S02]  /*34500*/  @!P0 SYNCS.PHASECHK.TRANS64 P0, [R0+URZ], R11 ;  /* 0x0000000b000085a7 */ /* 0x000ea4000800007f */
[----:B--2---:R-:W-:Y:S05]  /*34510*/  @!P0 BRA `(.L_x_37) ;  /* 0xfffffffc00e88947 */ /* 0x004fea000383ffff */
[----:B------:R-:W-:Y:S05]  /*34520*/  BRA `(.L_x_537) ;  /* 0xfffffcf800507947 */ /* 0x000fea000383ffff */
.L_x_42:
[----:B---3--:R-:W-:-:S04]  /*34530*/  MOV R3, UR4 ;  /* 0x0000000400037c02 */ /* 0x008fc80008000f00 */
[----:B------:R3:W4:Y:S03]  /*34540*/  SYNCS.PHASECHK.TRANS64.TRYWAIT P0, [R3+URZ+0x34480], R0 ;  /* 0x03448000030075a7 */ /* 0x000726000800017f */
[----:B----4-:R-:W-:Y:S05]  /*34550*/  @!P0 NANOSLEEP.SYNCS 0x989680 ;  /* 0x009896800000895d */ /* 0x010fea0003900000 */
[----:B------:R-:W4:Y:S02]  /*34560*/  @!P0 SYNCS.PHASECHK.TRANS64 P0, [R3+URZ+0x34480], R0 ;  /* 0x03448000030085a7 */ /* 0x000f24000800007f */
[----:B----4-:R-:W-:Y:S05]  /*34570*/  @!P0 BRA `(.L_x_42) ;  /* 0xfffffffc00ec8947 */ /* 0x010fea000383ffff */
[----:B------:R-:W-:Y:S05]  /*34580*/  BRA `(.L_x_41) ;  /* 0xfffffd1400887947 */ /* 0x000fea000383ffff */
.L_x_47:
[----:B---3--:R-:W-:-:S04]  /*34590*/  IMAD.U32 R9, RZ, RZ, UR6 ;  /* 0x00000006ff097e24 */ /* 0x008fc8000f8e00ff */
[----:B------:R3:W4:Y:S03]  /*345a0*/  SYNCS.PHASECHK.TRANS64.TRYWAIT P0, [R9+URZ+0x34480], R4 ;  /* 0x03448004090075a7 */ /* 0x000726000800017f */
[----:B----4-:R-:W-:Y:S05]  /*345b0*/  @!P0 NANOSLEEP.SYNCS 0x989680 ;  /* 0x009896800000895d */ /* 0x010fea0003900000 */
[----:B------:R-:W4:Y:S02]  /*345c0*/  @!P0 SYNCS.PHASECHK.TRANS64 P0, [R9+URZ+0x34480], R4 ;  /* 0x03448004090085a7 */ /* 0x000f24000800007f */
[----:B----4-:R-:W-:Y:S05]  /*345d0*/  @!P0 BRA `(.L_x_47) ;  /* 0xfffffffc00ec8947 */ /* 0x010fea000383ffff */
[----:B------:R-:W-:Y:S05]  /*345e0*/  BRA `(.L_x_46) ;  /* 0xfffffdcc00d87947 */ /* 0x000fea000383ffff */
.L_x_53:
[----:B------:R-:W-:-:S06]  /*345f0*/  UIADD3 UR4, UR50, UR49, URZ ;  /* 0x0000003132047290 */ /* 0x000fcc000fffe03f */
[----:B-1----:R-:W-:-:S04]  /*34600*/  MOV R2, UR4 ;  /* 0x0000000400027c02 */ /* 0x002fc80008000f00 */
[----:B------:R1:W3:Y:S03]  /*34610*/  SYNCS.PHASECHK.TRANS64.TRYWAIT P0, [R2+URZ+0x10], R0 ;  /* 0x00001000020075a7 */ /* 0x0002e6000800017f */
[----:B---3--:R-:W-:Y:S05]  /*34620*/  @!P0 NANOSLEEP.SYNCS 0x989680 ;  /* 0x009896800000895d */ /* 0x008fea0003900000 */
[----:B------:R-:W3:Y:S02]  /*34630*/  @!P0 SYNCS.PHASECHK.TRANS64 P0, [R2+URZ+0x10], R0 ;  /* 0x00001000020085a7 */ /* 0x000ee4000800007f */
[----:B---3--:R-:W-:Y:S05]  /*34640*/  @!P0 BRA `(.L_x_53) ;  /* 0xfffffffc00e88947 */ /* 0x008fea000383ffff */
[----:B------:R-:W-:Y:S05]  /*34650*/  BRA `(.L_x_538) ;  /* 0xfffffeac009c7947 */ /* 0x000fea000383ffff */
.L_x_65:
[----:B------:R-:W-:-:S07]  /*34660*/  MOV R15, 0xffffffff ;  /* 0xffffffff000f7802 */ /* 0x000fce0000000f00 */
[----:B-123-5:R-:W-:Y:S05]  /*34670*/  WARPSYNC.COLLECTIVE R15, `(.L_x_539) ;  /* 0x000000000f0c7348 */ /* 0x02efea0003c00000 */
[----:B------:R-:W-:Y:S02]  /*34680*/  ELECT P6, UR62, PT ;  /* 0x00000000003e782f */ /* 0x000fe400038c0000 */
[----:B------:R-:W-:Y:S01]  /*34690*/  MOV R14, UR62 ;  /* 0x0000003e000e7c02 */ /* 0x000fe20008000f00 */
[----:B-123-5:R-:W-:Y:S10]  /*346a0*/  ENDCOLLECTIVE ;  /* 0x000000000000791b */ /* 0x02eff40003800000 */
.L_x_539:
[----:B------:R-:W-:Y:S05]  /*346b0*/  BRA `(.L_x_540) ;  /* 0xfffffeb400207947 */ /* 0x000fea000383ffff */
.L_x_67:
[----:B-1----:R-:W-:-:S04]  /*346c0*/  MOV R4, UR47 ;  /* 0x0000002f00047c02 */ /* 0x002fc80008000f00 */
[----:B------:R1:W3:Y:S03]  /*346d0*/  SYNCS.PHASECHK.TRANS64.TRYWAIT P2, [R4+URZ+0x344b0], R159 ;  /* 0x0344b09f040075a7 */ /* 0x0002e6000804017f */
[----:B---3--:R-:W-:Y:S05]  /*346e0*/  @!P2 NANOSLEEP.SYNCS 0x989680 ;  /* 0x009896800000a95d */ /* 0x008fea0003900000 */
[----:B------:R-:W3:Y:S02]  /*346f0*/  @!P2 SYNCS.PHASECHK.TRANS64 P2, [R4+URZ+0x344b0], R159 ;  /* 0x0344b09f0400a5a7 */ /* 0x000ee4000804007f */
[----:B---3--:R-:W-:Y:S05]  /*34700*/  @!P2 BRA `(.L_x_67) ;  /* 0xfffffffc00eca947 */ /* 0x008fea000383ffff */
[----:B------:R-:W-:Y:S05]  /*34710*/  BRA `(.L_x_541) ;  /* 0xfffffeb400307947 */ /* 0x000fea000383ffff */
.L_x_73:
[----:B-1----:R-:W-:-:S04]  /*34720*/  IMAD.U32 R12, RZ, RZ, UR47 ;  /* 0x0000002fff0c7e24 */ /* 0x002fc8000f8e00ff */
[----:B------:R1:W2:Y:S03]  /*34730*/  SYNCS.PHASECHK.TRANS64.TRYWAIT P3, [R12+URZ+0x344b8], R159 ;  /* 0x0344b89f0c0075a7 */ /* 0x0002a6000806017f */
[----:B--2---:R-:W-:Y:S05]  /*34740*/  @!P3 NANOSLEEP.SYNCS 0x989680 ;  /* 0x009896800000b95d */ /* 0x004fea0003900000 */
[----:B------:R-:W2:Y:S02]  /*34750*/  @!P3 SYNCS.PHASECHK.TRANS64 P3, [R12+URZ+0x344b8], R159 ;  /* 0x0344b89f0c00b5a7 */ /* 0x000ea4000806007f */
[----:B--2---:R-:W-:Y:S05]  /*34760*/  @!P3 BRA `(.L_x_73) ;  /* 0xfffffffc00ecb947 */ /* 0x004fea000383ffff */
[----:B------:R-:W-:Y:S05]  /*34770*/  BRA `(.L_x_542) ;  /* 0xfffffeb800d07947 */ /* 0x000fea000383ffff */
.L_x_78:
[----:B-1----:R-:W-:-:S04]  /*34780*/  MOV R12, UR47 ;  /* 0x0000002f000c7c02 */ /* 0x002fc80008000f00 */
[----:B------:R1:W2:Y:S03]  /*34790*/  SYNCS.PHASECHK.TRANS64.TRYWAIT P3, [R12+URZ+0x344c0], R159 ;  /* 0x0344c09f0c0075a7 */ /* 0x0002a6000806017f */
[----:B--2---:R-:W-:Y:S05]  /*347a0*/  @!P3 NANOSLEEP.SYNCS 0x989680 ;  /* 0x009896800000b95d */ /* 0x004fea0003900000 */
[----:B------:R-:W2:Y:S02]  /*347b0*/  @!P3 SYNCS.PHASECHK.TRANS64 P3, [R12+URZ+0x344c0], R159 ;  /* 0x0344c09f0c00b5a7 */ /* 0x000ea4000806007f */
[----:B--2---:R-:W-:Y:S05]  /*347c0*/  @!P3 BRA `(.L_x_78) ;  /* 0xfffffffc00ecb947 */ /* 0x004fea000383ffff */
[----:B------:R-:W-:Y:S05]  /*347d0*/  BRA `(.L_x_543) ;  /* 0xfffffec000587947 */ /* 0x000fea000383ffff */
.L_x_83:
[----:B-1----:R-:W-:-:S04]  /*347e0*/  MOV R12, UR47 ;  /* 0x0000002f000c7c02 */ /* 0x002fc80008000f00 */
[----:B------:R1:W2:Y:S03]  /*347f0*/  SYNCS.PHASECHK.TRANS64.TRYWAIT P3, [R12+URZ+0x344c8], R159 ;  /* 0x0344c89f0c0075a7 */ /* 0x0002a6000806017f */
[----:B--2---:R-:W-:Y:S05]  /*34800*/  @!P3 NANOSLEEP.SYNCS 0x989680 ;  /* 0x009896800000b95d */ /* 0x004fea0003900000 */
[----:B------:R-:W2:Y:S02]  /*34810*/  @!P3 SYNCS.PHASECHK.TRANS64 P3, [R12+URZ+0x344c8], R159 ;  /* 0x0344c89f0c00b5a7 */ /* 0x000ea4000806007f */
[----:B--2---:R-:W-:Y:S05]  /*34820*/  @!P3 BRA `(.L_x_83) ;  /* 0xfffffffc00ecb947 */ /* 0x004fea000383ffff */
[----:B------:R-:W-:Y:S05]  /*34830*/  BRA `(.L_x_544) ;  /* 0xfffffec400e07947 */ /* 0x000fea000383ffff */
.L_x_88:
[----:B-1----:R-:W-:-:S04]  /*34840*/  MOV R12, UR47 ;  /* 0x0000002f000c7c02 */ /* 0x002fc80008000f00 */
[----:B------:R1:W2:Y:S03]  /*34850*/  SYNCS.PHASECHK.TRANS64.TRYWAIT P3, [R12+URZ+0x344b0], R25 ;  /* 0x0344b0190c0075a7 */ /* 0x0002a6000806017f */
[----:B--2---:R-:W-:Y:S05]  /*34860*/  @!P3 NANOSLEEP.SYNCS 0x989680 ;  /* 0x009896800000b95d */ /* 0x004fea0003900000 */
[----:B------:R-:W2:Y:S02]  /*34870*/  @!P3 SYNCS.PHASECHK.TRANS64 P3, [R12+URZ+0x344b0], R25 ;  /* 0x0344b0190c00b5a7 */ /* 0x000ea4000806007f */
[----:B--2---:R-:W-:Y:S05]  /*34880*/  @!P3 BRA `(.L_x_88) ;  /* 0xfffffffc00ecb947 */ /* 0x004fea000383ffff */
[----:B------:R-:W-:Y:S05]  /*34890*/  BRA `(.L_x_545) ;  /* 0xfffffecc00307947 */ /* 0x000fea000383ffff */
.L_x_93:
[----:B-1----:R-:W-:-:S04]  /*348a0*/  IMAD.U32 R12, RZ, RZ, UR47 ;  /* 0x0000002fff0c7e24 */ /* 0x002fc8000f8e00ff */
[----:B------:R1:W2:Y:S03]  /*348b0*/  SYNCS.PHASECHK.TRANS64.TRYWAIT P3, [R12+URZ+0x344b8], R25 ;  /* 0x0344b8190c0075a7 */ /* 0x0002a6000806017f */
[----:B--2---:R-:W-:Y:S05]  /*348c0*/  @!P3 NANOSLEEP.SYNCS 0x989680 ;  /* 0x009896800000b95d */ /* 0x004fea0003900000 */
[----:B------:R-:W2:Y:S02]  /*348d0*/  @!P3 SYNCS.PHASECHK.TRANS64 P3, [R12+URZ+0x344b8], R25 ;  /* 0x0344b8190c00b5a7 */ /* 0x000ea4000806007f */
[----:B--2---:R-:W-:Y:S05]  /*348e0*/  @!P3 BRA `(.L_x_93) ;  /* 0xfffffffc00ecb947 */ /* 0x004fea000383ffff */
[----:B------:R-:W-:Y:S05]  /*348f0*/  BRA `(.L_x_546) ;  /* 0xfffffed000b87947 */ /* 0x000fea000383ffff */
.L_x_98:
[----:B-1----:R-:W-:-:S04]  /*34900*/  MOV R12, UR47 ;  /* 0x0000002f000c7c02 */ /* 0x002fc80008000f00 */
[----:B------:R1:W2:Y:S03]  /*34910*/  SYNCS.PHASECHK.TRANS64.TRYWAIT P3, [R12+URZ+0x344c0], R25 ;  /* 0x0344c0190c0075a7 */ /* 0x0002a6000806017f */
[----:B--2---:R-:W-:Y:S05]  /*34920*/  @!P3 NANOSLEEP.SYNCS 0x989680 ;  /* 0x009896800000b95d */ /* 0x004fea0003900000 */
[----:B------:R-:W2:Y:S02]  /*34930*/  @!P3 SYNCS.PHASECHK.TRANS64 P3, [R12+URZ+0x344c0], R25 ;  /* 0x0344c0190c00b5a7 */ /* 0x000ea4000806007f */
[----:B--2---:R-:W-:Y:S05]  /*34940*/  @!P3 BRA `(.L_x_98) ;  /* 0xfffffffc00ecb947 */ /* 0x004fea000383ffff */
[----:B------:R-:W-:Y:S05]  /*34950*/  BRA `(.L_x_547) ;  /* 0xfffffed800387947 */ /* 0x000fea000383ffff */
.L_x_103:
[----:B-1----:R-:W-:-:S04]  /*34960*/  MOV R12, UR47 ;  /* 0x0000002f000c7c02 */ /* 0x002fc80008000f00 */
[----:B------:R1:W2:Y:S03]  /*34970*/  SYNCS.PHASECHK.TRANS64.TRYWAIT P3, [R12+URZ+0x344c8], R25 ;  /* 0x0344c8190c0075a7 */ /* 0x0002a6000806017f */
[----:B--2---:R-:W-:Y:S05]  /*34980*/  @!P3 NANOSLEEP.SYNCS 0x989680 ;  /* 0x009896800000b95d */ /* 0x004fea0003900000 */
[----:B------:R-:W2:Y:S02]  /*34990*/  @!P3 SYNCS.PHASECHK.TRANS64 P3, [R12+URZ+0x344c8], R25 ;  /* 0x0344c8190c00b5a7 */ /* 0x000ea4000806007f */
[----:B--2---:R-:W-:Y:S05]  /*349a0*/  @!P3 BRA `(.L_x_103) ;  /* 0xfffffffc00ecb947 */ /* 0x004fea000383ffff */
[----:B------:R-:W-:Y:S05]  /*349b0*/  BRA `(.L_x_548) ;  /* 0xfffffedc00b87947 */ /* 0x000fea000383ffff */
.L_x_108:
[----:B-1----:R-:W-:-:S04]  /*349c0*/  MOV R12, UR47 ;  /* 0x0000002f000c7c02 */ /* 0x002fc80008000f00 */
[----:B------:R1:W2:Y:S03]  /*349d0*/  SYNCS.PHASECHK.TRANS64.TRYWAIT P3, [R12+URZ+0x344b0], R159 ;  /* 0x0344b09f0c0075a7 */ /* 0x0002a6000806017f */
[----:B--2---:R-:W-:Y:S05]  /*349e0*/  @!P3 NANOSLEEP.SYNCS 0x989680 ;  /* 0x009896800000b95d */ /* 0x004fea0003900000 */
[----:B------:R-:W2:Y:S02]  /*349f0*/  @!P3 SYNCS.PHASECHK.TRANS64 P3, [R12+URZ+0x344b0], R159 ;  /* 0x0344b09f0c00b5a7 */ /* 0x000ea4000806007f */
[----:B--2---:R-:W-:Y:S05]  /*34a00*/  @!P3 BRA `(.L_x_108) ;  /* 0xfffffffc00ecb947 */ /* 0x004fea000383ffff */
[----:B------:R-:W-:Y:S05]  /*34a10*/  BRA `(.L_x_549) ;  /* 0xfffffee000f87947 */ /* 0x000fea000383ffff */
.L_x_113:
[----:B-1----:R-:W-:-:S04]  /*34a20*/  IMAD.U32 R12, RZ, RZ, UR47 ;  /* 0x0000002fff0c7e24 */ /* 0x002fc8000f8e00ff */
[----:B------:R1:W2:Y:S03]  /*34a30*/  SYNCS.PHASECHK.TRANS64.TRYWAIT P3, [R12+URZ+0x344b8], R159 ;  /* 0x0344b89f0c0075a7 */ /* 0x0002a6000806017f */
[----:B--2---:R-:W-:Y:S05]  /*34a40*/  @!P3 NANOSLEEP.SYNCS 0x989680 ;  /* 0x009896800000b95d */ /* 0x004fea0003900000 */
[----:B------:R-:W2:Y:S02]  /*34a50*/  @!P3 SYNCS.PHASECHK.TRANS64 P3, [R12+URZ+0x344b8], R159 ;  /* 0x0344b89f0c00b5a7 */ /* 0x000ea4000806007f */
[----:B--2---:R-:W-:Y:S05]  /*34a60*/  @!P3 BRA `(.L_x_113) ;  /* 0xfffffffc00ecb947 */ /* 0x004fea000383ffff */
[----:B------:R-:W-:Y:S05]  /*34a70*/  BRA `(.L_x_550) ;  /* 0xfffffee800787947 */ /* 0x000fea000383ffff */
.L_x_118:
[----:B-1----:R-:W-:-:S04]  /*34a80*/  MOV R12, UR47 ;  /* 0x0000002f000c7c02 */ /* 0x002fc80008000f00 */
[----:B------:R1:W2:Y:S03]  /*34a90*/  SYNCS.PHASECHK.TRANS64.TRYWAIT P3, [R12+URZ+0x344c0], R159 ;  /* 0x0344c09f0c0075a7 */ /* 0x0002a6000806017f */
[----:B--2---:R-:W-:Y:S05]  /*34aa0*/  @!P3 NANOSLEEP.SYNCS 0x989680 ;  /* 0x009896800000b95d */ /* 0x004fea0003900000 */
[----:B------:R-:W2:Y:S02]  /*34ab0*/  @!P3 SYNCS.PHASECHK.TRANS64 P3, [R12+URZ+0x344c0], R159 ;  /* 0x0344c09f0c00b5a7 */ /* 0x000ea4000806007f */
[----:B--2---:R-:W-:Y:S05]  /*34ac0*/  @!P3 BRA `(.L_x_118) ;  /* 0xfffffffc00ecb947 */ /* 0x004fea000383ffff */
[----:B------:R-:W-:Y:S05]  /*34ad0*/  BRA `(.L_x_551) ;  /* 0xfffffeec00f87947 */ /* 0x000fea000383ffff */
.L_x_123:
[----:B-1----:R-:W-:-:S04]  /*34ae0*/  MOV R12, UR47 ;  /* 0x0000002f000c7c02 */ /* 0x002fc80008000f00 */
[----:B------:R1:W2:Y:S03]  /*34af0*/  SYNCS.PHASECHK.TRANS64.TRYWAIT P3, [R12+URZ+0x344c8], R159 ;  /* 0x0344c89f0c0075a7 */ /* 0x0002a6000806017f */
[----:B--2---:R-:W-:Y:S05]  /*34b00*/  @!P3 NANOSLEEP.SYNCS 0x989680 ;  /* 0x009896800000b95d */ /* 0x004fea0003900000 */
[----:B------:R-:W2:Y:S02]  /*34b10*/  @!P3 SYNCS.PHASECHK.TRANS64 P3, [R12+URZ+0x344c8], R159 ;  /* 0x0344c89f0c00b5a7 */ /* 0x000ea4000806007f */
[----:B--2---:R-:W-:Y:S05]  /*34b20*/  @!P3 BRA `(.L_x_123) ;  /* 0xfffffffc00ecb947 */ /* 0x004fea000383ffff */
[----:B------:R-:W-:Y:S05]  /*34b30*/  BRA `(.L_x_552) ;  /* 0xfffffef400787947 */ /* 0x000fea000383ffff */
.L_x_128:
[----:B-1----:R-:W-:-:S04]  /*34b40*/  MOV R12, UR47 ;  /* 0x0000002f000c7c02 */ /* 0x002fc80008000f00 */
[----:B------:R1:W2:Y:S03]  /*34b50*/  SYNCS.PHASECHK.TRANS64.TRYWAIT P3, [R12+URZ+0x344b0], R25 ;  /* 0x0344b0190c0075a7 */ /* 0x0002a6000806017f */
[----:B--2---:R-:W-:Y:S05]  /*34b60*/  @!P3 NANOSLEEP.SYNCS 0x989680 ;  /* 0x009896800000b95d */ /* 0x004fea0003900000 */
[----:B------:R-:W2:Y:S02]  /*34b70*/  @!P3 SYNCS.PHASECHK.TRANS64 P3, [R12+URZ+0x344b0], R25 ;  /* 0x0344b0190c00b5a7 */ /* 0x000ea4000806007f */
[----:B--2---:R-:W-:Y:S05]  /*34b80*/  @!P3 BRA `(.L_x_128) ;  /* 0xfffffffc00ecb947 */ /* 0x004fea000383ffff */
[----:B------:R-:W-:Y:S05]  /*34b90*/  BRA `(.L_x_553) ;  /* 0xfffffef800b87947 */ /* 0x000fea000383ffff */
.L_x_133:
[----:B-1----:R-:W-:-:S04]  /*34ba0*/  IMAD.U32 R12, RZ, RZ, UR47 ;  /* 0x0000002fff0c7e24 */ /* 0x002fc8000f8e00ff */
[----:B------:R1:W2:Y:S03]  /*34bb0*/  SYNCS.PHASECHK.TRANS64.TRYWAIT P3, [R12+URZ+0x344b8], R25 ;  /* 0x0344b8190c0075a7 */ /* 0x0002a6000806017f */
[----:B--2---:R-:W-:Y:S05]  /*34bc0*/  @!P3 NANOSLEEP.SYNCS 0x989680 ;  /* 0x009896800000b95d */ /* 0x004fea0003900000 */
[----:B------:R-:W2:Y:S02]  /*34bd0*/  @!P3 SYNCS.PHASECHK.TRANS64 P3, [R12+URZ+0x344b8], R25 ;  /* 0x0344b8190c00b5a7 */ /* 0x000ea4000806007f */
[----:B--2---:R-:W-:Y:S05]  /*34be0*/  @!P3 BRA `(.L_x_133) ;  /* 0xfffffffc00ecb947 */ /* 0x004fea000383ffff */
[----:B------:R-:W-:Y:S05]  /*34bf0*/  BRA `(.L_x_554) ;  /* 0xffffff0000387947 */ /* 0x000fea000383ffff */
.L_x_138:
[----:B-1----:R-:W-:-:S04]  /*34c00*/  MOV R12, UR47 ;  /* 0x0000002f000c7c02 */ /* 0x002fc80008000f00 */
[----:B------:R1:W2:Y:S03]  /*34c10*/  SYNCS.PHASECHK.TRANS64.TRYWAIT P3, [R12+URZ+0x344c0], R25 ;  /* 0x0344c0190c0075a7 */ /* 0x0002a6000806017f */
[----:B--2---:R-:W-:Y:S05]  /*34c20*/  @!P3 NANOSLEEP.SYNCS 0x989680 ;  /* 0x009896800000b95d */ /* 0x004fea0003900000 */
[----:B------:R-:W2:Y:S02]  /*34c30*/  @!P3 SYNCS.PHASECHK.TRANS64 P3, [R12+URZ+0x344c0], R25 ;  /* 0x0344c0190c00b5a7 */ /* 0x000ea4000806007f */
[----:B--2---:R-:W-:Y:S05]  /*34c40*/  @!P3 BRA `(.L_x_138) ;  /* 0xfffffffc00ecb947 */ /* 0x004fea000383ffff */
[----:B------:R-:W-:Y:S05]  /*34c50*/  BRA `(.L_x_555) ;  /* 0xffffff0400b87947 */ /* 0x000fea000383ffff */
.L_x_143:
[----:B-1----:R-:W-:-:S04]  /*34c60*/  MOV R12, UR47 ;  /* 0x0000002f000c7c02 */ /* 0x002fc80008000f00 */
[----:B------:R1:W2:Y:S03]  /*34c70*/  SYNCS.PHASECHK.TRANS64.TRYWAIT P3, [R12+URZ+0x344c8], R25 ;  /* 0x0344c8190c0075a7 */ /* 0x0002a6000806017f */
[----:B--2---:R-:W-:Y:S05]  /*34c80*/  @!P3 NANOSLEEP.SYNCS 0x989680 ;  /* 0x009896800000b95d */ /* 0x004fea0003900000 */
[----:B------:R-:W2:Y:S02]  /*34c90*/  @!P3 SYNCS.PHASECHK.TRANS64 P3, [R12+URZ+0x344c8], R25 ;  /* 0x0344c8190c00b5a7 */ /* 0x000ea4000806007f */
[----:B--2---:R-:W-:Y:S05]  /*34ca0*/  @!P3 BRA `(.L_x_143) ;  /* 0xfffffffc00ecb947 */ /* 0x004fea000383ffff */
[----:B------:R-:W-:Y:S05]  /*34cb0*/  BRA `(.L_x_556) ;  /* 0xffffff0c00387947 */ /* 0x000fea000383ffff */
.L_x_148:
[----:B-1----:R-:W-:-:S04]  /*34cc0*/  MOV R12, UR47 ;  /* 0x0000002f000c7c02 */ /* 0x002fc80008000f00 */
[----:B------:R1:W2:Y:S03]  /*34cd0*/  SYNCS.PHASECHK.TRANS64.TRYWAIT P3, [R12+URZ+0x344b0], R159 ;  /* 0x0344b09f0c0075a7 */ /* 0x0002a6000806017f */
[----:B--2---:R-:W-:Y:S05]  /*34ce0*/  @!P3 NANOSLEEP.SYNCS 0x989680 ;  /* 0x009896800000b95d */ /* 0x004fea0003900000 */
[----:B------:R-:W2:Y:S02]  /*34cf0*/  @!P3 SYNCS.PHASECHK.TRANS64 P3, [R12+URZ+0x344b0], R159 ;  /* 0x0344b09f0c00b5a7 */ /* 0x000ea4000806007f */
[----:B--2---:R-:W-:Y:S05]  /*34d00*/  @!P3 BRA `(.L_x_148) ;  /* 0xfffffffc00ecb947 */ /* 0x004fea000383ffff */
[----:B------:R-:W-:Y:S05]  /*34d10*/  BRA `(.L_x_557) ;  /* 0xffffff1000787947 */ /* 0x000fea000383ffff */
.L_x_153:
[----:B-1----:R-:W-:-:S04]  /*34d20*/  IMAD.U32 R12, RZ, RZ, UR47 ;  /* 0x0000002fff0c7e24 */ /* 0x002fc8000f8e00ff */
[----:B------:R1:W2:Y:S03]  /*34d30*/  SYNCS.PHASECHK.TRANS64.TRYWAIT P3, [R12+URZ+0x344b8], R159 ;  /* 0x0344b89f0c0075a7 */ /* 0x0002a6000806017f */
[----:B--2---:R-:W-:Y:S05]  /*34d40*/  @!P3 NANOSLEEP.SYNCS 0x989680 ;  /* 0x009896800000b95d */ /* 0x004fea0003900000 */
[----:B------:R-:W2:Y:S02]  /*34d50*/  @!P3 SYNCS.PHASECHK.TRANS64 P3, [R12+URZ+0x344b8], R159 ;  /* 0x0344b89f0c00b5a7 */ /* 0x000ea4000806007f */
[----:B--2---:R-:W-:Y:S05]  /*34d60*/  @!P3 BRA `(.L_x_153) ;  /* 0xfffffffc00ecb947 */ /* 0x004fea000383ffff */
[----:B------:R-:W-:Y:S05]  /*34d70*/  BRA `(.L_x_558) ;  /* 0xffffff1400f87947 */ /* 0x000fea000383ffff */
.L_x_158:
[----:B-1----:R-:W-:-:S04]  /*34d80*/  MOV R12, UR47 ;  /* 0x0000002f000c7c02 */ /* 0x002fc80008000f00 */
[----:B------:R1:W2:Y:S03]  /*34d90*/  SYNCS.PHASECHK.TRANS64.TRYWAIT P3, [R12+URZ+0x344c0], R159 ;  /* 0x0344c09f0c0075a7 */ /* 0x0002a6000806017f */
[----:B--2---:R-:W-:Y:S05]  /*34da0*/  @!P3 NANOSLEEP.SYNCS 0x989680 ;  /* 0x009896800000b95d */ /* 0x004fea0003900000 */
[----:B------:R-:W2:Y:S02]  /*34db0*/  @!P3 SYNCS.PHASECHK.TRANS64 P3, [R12+URZ+0x344c0], R159 ;  /* 0x0344c09f0c00b5a7 */ /* 0x000ea4000806007f */
[----:B--2---:R-:W-:Y:S05]  /*34dc0*/  @!P3 BRA `(.L_x_158) ;  /* 0xfffffffc00ecb947 */ /* 0x004fea000383ffff */
[----:B------:R-:W-:Y:S05]  /*34dd0*/  BRA `(.L_x_559) ;  /* 0xffffff1c00787947 */ /* 0x000fea000383ffff */
.L_x_163:
[----:B-1----:R-:W-:-:S04]  /*34de0*/  MOV R12, UR47 ;  /* 0x0000002f000c7c02 */ /* 0x002fc80008000f00 */
[----:B------:R1:W2:Y:S03]  /*34df0*/  SYNCS.PHASECHK.TRANS64.TRYWAIT P3, [R12+URZ+0x344c8], R159 ;  /* 0x0344c89f0c0075a7 */ /* 0x0002a6000806017f */
[----:B--2---:R-:W-:Y:S05]  /*34e00*/  @!P3 NANOSLEEP.SYNCS 0x989680 ;  /* 0x009896800000b95d */ /* 0x004fea0003900000 */
[----:B------:R-:W2:Y:S02]  /*34e10*/  @!P3 SYNCS.PHASECHK.TRANS64 P3, [R12+URZ+0x344c8], R159 ;  /* 0x0344c89f0c00b5a7 */ /* 0x000ea4000806007f */
[----:B--2---:R-:W-:Y:S05]  /*34e20*/  @!P3 BRA `(.L_x_163) ;  /* 0xfffffffc00ecb947 */ /* 0x004fea000383ffff */
[----:B------:R-:W-:Y:S05]  /*34e30*/  BRA `(.L_x_560) ;  /* 0xffffff2000f87947 */ /* 0x000fea000383ffff */
.L_x_168:
[----:B-1----:R-:W-:-:S04]  /*34e40*/  MOV R12, UR47 ;  /* 0x0000002f000c7c02 */ /* 0x002fc80008000f00 */
[----:B------:R1:W2:Y:S03]  /*34e50*/  SYNCS.PHASECHK.TRANS64.TRYWAIT P3, [R12+URZ+0x344b0], R25 ;  /* 0x0344b0190c0075a7 */ /* 0x0002a6000806017f */
[----:B--2---:R-:W-:Y:S05]  /*34e60*/  @!P3 NANOSLEEP.SYNCS 0x989680 ;  /* 0x009896800000b95d */ /* 0x004fea0003900000 */
[----:B------:R-:W2:Y:S02]  /*34e70*/  @!P3 SYNCS.PHASECHK.TRANS64 P3, [R12+URZ+0x344b0], R25 ;  /* 0x0344b0190c00b5a7 */ /* 0x000ea4000806007f */
[----:B--2---:R-:W-:Y:S05]  /*34e80*/  @!P3 BRA `(.L_x_168) ;  /* 0xfffffffc00ecb947 */ /* 0x004fea000383ffff */
[----:B------:R-:W-:Y:S05]  /*34e90*/  BRA `(.L_x_561) ;  /* 0xffffff2800387947 */ /* 0x000fea000383ffff */
.L_x_173:
[----:B-1----:R-:W-:-:S04]  /*34ea0*/  IMAD.U32 R12, RZ, RZ, UR47 ;  /* 0x0000002fff0c7e24 */ /* 0x002fc8000f8e00ff */
[----:B------:R1:W2:Y:S03]  /*34eb0*/  SYNCS.PHASECHK.TRANS64.TRYWAIT P3, [R12+URZ+0x344b8], R25 ;  /* 0x0344b8190c0075a7 */ /* 0x0002a6000806017f */
[----:B--2---:R-:W-:Y:S05]  /*34ec0*/  @!P3 NANOSLEEP.SYNCS 0x989680 ;  /* 0x009896800000b95d */ /* 0x004fea0003900000 */
[----:B------:R-:W2:Y:S02]  /*34ed0*/  @!P3 SYNCS.PHASECHK.TRANS64 P3, [R12+URZ+0x344b8], R25 ;  /* 0x0344b8190c00b5a7 */ /* 0x000ea4000806007f */
[----:B--2---:R-:W-:Y:S05]  /*34ee0*/  @!P3 BRA `(.L_x_173) ;  /* 0xfffffffc00ecb947 */ /* 0x004fea000383ffff */
[----:B------:R-:W-:Y:S05]  /*34ef0*/  BRA `(.L_x_562) ;  /* 0xffffff2c00b87947 */ /* 0x000fea000383ffff */
.L_x_178:
[----:B-1----:R-:W-:-:S04]  /*34f00*/  MOV R12, UR47 ;  /* 0x0000002f000c7c02 */ /* 0x002fc80008000f00 */
[----:B------:R1:W2:Y:S03]  /*34f10*/  SYNCS.PHASECHK.TRANS64.TRYWAIT P3, [R12+URZ+0x344c0], R25 ;  /* 0x0344c0190c0075a7 */ /* 0x0002a6000806017f */
[----:B--2---:R-:W-:Y:S05]  /*34f20*/  @!P3 NANOSLEEP.SYNCS 0x989680 ;  /* 0x009896800000b95d */ /* 0x004fea0003900000 */
[----:B------:R-:W2:Y:S02]  /*34f30*/  @!P3 SYNCS.PHASECHK.TRANS64 P3, [R12+URZ+0x344c0], R25 ;  /* 0x0344c0190c00b5a7 */ /* 0x000ea4000806007f */
[----:B--2---:R-:W-:Y:S05]  /*34f40*/  @!P3 BRA `(.L_x_178) ;  /* 0xfffffffc00ecb947 */ /* 0x004fea000383ffff */
[----:B------:R-:W-:Y:S05]  /*34f50*/  BRA `(.L_x_563) ;  /* 0xffffff3400387947 */ /* 0x000fea000383ffff */
.L_x_183:
[----:B-1----:R-:W-:-:S04]  /*34f60*/  MOV R12, UR47 ;  /* 0x0000002f000c7c02 */ /* 0x002fc80008000f00 */
[----:B------:R1:W2:Y:S03]  /*34f70*/  SYNCS.PHASECHK.TRANS64.TRYWAIT P3, [R12+URZ+0x344c8], R25 ;  /* 0x0344c8190c0075a7 */ /* 0x0002a6000806017f */
[----:B--2---:R-:W-:Y:S05]  /*34f80*/  @!P3 NANOSLEEP.SYNCS 0x989680 ;  /* 0x009896800000b95d */ /* 0x004fea0003900000 */
[----:B------:R-:W2:Y:S02]  /*34f90*/  @!P3 SYNCS.PHASECHK.TRANS64 P3, [R12+URZ+0x344c8], R25 ;  /* 0x0344c8190c00b5a7 */ /* 0x000ea4000806007f */
[----:B--2---:R-:W-:Y:S05]  /*34fa0*/  @!P3 BRA `(.L_x_183) ;  /* 0xfffffffc00ecb947 */ /* 0x004fea000383ffff */
[----:B------:R-:W-:Y:S05]  /*34fb0*/  BRA `(.L_x_564) ;  /* 0xffffff3800b87947 */ /* 0x000fea000383ffff */
.L_x_188:
[----:B-1----:R-:W-:-:S04]  /*34fc0*/  MOV R12, UR47 ;  /* 0x0000002f000c7c02 */ /* 0x002fc80008000f00 */
[----:B------:R1:W2:Y:S03]  /*34fd0*/  SYNCS.PHASECHK.TRANS64.TRYWAIT P3, [R12+URZ+0x344b0], R159 ;  /* 0x0344b09f0c0075a7 */ /* 0x0002a6000806017f */
[----:B--2---:R-:W-:Y:S05]  /*34fe0*/  @!P3 NANOSLEEP.SYNCS 0x989680 ;  /* 0x009896800000b95d */ /* 0x004fea0003900000 */
[----:B------:R-:W2:Y:S02]  /*34ff0*/  @!P3 SYNCS.PHASECHK.TRANS64 P3, [R12+URZ+0x344b0], R159 ;  /* 0x0344b09f0c00b5a7 */ /* 0x000ea4000806007f */
[----:B--2---:R-:W-:Y:S05]  /*35000*/  @!P3 BRA `(.L_x_188) ;  /* 0xfffffffc00ecb947 */ /* 0x004fea000383ffff */
[----:B------:R-:W-:Y:S05]  /*35010*/  BRA `(.L_x_565) ;  /* 0xffffff3c00f87947 */ /* 0x000fea000383ffff */
.L_x_193:
[----:B-1----:R-:W-:-:S04]  /*35020*/  IMAD.U32 R12, RZ, RZ, UR47 ;  /* 0x0000002fff0c7e24 */ /* 0x002fc8000f8e00ff */
[----:B------:R1:W2:Y:S03]  /*35030*/  SYNCS.PHASECHK.TRANS64.TRYWAIT P3, [R12+URZ+0x344b8], R159 ;  /* 0x0344b89f0c0075a7 */ /* 0x0002a6000806017f */
[----:B--2---:R-:W-:Y:S05]  /*35040*/  @!P3 NANOSLEEP.SYNCS 0x989680 ;  /* 0x009896800000b95d */ /* 0x004fea0003900000 */
[----:B------:R-:W2:Y:S02]  /*35050*/  @!P3 SYNCS.PHASECHK.TRANS64 P3, [R12+URZ+0x344b8], R159 ;  /* 0x0344b89f0c00b5a7 */ /* 0x000ea4000806007f */
[----:B--2---:R-:W-:Y:S05]  /*35060*/  @!P3 BRA `(.L_x_193) ;  /* 0xfffffffc00ecb947 */ /* 0x004fea000383ffff */
[----:B------:R-:W-:Y:S05]  /*35070*/  BRA `(.L_x_566) ;  /* 0xffffff4400787947 */ /* 0x000fea000383ffff */
.L_x_198:
[----:B-1----:R-:W-:-:S04]  /*35080*/  MOV R12, UR47 ;  /* 0x0000002f000c7c02 */ /* 0x002fc80008000f00 */
[----:B------:R1:W2:Y:S03]  /*35090*/  SYNCS.PHASECHK.TRANS64.TRYWAIT P3, [R12+URZ+0x344c0], R159 ;  /* 0x0344c09f0c0075a7 */ /* 0x0002a6000806017f */
[----:B--2---:R-:W-:Y:S05]  /*350a0*/  @!P3 NANOSLEEP.SYNCS 0x989680 ;  /* 0x009896800000b95d */ /* 0x004fea0003900000 */
[----:B------:R-:W2:Y:S02]  /*350b0*/  @!P3 SYNCS.PHASECHK.TRANS64 P3, [R12+URZ+0x344c0], R159 ;  /* 0x0344c09f0c00b5a7 */ /* 0x000ea4000806007f */
[----:B--2---:R-:W-:Y:S05]  /*350c0*/  @!P3 BRA `(.L_x_198) ;  /* 0xfffffffc00ecb947 */ /* 0x004fea000383ffff */
[----:B------:R-:W-:Y:S05]  /*350d0*/  BRA `(.L_x_567) ;  /* 0xffffff4800f87947 */ /* 0x000fea000383ffff */
.L_x_203:
[----:B-1----:R-:W-:-:S04]  /*350e0*/  MOV R12, UR47 ;  /* 0x0000002f000c7c02 */ /* 0x002fc80008000f00 */
[----:B------:R1:W2:Y:S03]  /*350f0*/  SYNCS.PHASECHK.TRANS64.TRYWAIT P3, [R12+URZ+0x344c8], R159 ;  /* 0x0344c89f0c0075a7 */ /* 0x0002a6000806017f */
[----:B--2---:R-:W-:Y:S05]  /*35100*/  @!P3 NANOSLEEP.SYNCS 0x989680 ;  /* 0x009896800000b95d */ /* 0x004fea0003900000 */
[----:B------:R-:W2:Y:S02]  /*35110*/  @!P3 SYNCS.PHASECHK.TRANS64 P3, [R12+URZ+0x344c8], R159 ;  /* 0x0344c89f0c00b5a7 */ /* 0x000ea4000806007f */
[----:B--2---:R-:W-:Y:S05]  /*35120*/  @!P3 BRA `(.L_x_203) ;  /* 0xfffffffc00ecb947 */ /* 0x004fea000383ffff */
[----:B------:R-:W-:Y:S05]  /*35130*/  BRA `(.L_x_568) ;  /* 0xffffff5000787947 */ /* 0x000fea000383ffff */
.L_x_208:
[----:B-1----:R-:W-:-:S04]  /*35140*/  MOV R12, UR47 ;  /* 0x0000002f000c7c02 */ /* 0x002fc80008000f00 */
[----:B------:R1:W2:Y:S03]  /*35150*/  SYNCS.PHASECHK.TRANS64.TRYWAIT P3, [R12+URZ+0x344b0], R25 ;  /* 0x0344b0190c0075a7 */ /* 0x0002a6000806017f */
[----:B--2---:R-:W-:Y:S05]  /*35160*/  @!P3 NANOSLEEP.SYNCS 0x989680 ;  /* 0x009896800000b95d */ /* 0x004fea0003900000 */
[----:B------:R-:W2:Y:S02]  /*35170*/  @!P3 SYNCS.PHASECHK.TRANS64 P3, [R12+URZ+0x344b0], R25 ;  /* 0x0344b0190c00b5a7 */ /* 0x000ea4000806007f */
[----:B--2---:R-:W-:Y:S05]  /*35180*/  @!P3 BRA `(.L_x_208) ;  /* 0xfffffffc00ecb947 */ /* 0x004fea000383ffff */
[----:B------:R-:W-:Y:S05]  /*35190*/  BRA `(.L_x_569) ;  /* 0xffffff5400b87947 */ /* 0x000fea000383ffff */
.L_x_213:
[----:B-1----:R-:W-:-:S04]  /*351a0*/  IMAD.U32 R12, RZ, RZ, UR47 ;  /* 0x0000002fff0c7e24 */ /* 0x002fc8000f8e00ff */
[----:B------:R1:W2:Y:S03]  /*351b0*/  SYNCS.PHASECHK.TRANS64.TRYWAIT P3, [R12+URZ+0x344b8], R25 ;  /* 0x0344b8190c0075a7 */ /* 0x0002a6000806017f */
[----:B--2---:R-:W-:Y:S05]  /*351c0*/  @!P3 NANOSLEEP.SYNCS 0x989680 ;  /* 0x009896800000b95d */ /* 0x004fea0003900000 */
[----:B------:R-:W2:Y:S02]  /*351d0*/  @!P3 SYNCS.PHASECHK.TRANS64 P3, [R12+URZ+0x344b8], R25 ;  /* 0x0344b8190c00b5a7 */ /* 0x000ea4000806007f */
[----:B--2---:R-:W-:Y:S05]  /*351e0*/  @!P3 BRA `(.L_x_213) ;  /* 0xfffffffc00ecb947 */ /* 0x004fea000383ffff */
[----:B------:R-:W-:Y:S05]  /*351f0*/  BRA `(.L_x_570) ;  /* 0xffffff5c00387947 */ /* 0x000fea000383ffff */
.L_x_218:
[----:B-1----:R-:W-:-:S04]  /*35200*/  MOV R12, UR47 ;  /* 0x0000002f000c7c02 */ /* 0x002fc80008000f00 */
[----:B------:R1:W2:Y:S03]  /*35210*/  SYNCS.PHASECHK.TRANS64.TRYWAIT P3, [R12+URZ+0x344c0], R25 ;  /* 0x0344c0190c0075a7 */ /* 0x0002a6000806017f */
[----:B--2---:R-:W-:Y:S05]  /*35220*/  @!P3 NANOSLEEP.SYNCS 0x989680 ;  /* 0x009896800000b95d */ /* 0x004fea0003900000 */
[----:B------:R-:W2:Y:S02]  /*35230*/  @!P3 SYNCS.PHASECHK.TRANS64 P3, [R12+URZ+0x344c0], R25 ;  /* 0x0344c0190c00b5a7 */ /* 0x000ea4000806007f */
[----:B--2---:R-:W-:Y:S05]  /*35240*/  @!P3 BRA `(.L_x_218) ;  /* 0xfffffffc00ecb947 */ /* 0x004fea000383ffff */
[----:B------:R-:W-:Y:S05]  /*35250*/  BRA `(.L_x_571) ;  /* 0xffffff6000b87947 */ /* 0x000fea000383ffff */
.L_x_223:
[----:B-1----:R-:W-:-:S04]  /*35260*/  MOV R12, UR47 ;  /* 0x0000002f000c7c02 */ /* 0x002fc80008000f00 */
[----:B------:R1:W2:Y:S03]  /*35270*/  SYNCS.PHASECHK.TRANS64.TRYWAIT P3, [R12+URZ+0x344c8], R25 ;  /* 0x0344c8190c0075a7 */ /* 0x0002a6000806017f */
[----:B--2---:R-:W-:Y:S05]  /*35280*/  @!P3 NANOSLEEP.SYNCS 0x989680 ;  /* 0x009896800000b95d */ /* 0x004fea0003900000 */
[----:B------:R-:W2:Y:S02]  /*35290*/  @!P3 SYNCS.PHASECHK.TRANS64 P3, [R12+URZ+0x344c8], R25 ;  /* 0x0344c8190c00b5a7 */ /* 0x000ea4000806007f */
[----:B--2---:R-:W-:Y:S05]  /*352a0*/  @!P3 BRA `(.L_x_223) ;  /* 0xfffffffc00ecb947 */ /* 0x004fea000383ffff */
[----:B------:R-:W-:Y:S05]  /*352b0*/  BRA `(.L_x_572) ;  /* 0xffffff6800387947 */ /* 0x000fea000383ffff */
.L_x_228:
[----:B-1----:R-:W-:-:S04]  /*352c0*/  MOV R3, UR4 ;  /* 0x0000000400037c02 */ /* 0x002fc80008000f00 */
[----:B------:R1:W2:Y:S03]  /*352d0*/  SYNCS.PHASECHK.TRANS64.TRYWAIT P2, [R3+URZ+0x34400], R0 ;  /* 0x03440000030075a7 */ /* 0x0002a6000804017f */
[----:B--2---:R-:W-:Y:S05]  /*352e0*/  @!P2 NANOSLEEP.SYNCS 0x989680 ;  /* 0x009896800000a95d */ /* 0x004fea0003900000 */
[----:B------:R-:W2:Y:S02]  /*352f0*/  @!P2 SYNCS.PHASECHK.TRANS64 P2, [R3+URZ+0x34400], R0 ;  /* 0x034400000300a5a7 */ /* 0x000ea4000804007f */
[----:B--2---:R-:W-:Y:S05]  /*35300*/  @!P2 BRA `(.L_x_228) ;  /* 0xfffffffc00eca947 */ /* 0x004fea000383ffff */
[----:B------:R-:W-:Y:S05]  /*35310*/  BRA `(.L_x_573) ;  /* 0xffffff6c00947947 */ /* 0x000fea000383ffff */
.L_x_232:
[----:B--2---:R-:W-:-:S04]  /*35320*/  IMAD.U32 R3, RZ, RZ, UR4 ;  /* 0x00000004ff037e24 */ /* 0x004fc8000f8e00ff */
[----:B------:R2:W3:Y:S03]  /*35330*/  SYNCS.PHASECHK.TRANS64.TRYWAIT P2, [R3+URZ+0x34400], R2 ;  /* 0x03440002030075a7 */ /* 0x0004e6000804017f */
[----:B---3--:R-:W-:Y:S05]  /*35340*/  @!P2 NANOSLEEP.SYNCS 0x989680 ;  /* 0x009896800000a95d */ /* 0x008fea0003900000 */
[----:B------:R-:W3:Y:S02]  /*35350*/  @!P2 SYNCS.PHASECHK.TRANS64 P2, [R3+URZ+0x34400], R2 ;  /* 0x034400020300a5a7 */ /* 0x000ee4000804007f */
[----:B---3--:R-:W-:Y:S05]  /*35360*/  @!P2 BRA `(.L_x_232) ;  /* 0xfffffffc00eca947 */ /* 0x008fea000383ffff */
[----:B------:R-:W-:Y:S05]  /*35370*/  BRA `(.L_x_574) ;  /* 0xffffff7000387947 */ /* 0x000fea000383ffff */
.L_x_250:
[----:B-1----:R-:W-:-:S04]  /*35380*/  MOV R3, UR4 ;  /* 0x0000000400037c02 */ /* 0x002fc80008000f00 */
[----:B------:R1:W2:Y:S03]  /*35390*/  SYNCS.PHASECHK.TRANS64.TRYWAIT P0, [R3+URZ+0x344f8], R0 ;  /* 0x0344f800030075a7 */ /* 0x0002a6000800017f */
[----:B--2---:R-:W-:Y:S05]  /*353a0*/  @!P0 NANOSLEEP.SYNCS 0x989680 ;  /* 0x009896800000895d */ /* 0x004fea0003900000 */
[----:B------:R-:W2:Y:S02]  /*353b0*/  @!P0 SYNCS.PHASECHK.TRANS64 P0, [R3+URZ+0x344f8], R0 ;  /* 0x0344f800030085a7 */ /* 0x000ea4000800007f */
[----:B--2---:R-:W-:Y:S05]  /*353c0*/  @!P0 BRA `(.L_x_250) ;  /* 0xfffffffc00ec8947 */ /* 0x004fea000383ffff */
[----:B------:R-:W-:Y:S05]  /*353d0*/  BRA `(.L_x_575) ;  /* 0xffffff7c00987947 */ /* 0x000fea000383ffff */
.L_x_252:
[----:B-1----:R-:W-:-:S04]  /*353e0*/  MOV R6, UR6 ;  /* 0x0000000600067c02 */ /* 0x002fc80008000f00 */
[----:B------:R1:W2:Y:S03]  /*353f0*/  SYNCS.PHASECHK.TRANS64.TRYWAIT P0, [R6+URZ+0x34400], R3 ;  /* 0x03440003060075a7 */ /* 0x0002a6000800017f */
[----:B--2---:R-:W-:Y:S05]  /*35400*/  @!P0 NANOSLEEP.SYNCS 0x989680 ;  /* 0x009896800000895d */ /* 0x004fea0003900000 */
[----:B------:R-:W2:Y:S02]  /*35410*/  @!P0 SYNCS.PHASECHK.TRANS64 P0, [R6+URZ+0x34400], R3 ;  /* 0x03440003060085a7 */ /* 0x000ea4000800007f */
[----:B--2---:R-:W-:Y:S05]  /*35420*/  @!P0 BRA `(.L_x_252) ;  /* 0xfffffffc00ec8947 */ /* 0x004fea000383ffff */
[----:B------:R-:W-:Y:S05]  /*35430*/  BRA `(.L_x_576) ;  /* 0xffffff7c00c47947 */ /* 0x000fea000383ffff */
.L_x_258:
[----:B--2---:R-:W-:-:S04]  /*35440*/  MOV R3, UR4 ;  /* 0x0000000400037c02 */ /* 0x004fc80008000f00 */
[----:B------:R2:W3:Y:S03]  /*35450*/  SYNCS.PHASECHK.TRANS64.TRYWAIT P1, [R3+URZ+0x344d0], R8 ;  /* 0x0344d008030075a7 */ /* 0x0004e6000802017f */
[----:B---3--:R-:W-:Y:S05]  /*35460*/  @!P1 NANOSLEEP.SYNCS 0x989680 ;  /* 0x009896800000995d */ /* 0x008fea0003900000 */
[----:B------:R-:W3:Y:S02]  /*35470*/  @!P1 SYNCS.PHASECHK.TRANS64 P1, [R3+URZ+0x344d0], R8 ;  /* 0x0344d008030095a7 */ /* 0x000ee4000802007f */
[----:B---3--:R-:W-:Y:S05]  /*35480*/  @!P1 BRA `(.L_x_258) ;  /* 0xfffffffc00ec9947 */ /* 0x008fea000383ffff */
[----:B------:R-:W-:Y:S05]  /*35490*/  BRA `(.L_x_577) ;  /* 0xffffff8000707947 */ /* 0x000fea000383ffff */
.L_x_264:
[----:B--2---:R-:W-:-:S04]  /*354a0*/  IMAD.U32 R3, RZ, RZ, UR4 ;  /* 0x00000004ff037e24 */ /* 0x004fc8000f8e00ff */
[----:B------:R2:W4:Y:S03]  /*354b0*/  SYNCS.PHASECHK.TRANS64.TRYWAIT P1, [R3+URZ+0x344d8], R8 ;  /* 0x0344d808030075a7 */ /* 0x000526000802017f */
[----:B----4-:R-:W-:Y:S05]  /*354c0*/  @!P1 NANOSLEEP.SYNCS 0x989680 ;  /* 0x009896800000995d */ /* 0x010fea0003900000 */
[----:B------:R-:W4:Y:S02]  /*354d0*/  @!P1 SYNCS.PHASECHK.TRANS64 P1, [R3+URZ+0x344d8], R8 ;  /* 0x0344d808030095a7 */ /* 0x000f24000802007f */
[----:B----4-:R-:W-:Y:S05]  /*354e0*/  @!P1 BRA `(.L_x_264) ;  /* 0xfffffffc00ec9947 */ /* 0x010fea000383ffff */
[----:B------:R-:W-:Y:S05]  /*354f0*/  BRA `(.L_x_578) ;  /* 0xffffff8000ac7947 */ /* 0x000fea000383ffff */
.L_x_270:
[----:B-12---:R-:W-:-:S04]  /*35500*/  MOV R3, UR4 ;  /* 0x0000000400037c02 */ /* 0x006fc80008000f00 */
[----:B------:R1:W2:Y:S03]  /*35510*/  SYNCS.PHASECHK.TRANS64.TRYWAIT P1, [R3+URZ+0x344e0], R8 ;  /* 0x0344e008030075a7 */ /* 0x0002a6000802017f */
[----:B--2---:R-:W-:Y:S05]  /*35520*/  @!P1 NANOSLEEP.SYNCS 0x989680 ;  /* 0x009896800000995d */ /* 0x004fea0003900000 */
[----:B------:R-:W2:Y:S02]  /*35530*/  @!P1 SYNCS.PHASECHK.TRANS64 P1, [R3+URZ+0x344e0], R8 ;  /* 0x0344e008030095a7 */ /* 0x000ea4000802007f */
[----:B--2---:R-:W-:Y:S05]  /*35540*/  @!P1 BRA `(.L_x_270) ;  /* 0xfffffffc00ec9947 */ /* 0x004fea000383ffff */
[----:B------:R-:W-:Y:S05]  /*35550*/  BRA `(.L_x_579) ;  /* 0xffffff8000f07947 */ /* 0x000fea000383ffff */
.L_x_276:
[----:B-12---:R-:W-:-:S04]  /*35560*/  MOV R3, UR4 ;  /* 0x0000000400037c02 */ /* 0x006fc80008000f00 */
[----:B------:R1:W2:Y:S03]  /*35570*/  SYNCS.PHASECHK.TRANS64.TRYWAIT P1, [R3+URZ+0x344e8], R8 ;  /* 0x0344e808030075a7 */ /* 0x0002a6000802017f */
[----:B--2---:R-:W-:Y:S05]  /*35580*/  @!P1 NANOSLEEP.SYNCS 0x989680 ;  /* 0x009896800000995d */ /* 0x004fea0003900000 */
[----:B------:R-:W2:Y:S02]  /*35590*/  @!P1 SYNCS.PHASECHK.TRANS64 P1, [R3+URZ+0x344e8], R8 ;  /* 0x0344e808030095a7 */ /* 0x000ea4000802007f */
[----:B--2---:R-:W-:Y:S05]  /*355a0*/  @!P1 BRA `(.L_x_276) ;  /* 0xfffffffc00ec9947 */ /* 0x004fea000383ffff */
[----:B------:R-:W-:Y:S05]  /*355b0*/  BRA `(.L_x_580) ;  /* 0xffffff8400347947 */ /* 0x000fea000383ffff */
.L_x_282:
[----:B-12---:R-:W-:-:S04]  /*355c0*/  MOV R3, UR4 ;  /* 0x0000000400037c02 */ /* 0x006fc80008000f00 */
[----:B------:R1:W2:Y:S03]  /*355d0*/  SYNCS.PHASECHK.TRANS64.TRYWAIT P1, [R3+URZ+0x344d0], R2 ;  /* 0x0344d002030075a7 */ /* 0x0002a6000802017f */
[----:B--2---:R-:W-:Y:S05]  /*355e0*/  @!P1 NANOSLEEP.SYNCS 0x989680 ;  /* 0x009896800000995d */ /* 0x004fea0003900000 */
[----:B------:R-:W2:Y:S02]  /*355f0*/  @!P1 SYNCS.PHASECHK.TRANS64 P1, [R3+URZ+0x344d0], R2 ;  /* 0x0344d002030095a7 */ /* 0x000ea4000802007f */
[----:B--2---:R-:W-:Y:S05]  /*35600*/  @!P1 BRA `(.L_x_282) ;  /* 0xfffffffc00ec9947 */ /* 0x004fea000383ffff */
[----:B------:R-:W-:Y:S05]  /*35610*/  BRA `(.L_x_581) ;  /* 0xffffff8400807947 */ /* 0x000fea000383ffff */
.L_x_288:
[----:B-123--:R-:W-:-:S04]  /*35620*/  IMAD.U32 R3, RZ, RZ, UR4 ;  /* 0x00000004ff037e24 */ /* 0x00efc8000f8e00ff */
[----:B------:R1:W2:Y:S03]  /*35630*/  SYNCS.PHASECHK.TRANS64.TRYWAIT P1, [R3+URZ+0x344d8], R2 ;  /* 0x0344d802030075a7 */ /* 0x0002a6000802017f */
[----:B--2---:R-:W-:Y:S05]  /*35640*/  @!P1 NANOSLEEP.SYNCS 0x989680 ;  /* 0x009896800000995d */ /* 0x004fea0003900000 */
[----:B------:R-:W2:Y:S02]  /*35650*/  @!P1 SYNCS.PHASECHK.TRANS64 P1, [R3+URZ+0x344d8], R2 ;  /* 0x0344d802030095a7 */ /* 0x000ea4000802007f */
[----:B--2---:R-:W-:Y:S05]  /*35660*/  @!P1 BRA `(.L_x_288) ;  /* 0xfffffffc00ec9947 */ /* 0x004fea000383ffff */
[----:B------:R-:W-:Y:S05]  /*35670*/  BRA `(.L_x_582) ;  /* 0xffffff8400b47947 */ /* 0x000fea000383ffff */
.L_x_294:
[----:B-1234-:R-:W-:-:S04]  /*35680*/  MOV R3, UR4 ;  /* 0x0000000400037c02 */ /* 0x01efc80008000f00 */
[----:B------:R1:W2:Y:S03]  /*35690*/  SYNCS.PHASECHK.TRANS64.TRYWAIT P1, [R3+URZ+0x344e0], R2 ;  /* 0x0344e002030075a7 */ /* 0x0002a6000802017f */
[----:B--2---:R-:W-:Y:S05]  /*356a0*/  @!P1 NANOSLEEP.SYNCS 0x989680 ;  /* 0x009896800000995d */ /* 0x004fea0003900000 */
[----:B------:R-:W2:Y:S02]  /*356b0*/  @!P1 SYNCS.PHASECHK.TRANS64 P1, [R3+URZ+0x344e0], R2 ;  /* 0x0344e002030095a7 */ /* 0x000ea4000802007f */
[----:B--2---:R-:W-:Y:S05]  /*356c0*/  @!P1 BRA `(.L_x_294) ;  /* 0xfffffffc00ec9947 */ /* 0x004fea000383ffff */
[----:B------:R-:W-:Y:S05]  /*356d0*/  BRA `(.L_x_583) ;  /* 0xffffff8400ec7947 */ /* 0x000fea000383ffff */
.L_x_300:
[----:B-1234-:R-:W-:-:S04]  /*356e0*/  MOV R3, UR4 ;  /* 0x0000000400037c02 */ /* 0x01efc80008000f00 */
[----:B------:R1:W2:Y:S03]  /*356f0*/  SYNCS.PHASECHK.TRANS64.TRYWAIT P1, [R3+URZ+0x344e8], R2 ;  /* 0x0344e802030075a7 */ /* 0x0002a6000802017f */
[----:B--2---:R-:W-:Y:S05]  /*35700*/  @!P1 NANOSLEEP.SYNCS 0x989680 ;  /* 0x009896800000995d */ /* 0x004fea0003900000 */
[----:B------:R-:W2:Y:S02]  /*35710*/  @!P1 SYNCS.PHASECHK.TRANS64 P1, [R3+URZ+0x344e8], R2 ;  /* 0x0344e802030095a7 */ /* 0x000ea4000802007f */
[----:B--2---:R-:W-:Y:S05]  /*35720*/  @!P1 BRA `(.L_x_300) ;  /* 0xfffffffc00ec9947 */ /* 0x004fea000383ffff */
[----:B------:R-:W-:Y:S05]  /*35730*/  BRA `(.L_x_584) ;  /* 0xffffff8800247947 */ /* 0x000fea000383ffff */
.L_x_306:
[----:B-1234-:R-:W-:-:S04]  /*35740*/  MOV R3, UR4 ;  /* 0x0000000400037c02 */ /* 0x01efc80008000f00 */
[----:B------:R1:W2:Y:S03]  /*35750*/  SYNCS.PHASECHK.TRANS64.TRYWAIT P1, [R3+URZ+0x344d0], R8 ;  /* 0x0344d008030075a7 */ /* 0x0002a6000802017f */
[----:B--2---:R-:W-:Y:S05]  /*35760*/  @!P1 NANOSLEEP.SYNCS 0x989680 ;  /* 0x009896800000995d */ /* 0x004fea0003900000 */
[----:B------:R-:W2:Y:S02]  /*35770*/  @!P1 SYNCS.PHASECHK.TRANS64 P1, [R3+URZ+0x344d0], R8 ;  /* 0x0344d008030095a7 */ /* 0x000ea4000802007f */
[----:B--2---:R-:W-:Y:S05]  /*35780*/  @!P1 BRA `(.L_x_306) ;  /* 0xfffffffc00ec9947 */ /* 0x004fea000383ffff */
[----:B------:R-:W-:Y:S05]  /*35790*/  BRA `(.L_x_585) ;  /* 0xffffff8800607947 */ /* 0x000fea000383ffff */
.L_x_312:
[----:B-1234-:R-:W-:-:S04]  /*357a0*/  IMAD.U32 R3, RZ, RZ, UR4 ;  /* 0x00000004ff037e24 */ /* 0x01efc8000f8e00ff */
[----:B------:R1:W2:Y:S03]  /*357b0*/  SYNCS.PHASECHK.TRANS64.TRYWAIT P1, [R3+URZ+0x344d8], R8 ;  /* 0x0344d808030075a7 */ /* 0x0002a6000802017f */
[----:B--2---:R-:W-:Y:S05]  /*357c0*/  @!P1 NANOSLEEP.SYNCS 0x989680 ;  /* 0x009896800000995d */ /* 0x004fea0003900000 */
[----:B------:R-:W2:Y:S02]  /*357d0*/  @!P1 SYNCS.PHASECHK.TRANS64 P1, [R3+URZ+0x344d8], R8 ;  /* 0x0344d808030095a7 */ /* 0x000ea4000802007f */
[----:B--2---:R-:W-:Y:S05]  /*357e0*/  @!P1 BRA `(.L_x_312) ;  /* 0xfffffffc00ec9947 */ /* 0x004fea000383ffff */
[----:B------:R-:W-:Y:S05]  /*357f0*/  BRA `(.L_x_586) ;  /* 0xffffff8800947947 */ /* 0x000fea000383ffff */
.L_x_318:
[----:B-1234-:R-:W-:-:S04]  /*35800*/  MOV R3, UR4 ;  /* 0x0000000400037c02 */ /* 0x01efc80008000f00 */
[----:B------:R1:W2:Y:S03]  /*35810*/  SYNCS.PHASECHK.TRANS64.TRYWAIT P1, [R3+URZ+0x344e0], R8 ;  /* 0x0344e008030075a7 */ /* 0x0002a6000802017f */
[----:B--2---:R-:W-:Y:S05]  /*35820*/  @!P1 NANOSLEEP.SYNCS 0x989680 ;  /* 0x009896800000995d */ /* 0x004fea0003900000 */
[----:B------:R-:W2:Y:S02]  /*35830*/  @!P1 SYNCS.PHASECHK.TRANS64 P1, [R3+URZ+0x344e0], R8 ;  /* 0x0344e008030095a7 */ /* 0x000ea4000802007f */
[----:B--2---:R-:W-:Y:S05]  /*35840*/  @!P1 BRA `(.L_x_318) ;  /* 0xfffffffc00ec9947 */ /* 0x004fea000383ffff */
[----:B------:R-:W-:Y:S05]  /*35850*/  BRA `(.L_x_587) ;  /* 0xffffff8800cc7947 */ /* 0x000fea000383ffff */
.L_x_324:
[----:B-1234-:R-:W-:-:S04]  /*35860*/  MOV R3, UR4 ;  /* 0x0000000400037c02 */ /* 0x01efc80008000f00 */
[----:B------:R1:W2:Y:S03]  /*35870*/  SYNCS.PHASECHK.TRANS64.TRYWAIT P1, [R3+URZ+0x344e8], R8 ;  /* 0x0344e808030075a7 */ /* 0x0002a6000802017f */
[----:B--2---:R-:W-:Y:S05]  /*35880*/  @!P1 NANOSLEEP.SYNCS 0x989680 ;  /* 0x009896800000995d */ /* 0x004fea0003900000 */
[----:B------:R-:W2:Y:S02]  /*35890*/  @!P1 SYNCS.PHASECHK.TRANS64 P1, [R3+URZ+0x344e8], R8 ;  /* 0x0344e808030095a7 */ /* 0x000ea4000802007f */
[----:B--2---:R-:W-:Y:S05]  /*358a0*/  @!P1 BRA `(.L_x_324) ;  /* 0xfffffffc00ec9947 */ /* 0x004fea000383ffff */
[----:B------:R-:W-:Y:S05]  /*358b0*/  BRA `(.L_x_588) ;  /* 0xffffff8c00047947 */ /* 0x000fea000383ffff */
.L_x_330:
[----:B-1234-:R-:W-:-:S04]  /*358c0*/  MOV R3, UR4 ;  /* 0x0000000400037c02 */ /* 0x01efc80008000f00 */
[----:B------:R1:W2:Y:S03]  /*358d0*/  SYNCS.PHASECHK.TRANS64.TRYWAIT P1, [R3+URZ+0x344d0], R2 ;  /* 0x0344d002030075a7 */ /* 0x0002a6000802017f */
[----:B--2---:R-:W-:Y:S05]  /*358e0*/  @!P1 NANOSLEEP.SYNCS 0x989680 ;  /* 0x009896800000995d */ /* 0x004fea0003900000 */
[----:B------:R-:W2:Y:S02]  /*358f0*/  @!P1 SYNCS.PHASECHK.TRANS64 P1, [R3+URZ+0x344d0], R2 ;  /* 0x0344d002030095a7 */ /* 0x000ea4000802007f */
[----:B--2---:R-:W-:Y:S05]  /*35900*/  @!P1 BRA `(.L_x_330) ;  /* 0xfffffffc00ec9947 */ /* 0x004fea000383ffff */
[----:B------:R-:W-:Y:S05]  /*35910*/  BRA `(.L_x_589) ;  /* 0xffffff8c00407947 */ /* 0x000fea000383ffff */
.L_x_336:
[----:B-1234-:R-:W-:-:S04]  /*35920*/  IMAD.U32 R3, RZ, RZ, UR4 ;  /* 0x00000004ff037e24 */ /* 0x01efc8000f8e00ff */
[----:B------:R1:W2:Y:S03]  /*35930*/  SYNCS.PHASECHK.TRANS64.TRYWAIT P1, [R3+URZ+0x344d8], R2 ;  /* 0x0344d802030075a7 */ /* 0x0002a6000802017f */
[----:B--2---:R-:W-:Y:S05]  /*35940*/  @!P1 NANOSLEEP.SYNCS 0x989680 ;  /* 0x009896800000995d */ /* 0x004fea0003900000 */
[----:B------:R-:W2:Y:S02]  /*35950*/  @!P1 SYNCS.PHASECHK.TRANS64 P1, [R3+URZ+0x344d8], R2 ;  /* 0x0344d802030095a7 */ /* 0x000ea4000802007f */
[----:B--2---:R-:W-:Y:S05]  /*35960*/  @!P1 BRA `(.L_x_336) ;  /* 0xfffffffc00ec9947 */ /* 0x004fea000383ffff */
[----:B------:R-:W-:Y:S05]  /*35970*/  BRA `(.L_x_590) ;  /* 0xffffff8c00747947 */ /* 0x000fea000383ffff */
.L_x_342:
[----:B-1234-:R-:W-:-:S04]  /*35980*/  MOV R3, UR4 ;  /* 0x0000000400037c02 */ /* 0x01efc80008000f00 */
[----:B------:R1:W2:Y:S03]  /*35990*/  SYNCS.PHASECHK.TRANS64.TRYWAIT P1, [R3+URZ+0x344e0], R2 ;  /* 0x0344e002030075a7 */ /* 0x0002a6000802017f */
[----:B--2---:R-:W-:Y:S05]  /*359a0*/  @!P1 NANOSLEEP.SYNCS 0x989680 ;  /* 0x009896800000995d */ /* 0x004fea0003900000 */
[----:B------:R-:W2:Y:S02]  /*359b0*/  @!P1 SYNCS.PHASECHK.TRANS64 P1, [R3+URZ+0x344e0], R2 ;  /* 0x0344e002030095a7 */ /* 0x000ea4000802007f */
[----:B--2---:R-:W-:Y:S05]  /*359c0*/  @!P1 BRA `(.L_x_342) ;  /* 0xfffffffc00ec9947 */ /* 0x004fea000383ffff */
[----:B------:R-:W-:Y:S05]  /*359d0*/  BRA `(.L_x_591) ;  /* 0xffffff8c00ac7947 */ /* 0x000fea000383ffff */
.L_x_348:
[----:B-1234-:R-:W-:-:S04]  /*359e0*/  MOV R3, UR4 ;  /* 0x0000000400037c02 */ /* 0x01efc80008000f00 */
[----:B------:R1:W2:Y:S03]  /*359f0*/  SYNCS.PHASECHK.TRANS64.TRYWAIT P1, [R3+URZ+0x344e8], R2 ;  /* 0x0344e802030075a7 */ /* 0x0002a6000802017f */
[----:B--2---:R-:W-:Y:S05]  /*35a00*/  @!P1 NANOSLEEP.SYNCS 0x989680 ;  /* 0x009896800000995d */ /* 0x004fea0003900000 */
[----:B------:R-:W2:Y:S02]  /*35a10*/  @!P1 SYNCS.PHASECHK.TRANS64 P1, [R3+URZ+0x344e8], R2 ;  /* 0x0344e802030095a7 */ /* 0x000ea4000802007f */
[----:B--2---:R-:W-:Y:S05]  /*35a20*/  @!P1 BRA `(.L_x_348) ;  /* 0xfffffffc00ec9947 */ /* 0x004fea000383ffff */
[----:B------:R-:W-:Y:S05]  /*35a30*/  BRA `(.L_x_592) ;  /* 0xffffff8c00e47947 */ /* 0x000fea000383ffff */
.L_x_354:
[----:B-1234-:R-:W-:-:S04]  /*35a40*/  MOV R3, UR4 ;  /* 0x0000000400037c02 */ /* 0x01efc80008000f00 */
[----:B------:R1:W2:Y:S03]  /*35a50*/  SYNCS.PHASECHK.TRANS64.TRYWAIT P1, [R3+URZ+0x344d0], R8 ;  /* 0x0344d008030075a7 */ /* 0x0002a6000802017f */
[----:B--2---:R-:W-:Y:S05]  /*35a60*/  @!P1 NANOSLEEP.SYNCS 0x989680 ;  /* 0x009896800000995d */ /* 0x004fea0003900000 */
[----:B------:R-:W2:Y:S02]  /*35a70*/  @!P1 SYNCS.PHASECHK.TRANS64 P1, [R3+URZ+0x344d0], R8 ;  /* 0x0344d008030095a7 */ /* 0x000ea4000802007f */
[----:B--2---:R-:W-:Y:S05]  /*35a80*/  @!P1 BRA `(.L_x_354) ;  /* 0xfffffffc00ec9947 */ /* 0x004fea000383ffff */
[----:B------:R-:W-:Y:S05]  /*35a90*/  BRA `(.L_x_593) ;  /* 0xffffff9000207947 */ /* 0x000fea000383ffff */
.L_x_360:
[----:B-1234-:R-:W-:-:S04]  /*35aa0*/  IMAD.U32 R3, RZ, RZ, UR4 ;  /* 0x00000004ff037e24 */ /* 0x01efc8000f8e00ff */
[----:B------:R1:W2:Y:S03]  /*35ab0*/  SYNCS.PHASECHK.TRANS64.TRYWAIT P1, [R3+URZ+0x344d8], R8 ;  /* 0x0344d808030075a7 */ /* 0x0002a6000802017f */
[----:B--2---:R-:W-:Y:S05]  /*35ac0*/  @!P1 NANOSLEEP.SYNCS 0x989680 ;  /* 0x009896800000995d */ /* 0x004fea0003900000 */
[----:B------:R-:W2:Y:S02]  /*35ad0*/  @!P1 SYNCS.PHASECHK.TRANS64 P1, [R3+URZ+0x344d8], R8 ;  /* 0x0344d808030095a7 */ /* 0x000ea4000802007f */
[----:B--2---:R-:W-:Y:S05]  /*35ae0*/  @!P1 BRA `(.L_x_360) ;  /* 0xfffffffc00ec9947 */ /* 0x004fea000383ffff */
[----:B------:R-:W-:Y:S05]  /*35af0*/  BRA `(.L_x_594) ;  /* 0xffffff9000547947 */ /* 0x000fea000383ffff */
.L_x_366:
[----:B-1234-:R-:W-:-:S04]  /*35b00*/  MOV R3, UR4 ;  /* 0x0000000400037c02 */ /* 0x01efc80008000f00 */
[----:B------:R1:W2:Y:S03]  /*35b10*/  SYNCS.PHASECHK.TRANS64.TRYWAIT P1, [R3+URZ+0x344e0], R8 ;  /* 0x0344e008030075a7 */ /* 0x0002a6000802017f */
[----:B--2---:R-:W-:Y:S05]  /*35b20*/  @!P1 NANOSLEEP.SYNCS 0x989680 ;  /* 0x009896800000995d */ /* 0x004fea0003900000 */
[----:B------:R-:W2:Y:S02]  /*35b30*/  @!P1 SYNCS.PHASECHK.TRANS64 P1, [R3+URZ+0x344e0], R8 ;  /* 0x0344e008030095a7 */ /* 0x000ea4000802007f */
[----:B--2---:R-:W-:Y:S05]  /*35b40*/  @!P1 BRA `(.L_x_366) ;  /* 0xfffffffc00ec9947 */ /* 0x004fea000383ffff */
[----:B------:R-:W-:Y:S05]  /*35b50*/  BRA `(.L_x_595) ;  /* 0xffffff90008c7947 */ /* 0x000fea000383ffff */
.L_x_372:
[----:B-1234-:R-:W-:-:S04]  /*35b60*/  MOV R3, UR4 ;  /* 0x0000000400037c02 */ /* 0x01efc80008000f00 */
[----:B------:R1:W2:Y:S03]  /*35b70*/  SYNCS.PHASECHK.TRANS64.TRYWAIT P1, [R3+URZ+0x344e8], R8 ;  /* 0x0344e808030075a7 */ /* 0x0002a6000802017f */
[----:B--2---:R-:W-:Y:S05]  /*35b80*/  @!P1 NANOSLEEP.SYNCS 0x989680 ;  /* 0x009896800000995d */ /* 0x004fea0003900000 */
[----:B------:R-:W2:Y:S02]  /*35b90*/  @!P1 SYNCS.PHASECHK.TRANS64 P1, [R3+URZ+0x344e8], R8 ;  /* 0x0344e808030095a7 */ /* 0x000ea4000802007f */
[----:B--2---:R-:W-:Y:S05]  /*35ba0*/  @!P1 BRA `(.L_x_372) ;  /* 0xfffffffc00ec9947 */ /* 0x004fea000383ffff */
[----:B------:R-:W-:Y:S05]  /*35bb0*/  BRA `(.L_x_596) ;  /* 0xffffff9000c47947 */ /* 0x000fea000383ffff */
.L_x_378:
[----:B-1234-:R-:W-:-:S04]  /*35bc0*/  MOV R3, UR4 ;  /* 0x0000000400037c02 */ /* 0x01efc80008000f00 */
[----:B------:R1:W2:Y:S03]  /*35bd0*/  SYNCS.PHASECHK.TRANS64.TRYWAIT P1, [R3+URZ+0x344d0], R2 ;  /* 0x0344d002030075a7 */ /* 0x0002a6000802017f */
[----:B--2---:R-:W-:Y:S05]  /*35be0*/  @!P1 NANOSLEEP.SYNCS 0x989680 ;  /* 0x009896800000995d */ /* 0x004fea0003900000 */
[----:B------:R-:W2:Y:S02]  /*35bf0*/  @!P1 SYNCS.PHASECHK.TRANS64 P1, [R3+URZ+0x344d0], R2 ;  /* 0x0344d002030095a7 */ /* 0x000ea4000802007f */
[----:B--2---:R-:W-:Y:S05]  /*35c00*/  @!P1 BRA `(.L_x_378) ;  /* 0xfffffffc00ec9947 */ /* 0x004fea000383ffff */
[----:B------:R-:W-:Y:S05]  /*35c10*/  BRA `(.L_x_597) ;  /* 0xffffff9400007947 */ /* 0x000fea000383ffff */
.L_x_384:
[----:B-1234-:R-:W-:-:S04]  /*35c20*/  IMAD.U32 R3, RZ, RZ, UR4 ;  /* 0x00000004ff037e24 */ /* 0x01efc8000f8e00ff */
[----:B------:R1:W2:Y:S03]  /*35c30*/  SYNCS.PHASECHK.TRANS64.TRYWAIT P1, [R3+URZ+0x344d8], R2 ;  /* 0x0344d802030075a7 */ /* 0x0002a6000802017f */
[----:B--2---:R-:W-:Y:S05]  /*35c40*/  @!P1 NANOSLEEP.SYNCS 0x989680 ;  /* 0x009896800000995d */ /* 0x004fea0003900000 */
[----:B------:R-:W2:Y:S02]  /*35c50*/  @!P1 SYNCS.PHASECHK.TRANS64 P1, [R3+URZ+0x344d8], R2 ;  /* 0x0344d802030095a7 */ /* 0x000ea4000802007f */
[----:B--2---:R-:W-:Y:S05]  /*35c60*/  @!P1 BRA `(.L_x_384) ;  /* 0xfffffffc00ec9947 */ /* 0x004fea000383ffff */
[----:B------:R-:W-:Y:S05]  /*35c70*/  BRA `(.L_x_598) ;  /* 0xffffff9400347947 */ /* 0x000fea000383ffff */
.L_x_390:
[----:B-1234-:R-:W-:-:S04]  /*35c80*/  MOV R3, UR4 ;  /* 0x0000000400037c02 */ /* 0x01efc80008000f00 */
[----:B------:R1:W2:Y:S03]  /*35c90*/  SYNCS.PHASECHK.TRANS64.TRYWAIT P1, [R3+URZ+0x344e0], R2 ;  /* 0x0344e002030075a7 */ /* 0x0002a6000802017f */
[----:B--2---:R-:W-:Y:S05]  /*35ca0*/  @!P1 NANOSLEEP.SYNCS 0x989680 ;  /* 0x009896800000995d */ /* 0x004fea0003900000 */
[----:B------:R-:W2:Y:S02]  /*35cb0*/  @!P1 SYNCS.PHASECHK.TRANS64 P1, [R3+URZ+0x344e0], R2 ;  /* 0x0344e002030095a7 */ /* 0x000ea4000802007f */
[----:B--2---:R-:W-:Y:S05]  /*35cc0*/  @!P1 BRA `(.L_x_390) ;  /* 0xfffffffc00ec9947 */ /* 0x004fea000383ffff */
[----:B------:R-:W-:Y:S05]  /*35cd0*/  BRA `(.L_x_599) ;  /* 0xffffff94006c7947 */ /* 0x000fea000383ffff */
.L_x_396:
[----:B-1234-:R-:W-:-:S04]  /*35ce0*/  MOV R3, UR4 ;  /* 0x0000000400037c02 */ /* 0x01efc80008000f00 */
[----:B------:R1:W2:Y:S03]  /*35cf0*/  SYNCS.PHASECHK.TRANS64.TRYWAIT P1, [R3+URZ+0x344e8], R2 ;  /* 0x0344e802030075a7 */ /* 0x0002a6000802017f */
[----:B--2---:R-:W-:Y:S05]  /*35d00*/  @!P1 NANOSLEEP.SYNCS 0x989680 ;  /* 0x009896800000995d */ /* 0x004fea0003900000 */
[----:B------:R-:W2:Y:S02]  /*35d10*/  @!P1 SYNCS.PHASECHK.TRANS64 P1, [R3+URZ+0x344e8], R2 ;  /* 0x0344e802030095a7 */ /* 0x000ea4000802007f */
[----:B--2---:R-:W-:Y:S05]  /*35d20*/  @!P1 BRA `(.L_x_396) ;  /* 0xfffffffc00ec9947 */ /* 0x004fea000383ffff */
[----:B------:R-:W-:Y:S05]  /*35d30*/  BRA `(.L_x_600) ;  /* 0xffffff9400a47947 */ /* 0x000fea000383ffff */
.L_x_402:
[----:B-1234-:R-:W-:-:S04]  /*35d40*/  MOV R3, UR4 ;  /* 0x0000000400037c02 */ /* 0x01efc80008000f00 */
[----:B------:R1:W2:Y:S03]  /*35d50*/  SYNCS.PHASECHK.TRANS64.TRYWAIT P1, [R3+URZ+0x344d0], R8 ;  /* 0x0344d008030075a7 */ /* 0x0002a6000802017f */
[----:B--2---:R-:W-:Y:S05]  /*35d60*/  @!P1 NANOSLEEP.SYNCS 0x989680 ;  /* 0x009896800000995d */ /* 0x004fea0003900000 */
[----:B------:R-:W2:Y:S02]  /*35d70*/  @!P1 SYNCS.PHASECHK.TRANS64 P1, [R3+URZ+0x344d0], R8 ;  /* 0x0344d008030095a7 */ /* 0x000ea4000802007f */
[----:B--2---:R-:W-:Y:S05]  /*35d80*/  @!P1 BRA `(.L_x_402) ;  /* 0xfffffffc00ec9947 */ /* 0x004fea000383ffff */
[----:B------:R-:W-:Y:S05]  /*35d90*/  BRA `(.L_x_601) ;  /* 0xffffff9400e07947 */ /* 0x000fea000383ffff */
.L_x_408:
[----:B-1234-:R-:W-:-:S04]  /*35da0*/  IMAD.U32 R3, RZ, RZ, UR4 ;  /* 0x00000004ff037e24 */ /* 0x01efc8000f8e00ff */
[----:B------:R1:W2:Y:S03]  /*35db0*/  SYNCS.PHASECHK.TRANS64.TRYWAIT P1, [R3+URZ+0x344d8], R8 ;  /* 0x0344d808030075a7 */ /* 0x0002a6000802017f */
[----:B--2---:R-:W-:Y:S05]  /*35dc0*/  @!P1 NANOSLEEP.SYNCS 0x989680 ;  /* 0x009896800000995d */ /* 0x004fea0003900000 */
[----:B------:R-:W2:Y:S02]  /*35dd0*/  @!P1 SYNCS.PHASECHK.TRANS64 P1, [R3+URZ+0x344d8], R8 ;  /* 0x0344d808030095a7 */ /* 0x000ea4000802007f */
[----:B--2---:R-:W-:Y:S05]  /*35de0*/  @!P1 BRA `(.L_x_408) ;  /* 0xfffffffc00ec9947 */ /* 0x004fea000383ffff */
[----:B------:R-:W-:Y:S05]  /*35df0*/  BRA `(.L_x_602) ;  /* 0xffffff9800147947 */ /* 0x000fea000383ffff */
.L_x_414:
[----:B-1234-:R-:W-:-:S04]  /*35e00*/  MOV R3, UR4 ;  /* 0x0000000400037c02 */ /* 0x01efc80008000f00 */
[----:B------:R1:W2:Y:S03]  /*35e10*/  SYNCS.PHASECHK.TRANS64.TRYWAIT P1, [R3+URZ+0x344e0], R8 ;  /* 0x0344e008030075a7 */ /* 0x0002a6000802017f */
[----:B--2---:R-:W-:Y:S05]  /*35e20*/  @!P1 NANOSLEEP.SYNCS 0x989680 ;  /* 0x009896800000995d */ /* 0x004fea0003900000 */
[----:B------:R-:W2:Y:S02]  /*35e30*/  @!P1 SYNCS.PHASECHK.TRANS64 P1, [R3+URZ+0x344e0], R8 ;  /* 0x0344e008030095a7 */ /* 0x000ea4000802007f */
[----:B--2---:R-:W-:Y:S05]  /*35e40*/  @!P1 BRA `(.L_x_414) ;  /* 0xfffffffc00ec9947 */ /* 0x004fea000383ffff */
[----:B------:R-:W-:Y:S05]  /*35e50*/  BRA `(.L_x_603) ;  /* 0xffffff98004c7947 */ /* 0x000fea000383ffff */
.L_x_420:
[----:B-1234-:R-:W-:-:S04]  /*35e60*/  MOV R3, UR4 ;  /* 0x0000000400037c02 */ /* 0x01efc80008000f00 */
[----:B------:R1:W2:Y:S03]  /*35e70*/  SYNCS.PHASECHK.TRANS64.TRYWAIT P1, [R3+URZ+0x344e8], R8 ;  /* 0x0344e808030075a7 */ /* 0x0002a6000802017f */
[----:B--2---:R-:W-:Y:S05]  /*35e80*/  @!P1 NANOSLEEP.SYNCS 0x989680 ;  /* 0x009896800000995d */ /* 0x004fea0003900000 */
[----:B------:R-:W2:Y:S02]  /*35e90*/  @!P1 SYNCS.PHASECHK.TRANS64 P1, [R3+URZ+0x344e8], R8 ;  /* 0x0344e808030095a7 */ /* 0x000ea4000802007f */
[----:B--2---:R-:W-:Y:S05]  /*35ea0*/  @!P1 BRA `(.L_x_420) ;  /* 0xfffffffc00ec9947 */ /* 0x004fea000383ffff */
[----:B------:R-:W-:Y:S05]  /*35eb0*/  BRA `(.L_x_604) ;  /* 0xffffff9800847947 */ /* 0x000fea000383ffff */
.L_x_426:
[----:B-1234-:R-:W-:-:S04]  /*35ec0*/  MOV R3, UR4 ;  /* 0x0000000400037c02 */ /* 0x01efc80008000f00 */
[----:B------:R1:W2:Y:S03]  /*35ed0*/  SYNCS.PHASECHK.TRANS64.TRYWAIT P1, [R3+URZ+0x344d0], R2 ;  /* 0x0344d002030075a7 */ /* 0x0002a6000802017f */
[----:B--2---:R-:W-:Y:S05]  /*35ee0*/  @!P1 NANOSLEEP.SYNCS 0x989680 ;  /* 0x009896800000995d */ /* 0x004fea0003900000 */
[----:B------:R-:W2:Y:S02]  /*35ef0*/  @!P1 SYNCS.PHASECHK.TRANS64 P1, [R3+URZ+0x344d0], R2 ;  /* 0x0344d002030095a7 */ /* 0x000ea4000802007f */
[----:B--2---:R-:W-:Y:S05]  /*35f00*/  @!P1 BRA `(.L_x_426) ;  /* 0xfffffffc00ec9947 */ /* 0x004fea000383ffff */
[----:B------:R-:W-:Y:S05]  /*35f10*/  BRA `(.L_x_605) ;  /* 0xffffff9800c07947 */ /* 0x000fea000383ffff */
.L_x_432:
[----:B-1234-:R-:W-:-:S04]  /*35f20*/  IMAD.U32 R3, RZ, RZ, UR4 ;  /* 0x00000004ff037e24 */ /* 0x01efc8000f8e00ff */
[----:B------:R1:W2:Y:S03]  /*35f30*/  SYNCS.PHASECHK.TRANS64.TRYWAIT P1, [R3+URZ+0x344d8], R2 ;  /* 0x0344d802030075a7 */ /* 0x0002a6000802017f */
[----:B--2---:R-:W-:Y:S05]  /*35f40*/  @!P1 NANOSLEEP.SYNCS 0x989680 ;  /* 0x009896800000995d */ /* 0x004fea0003900000 */
[----:B------:R-:W2:Y:S02]  /*35f50*/  @!P1 SYNCS.PHASECHK.TRANS64 P1, [R3+URZ+0x344d8], R2 ;  /* 0x0344d802030095a7 */ /* 0x000ea4000802007f */
[----:B--2---:R-:W-:Y:S05]  /*35f60*/  @!P1 BRA `(.L_x_432) ;  /* 0xfffffffc00ec9947 */ /* 0x004fea000383ffff */
[----:B------:R-:W-:Y:S05]  /*35f70*/  BRA `(.L_x_606) ;  /* 0xffffff9800f47947 */ /* 0x000fea000383ffff */
.L_x_438:
[----:B-1234-:R-:W-:-:S04]  /*35f80*/  MOV R3, UR4 ;  /* 0x0000000400037c02 */ /* 0x01efc80008000f00 */
[----:B------:R1:W2:Y:S03]  /*35f90*/  SYNCS.PHASECHK.TRANS64.TRYWAIT P1, [R3+URZ+0x344e0], R2 ;  /* 0x0344e002030075a7 */ /* 0x0002a6000802017f */
[----:B--2---:R-:W-:Y:S05]  /*35fa0*/  @!P1 NANOSLEEP.SYNCS 0x989680 ;  /* 0x009896800000995d */ /* 0x004fea0003900000 */
[----:B------:R-:W2:Y:S02]  /*35fb0*/  @!P1 SYNCS.PHASECHK.TRANS64 P1, [R3+URZ+0x344e0], R2 ;  /* 0x0344e002030095a7 */ /* 0x000ea4000802007f */
[----:B--2---:R-:W-:Y:S05]  /*35fc0*/  @!P1 BRA `(.L_x_438) ;  /* 0xfffffffc00ec9947 */ /* 0x004fea000383ffff */
[----:B------:R-:W-:Y:S05]  /*35fd0*/  BRA `(.L_x_607) ;  /* 0xffffff9c002c7947 */ /* 0x000fea000383ffff */
.L_x_444:
[----:B-1234-:R-:W-:-:S04]  /*35fe0*/  MOV R3, UR4 ;  /* 0x0000000400037c02 */ /* 0x01efc80008000f00 */
[----:B------:R1:W2:Y:S03]  /*35ff0*/  SYNCS.PHASECHK.TRANS64.TRYWAIT P1, [R3+URZ+0x344e8], R2 ;  /* 0x0344e802030075a7 */ /* 0x0002a6000802017f */
[----:B--2---:R-:W-:Y:S05]  /*36000*/  @!P1 NANOSLEEP.SYNCS 0x989680 ;  /* 0x009896800000995d */ /* 0x004fea0003900000 */
[----:B------:R-:W2:Y:S02]  /*36010*/  @!P1 SYNCS.PHASECHK.TRANS64 P1, [R3+URZ+0x344e8], R2 ;  /* 0x0344e802030095a7 */ /* 0x000ea4000802007f */
[----:B--2---:R-:W-:Y:S05]  /*36020*/  @!P1 BRA `(.L_x_444) ;  /* 0xfffffffc00ec9947 */ /* 0x004fea000383ffff */
[----:B------:R-:W-:Y:S05]  /*36030*/  BRA `(.L_x_608) ;  /* 0xffffff9c00687947 */ /* 0x000fea000383ffff */
.L_x_459:
[----:B-1----:R-:W-:-:S04]  /*36040*/  MOV R3, UR4 ;  /* 0x0000000400037c02 */ /* 0x002fc80008000f00 */
[----:B------:R1:W2:Y:S03]  /*36050*/  SYNCS.PHASECHK.TRANS64.TRYWAIT P0, [R3+URZ+0x344d0], R8 ;  /* 0x0344d008030075a7 */ /* 0x0002a6000800017f */
[----:B--2---:R-:W-:Y:S05]  /*36060*/  @!P0 NANOSLEEP.SYNCS 0x989680 ;  /* 0x009896800000895d */ /* 0x004fea0003900000 */
[----:B------:R-:W2:Y:S02]  /*36070*/  @!P0 SYNCS.PHASECHK.TRANS64 P0, [R3+URZ+0x344d0], R8 ;  /* 0x0344d008030085a7 */ /* 0x000ea4000800007f */
[----:B--2---:R-:W-:Y:S05]  /*36080*/  @!P0 BRA `(.L_x_459) ;  /* 0xfffffffc00ec8947 */ /* 0x004fea000383ffff */
[----:B------:R-:W-:Y:S05]  /*36090*/  BRA `(.L_x_609) ;  /* 0xffffffa000f87947 */ /* 0x000fea000383ffff */
.L_x_461:
[----:B-1----:R-:W-:-:S04]  /*360a0*/  IMAD.U32 R3, RZ, RZ, UR4 ;  /* 0x00000004ff037e24 */ /* 0x002fc8000f8e00ff */
[----:B------:R1:W2:Y:S03]  /*360b0*/  SYNCS.PHASECHK.TRANS64.TRYWAIT P0, [R3+URZ+0x344d8], R8 ;  /* 0x0344d808030075a7 */ /* 0x0002a6000800017f */
[----:B--2---:R-:W-:Y:S05]  /*360c0*/  @!P0 NANOSLEEP.SYNCS 0x989680 ;  /* 0x009896800000895d */ /* 0x004fea0003900000 */
[----:B------:R-:W2:Y:S02]  /*360d0*/  @!P0 SYNCS.PHASECHK.TRANS64 P0, [R3+URZ+0x344d8], R8 ;  /* 0x0344d808030085a7 */ /* 0x000ea4000800007f */
[----:B--2---:R-:W-:Y:S05]  /*360e0*/  @!P0 BRA `(.L_x_461) ;  /* 0xfffffffc00ec8947 */ /* 0x004fea000383ffff */
[----:B------:R-:W-:Y:S05]  /*360f0*/  BRA `(.L_x_610) ;  /* 0xffffffa000f07947 */ /* 0x000fea000383ffff */
.L_x_463:
[----:B-1----:R-:W-:-:S04]  /*36100*/  MOV R3, UR4 ;  /* 0x0000000400037c02 */ /* 0x002fc80008000f00 */
[----:B------:R1:W2:Y:S03]  /*36110*/  SYNCS.PHASECHK.TRANS64.TRYWAIT P0, [R3+URZ+0x344e0], R8 ;  /* 0x0344e008030075a7 */ /* 0x0002a6000800017f */
[----:B--2---:R-:W-:Y:S05]  /*36120*/  @!P0 NANOSLEEP.SYNCS 0x989680 ;  /* 0x009896800000895d */ /* 0x004fea0003900000 */
[----:B------:R-:W2:Y:S02]  /*36130*/  @!P0 SYNCS.PHASECHK.TRANS64 P0, [R3+URZ+0x344e0], R8 ;  /* 0x0344e008030085a7 */ /* 0x000ea4000800007f */
[----:B--2---:R-:W-:Y:S05]  /*36140*/  @!P0 BRA `(.L_x_463) ;  /* 0xfffffffc00ec8947 */ /* 0x004fea000383ffff */
[----:B------:R-:W-:Y:S05]  /*36150*/  BRA `(.L_x_611) ;  /* 0xffffffa000e87947 */ /* 0x000fea000383ffff */
.L_x_475:
[----:B------:R-:W-:Y:S01]  /*36160*/  BSSY B1, `(.L_x_612) ;  /* 0x0000006000017945 */ /* 0x000fe20003800000 */
[----:B------:R-:W-:-:S07]  /*36170*/  MOV R15, 0xffffffff ;  /* 0xffffffff000f7802 */ /* 0x000fce0000000f00 */
[----:B------:R-:W-:Y:S05]  /*36180*/  WARPSYNC.COLLECTIVE R15, `(.L_x_613) ;  /* 0x000000000f0c7348 */ /* 0x000fea0003c00000 */
[----:B------:R-:W-:Y:S02]  /*36190*/  ELECT P6, UR62, PT ;  /* 0x00000000003e782f */ /* 0x000fe400038c0000 */
[----:B------:R-:W-:Y:S01]  /*361a0*/  MOV R14, UR62 ;  /* 0x0000003e000e7c02 */ /* 0x000fe20008000f00 */
[----:B------:R-:W-:Y:S10]  /*361b0*/  ENDCOLLECTIVE ;  /* 0x000000000000791b */ /* 0x000ff40003800000 */
.L_x_613:
[----:B------:R-:W-:Y:S05]  /*361c0*/  BSYNC B1 ;  /* 0x0000000000017941 */ /* 0x000fea0003800000 */
.L_x_612:
[----:B------:R-:W-:Y:S05]  /*361d0*/  BRA `(.L_x_614) ;  /* 0xffffffac00f87947 */ /* 0x000fea000383ffff */
.L_x_478:
[----:B-1----:R1:W3:Y:S02]  /*361e0*/  SYNCS.PHASECHK.TRANS64.TRYWAIT P0, [R8+URZ+0x34498], R5 ;  /* 0x03449805080075a7 */ /* 0x0022e4000800017f */
[----:B---3--:R-:W-:Y:S05]  /*361f0*/  @!P0 NANOSLEEP.SYNCS 0x989680 ;  /* 0x009896800000895d */ /* 0x008fea0003900000 */
[----:B------:R-:W3:Y:S02]  /*36200*/  @!P0 SYNCS.PHASECHK.TRANS64 P0, [R8+URZ+0x34498], R5 ;  /* 0x03449805080085a7 */ /* 0x000ee4000800007f */
[----:B---3--:R-:W-:Y:S05]  /*36210*/  @!P0 BRA `(.L_x_478) ;  /* 0xfffffffc00f08947 */ /* 0x008fea000383ffff */
[----:B------:R-:W-:Y:S05]  /*36220*/  BRA `(.L_x_615) ;  /* 0xffffffb000247947 */ /* 0x000fea000383ffff */
.L_x_483:
[----:B-1----:R1:W2:Y:S02]  /*36230*/  SYNCS.PHASECHK.TRANS64.TRYWAIT P0, [R3+URZ+0x34400], R2 ;  /* 0x03440002030075a7 */ /* 0x0022a4000800017f */
[----:B--2---:R-:W-:Y:S05]  /*36240*/  @!P0 NANOSLEEP.SYNCS 0x989680 ;  /* 0x009896800000895d */ /* 0x004fea0003900000 */
[----:B------:R-:W2:Y:S02]  /*36250*/  @!P0 SYNCS.PHASECHK.TRANS64 P0, [R3+URZ+0x34400], R2 ;  /* 0x03440002030085a7 */ /* 0x000ea4000800007f */
[----:B--2---:R-:W-:Y:S05]  /*36260*/  @!P0 BRA `(.L_x_483) ;  /* 0xfffffffc00f08947 */ /* 0x004fea000383ffff */
[----:B------:R-:W-:Y:S05]  /*36270*/  BRA `(.L_x_616) ;  /* 0xffffffb000f07947 */ /* 0x000fea000383ffff */
.L_x_486:
[----:B------:R-:W-:Y:S01]  /*36280*/  BSSY B1, `(.L_x_617) ;  /* 0x0000006000017945 */ /* 0x000fe20003800000 */
[----:B------:R-:W-:-:S07]  /*36290*/  MOV R15, 0xffffffff ;  /* 0xffffffff000f7802 */ /* 0x000fce0000000f00 */
[----:B-1---5:R-:W-:Y:S05]  /*362a0*/  WARPSYNC.COLLECTIVE R15, `(.L_x_618) ;  /* 0x000000000f0c7348 */ /* 0x022fea0003c00000 */
[----:B------:R-:W-:Y:S02]  /*362b0*/  ELECT P6, UR62, PT ;  /* 0x00000000003e782f */ /* 0x000fe400038c0000 */
[----:B------:R-:W-:Y:S01]  /*362c0*/  MOV R14, UR62 ;  /* 0x0000003e000e7c02 */ /* 0x000fe20008000f00 */
[----:B-1---5:R-:W-:Y:S10]  /*362d0*/  ENDCOLLECTIVE ;  /* 0x000000000000791b */ /* 0x022ff40003800000 */
.L_x_618:
[----:B------:R-:W-:Y:S05]  /*362e0*/  BSYNC B1 ;  /* 0x0000000000017941 */ /* 0x000fea0003800000 */
.L_x_617:
[----:B------:R-:W-:Y:S05]  /*362f0*/  BRA `(.L_x_619) ;  /* 0xffffffb400387947 */ /* 0x000fea000383ffff */
.L_x_489:
[----:B------:R-:W-:Y:S01]  /*36300*/  BSSY B1, `(.L_x_620) ;  /* 0x0000005000017945 */ /* 0x000fe20003800000 */
[----:B--2---:R-:W-:-:S07]  /*36310*/  IMAD.MOV.U32 R15, RZ, RZ, -0x1 ;  /* 0xffffffffff0f7424 */ /* 0x004fce00078e00ff */
[----:B-1---5:R-:W-:Y:S05]  /*36320*/  WARPSYNC.COLLECTIVE R15, `(.L_x_621) ;  /* 0x000000000f087348 */ /* 0x022fea0003c00000 */
[----:B------:R-:W-:Y:S01]  /*36330*/  NOP ;  /* 0x0000000000007918 */ /* 0x000fe20000000000 */
[----:B-1---5:R-:W-:Y:S01]  /*36340*/  ENDCOLLECTIVE ;  /* 0x000000000000791b */ /* 0x022fe20003800000 */
.L_x_621:
[----:B------:R-:W-:Y:S05]  /*36350*/  BSYNC B1 ;  /* 0x0000000000017941 */ /* 0x000fea0003800000 */
.L_x_620:
[----:B------:R-:W-:-:S07]  /*36360*/  MOV R15, 0xffffffff ;  /* 0xffffffff000f7802 */ /* 0x000fce0000000f00 */
[----:B------:R-:W-:Y:S05]  /*36370*/  WARPSYNC.COLLECTIVE R15, `(.L_x_622) ;  /* 0x000000000f0c7348 */ /* 0x000fea0003c00000 */
[----:B------:R-:W-:Y:S02]  /*36380*/  ELECT P6, UR62, PT ;  /* 0x00000000003e782f */ /* 0x000fe400038c0000 */
[----:B------:R-:W-:Y:S01]  /*36390*/  MOV R14, UR62 ;  /* 0x0000003e000e7c02 */ /* 0x000fe20008000f00 */
[----:B------:R-:W-:Y:S10]  /*363a0*/  ENDCOLLECTIVE ;  /* 0x000000000000791b */ /* 0x000ff40003800000 */
.L_x_622:
[----:B------:R-:W-:Y:S05]  /*363b0*/  BRA `(.L_x_623) ;  /* 0xffffffb800587947 */ /* 0x000fea000383ffff */
.L_x_492:
[----:B------:R-:W-:Y:S01]  /*363c0*/  BSSY B0, `(.L_x_624) ;  /* 0x0000006000007945 */ /* 0x000fe20003800000 */
[----:B------:R-:W-:-:S07]  /*363d0*/  MOV R15, 0xffffffff ;  /* 0xffffffff000f7802 */ /* 0x000fce0000000f00 */
[----:B-1---5:R-:W-:Y:S05]  /*363e0*/  WARPSYNC.COLLECTIVE R15, `(.L_x_625) ;  /* 0x000000000f0c7348 */ /* 0x022fea0003c00000 */
[----:B-----5:R-:W-:Y:S02]  /*363f0*/  ELECT P6, UR62, PT ;  /* 0x00000000003e782f */ /* 0x020fe400038c0000 */
[----:B------:R-:W-:Y:S01]  /*36400*/  MOV R14, UR62 ;  /* 0x0000003e000e7c02 */ /* 0x000fe20008000f00 */
[----:B-1----:R-:W-:Y:S10]  /*36410*/  ENDCOLLECTIVE ;  /* 0x000000000000791b */ /* 0x002ff40003800000 */
.L_x_625:
[----:B------:R-:W-:Y:S05]  /*36420*/  BSYNC B0 ;  /* 0x0000000000007941 */ /* 0x000fea0003800000 */
.L_x_624:
[----:B------:R-:W-:Y:S05]  /*36430*/  BRA `(.L_x_626) ;  /* 0xffffffb800b07947 */ /* 0x000fea000383ffff */
.L_x_496:
[----:B-1----:R1:W2:Y:S02]  /*36440*/  SYNCS.PHASECHK.TRANS64.TRYWAIT P0, [R7+URZ], R2 ;  /* 0x00000002070075a7 */ /* 0x0022a4000800017f */
[----:B--2---:R-:W-:Y:S05]  /*36450*/  @!P0 NANOSLEEP.SYNCS 0x989680 ;  /* 0x009896800000895d */ /* 0x004fea0003900000 */
[----:B------:R-:W2:Y:S02]  /*36460*/  @!P0 SYNCS.PHASECHK.TRANS64 P0, [R7+URZ], R2 ;  /* 0x00000002070085a7 */ /* 0x000ea4000800007f */
[----:B--2---:R-:W-:Y:S05]  /*36470*/  @!P0 BRA `(.L_x_496) ;  /* 0xfffffffc00f08947 */ /* 0x004fea000383ffff */
[----:B------:R-:W-:Y:S05]  /*36480*/  BRA `(.L_x_627) ;  /* 0xffffffb800ec7947 */ /* 0x000fea000383ffff */
.L_x_497:
[----:B-1----:R1:W2:Y:S02]  /*36490*/  SYNCS.PHASECHK.TRANS64.TRYWAIT P0, [R9+URZ], R4 ;  /* 0x00000004090075a7 */ /* 0x0022a4000800017f */
[----:B--2---:R-:W-:Y:S05]  /*364a0*/  @!P0 NANOSLEEP.SYNCS 0x989680 ;  /* 0x009896800000895d */ /* 0x004fea0003900000 */
[----:B------:R-:W2:Y:S02]  /*364b0*/  @!P0 SYNCS.PHASECHK.TRANS64 P0, [R9+URZ], R4 ;  /* 0x00000004090085a7 */ /* 0x000ea4000800007f */
[----:B--2---:R-:W-:Y:S05]  /*364c0*/  @!P0 BRA `(.L_x_497) ;  /* 0xfffffffc00f08947 */ /* 0x004fea000383ffff */
[----:B------:R-:W-:Y:S05]  /*364d0*/  BRA `(.L_x_628) ;  /* 0xffffffb800f47947 */ /* 0x000fea000383ffff */
.L_x_515:
[----:B-1----:R1:W3:Y:S02]  /*364e0*/  SYNCS.PHASECHK.TRANS64.TRYWAIT P2, [R12+URZ+0x34440], R3 ;  /* 0x034440030c0075a7 */ /* 0x0022e4000804017f */
[----:B---3--:R-:W-:Y:S05]  /*364f0*/  @!P2 NANOSLEEP.SYNCS 0x989680 ;  /* 0x009896800000a95d */ /* 0x008fea0003900000 */
[----:B------:R-:W3:Y:S02]  /*36500*/  @!P2 SYNCS.PHASECHK.TRANS64 P2, [R12+URZ+0x34440], R3 ;  /* 0x034440030c00a5a7 */ /* 0x000ee4000804007f */
[----:B---3--:R-:W-:Y:S05]  /*36510*/  @!P2 BRA `(.L_x_515) ;  /* 0xfffffffc00f0a947 */ /* 0x008fea000383ffff */
[----:B------:R-:W-:Y:S05]  /*36520*/  BRA `(.L_x_629) ;  /* 0xffffffd800107947 */ /* 0x000fea000383ffff */
.L_x_521:
[----:B-1----:R1:W2:Y:S02]  /*36530*/  SYNCS.PHASECHK.TRANS64.TRYWAIT P0, [R3+URZ+0x34440], R0 ;  /* 0x03444000030075a7 */ /* 0x0022a4000800017f */
[----:B--2---:R-:W-:Y:S05]  /*36540*/  @!P0 NANOSLEEP.SYNCS 0x989680 ;  /* 0x009896800000895d */ /* 0x004fea0003900000 */
[----:B------:R-:W2:Y:S02]  /*36550*/  @!P0 SYNCS.PHASECHK.TRANS64 P0, [R3+URZ+0x34440], R0 ;  /* 0x03444000030085a7 */ /* 0x000ea4000800007f */
[----:B--2---:R-:W-:Y:S05]  /*36560*/  @!P0 BRA `(.L_x_521) ;  /* 0xfffffffc00f08947 */ /* 0x004fea000383ffff */
[----:B------:R-:W-:Y:S05]  /*36570*/  BRA `(.L_x_630) ;  /* 0xffffffd800787947 */ /* 0x000fea000383ffff */
.L_x_523:
[----:B-1----:R1:W2:Y:S02]  /*36580*/  SYNCS.PHASECHK.TRANS64.TRYWAIT P0, [R3+URZ+0x34440], R0 ;  /* 0x03444000030075a7 */ /* 0x0022a4000800017f */
[----:B--2---:R-:W-:Y:S05]  /*36590*/  @!P0 NANOSLEEP.SYNCS 0x989680 ;  /* 0x009896800000895d */ /* 0x004fea0003900000 */
[----:B------:R-:W2:Y:S02]  /*365a0*/  @!P0 SYNCS.PHASECHK.TRANS64 P0, [R3+URZ+0x34440], R0 ;  /* 0x03444000030085a7 */ /* 0x000ea4000800007f */
[----:B--2---:R-:W-:Y:S05]  /*365b0*/  @!P0 BRA `(.L_x_523) ;  /* 0xfffffffc00f08947 */ /* 0x004fea000383ffff */
[----:B------:R-:W-:Y:S05]  /*365c0*/  BRA `(.L_x_631) ;  /* 0xffffffd800907947 */ /* 0x000fea000383ffff */
.L_x_525:
[----:B-1----:R1:W2:Y:S02]  /*365d0*/  SYNCS.PHASECHK.TRANS64.TRYWAIT P0, [R3+URZ+0x34440], R0 ;  /* 0x03444000030075a7 */ /* 0x0022a4000800017f */
[----:B--2---:R-:W-:Y:S05]  /*365e0*/  @!P0 NANOSLEEP.SYNCS 0x989680 ;  /* 0x009896800000895d */ /* 0x004fea0003900000 */
[----:B------:R-:W2:Y:S02]  /*365f0*/  @!P0 SYNCS.PHASECHK.TRANS64 P0, [R3+URZ+0x34440], R0 ;  /* 0x03444000030085a7 */ /* 0x000ea4000800007f */
[----:B--2---:R-:W-:Y:S05]  /*36600*/  @!P0 BRA `(.L_x_525) ;  /* 0xfffffffc00f08947 */ /* 0x004fea000383ffff */
[----:B------:R-:W-:Y:S05]  /*36610*/  BRA `(.L_x_632) ;  /* 0xffffffd800a87947 */ /* 0x000fea000383ffff */
.L_x_527:
[----:B-1----:R1:W2:Y:S02]  /*36620*/  SYNCS.PHASECHK.TRANS64.TRYWAIT P0, [R3+URZ+0x34440], R0 ;  /* 0x03444000030075a7 */ /* 0x0022a4000800017f */
[----:B--2---:R-:W-:Y:S05]  /*36630*/  @!P0 NANOSLEEP.SYNCS 0x989680 ;  /* 0x009896800000895d */ /* 0x004fea0003900000 */
[----:B------:R-:W2:Y:S02]  /*36640*/  @!P0 SYNCS.PHASECHK.TRANS64 P0, [R3+URZ+0x34440], R0 ;  /* 0x03444000030085a7 */ /* 0x000ea4000800007f */
[----:B--2---:R-:W-:Y:S05]  /*36650*/  @!P0 BRA `(.L_x_527) ;  /* 0xfffffffc00f08947 */ /* 0x004fea000383ffff */
[----:B------:R-:W-:Y:S05]  /*36660*/  BRA `(.L_x_633) ;  /* 0xffffffd800c07947 */ /* 0x000fea000383ffff */
.L_x_529:
[----:B-1----:R1:W2:Y:S02]  /*36670*/  SYNCS.PHASECHK.TRANS64.TRYWAIT P0, [R3+URZ+0x34440], R0 ;  /* 0x03444000030075a7 */ /* 0x0022a4000800017f */
[----:B--2---:R-:W-:Y:S05]  /*36680*/  @!P0 NANOSLEEP.SYNCS 0x989680 ;  /* 0x009896800000895d */ /* 0x004fea0003900000 */
[----:B------:R-:W2:Y:S02]  /*36690*/  @!P0 SYNCS.PHASECHK.TRANS64 P0, [R3+URZ+0x34440], R0 ;  /* 0x03444000030085a7 */ /* 0x000ea4000800007f */
[----:B--2---:R-:W-:Y:S05]  /*366a0*/  @!P0 BRA `(.L_x_529) ;  /* 0xfffffffc00f08947 */ /* 0x004fea000383ffff */
[----:B------:R-:W-:Y:S05]  /*366b0*/  BRA `(.L_x_634) ;  /* 0xffffffd800d87947 */ /* 0x000fea000383ffff */
.L_x_531:
[----:B-1----:R1:W2:Y:S02]  /*366c0*/  SYNCS.PHASECHK.TRANS64.TRYWAIT P0, [R3+URZ+0x34440], R0 ;  /* 0x03444000030075a7 */ /* 0x0022a4000800017f */
[----:B--2---:R-:W-:Y:S05]  /*366d0*/  @!P0 NANOSLEEP.SYNCS 0x989680 ;  /* 0x009896800000895d */ /* 0x004fea0003900000 */
[----:B------:R-:W2:Y:S02]  /*366e0*/  @!P0 SYNCS.PHASECHK.TRANS64 P0, [R3+URZ+0x34440], R0 ;  /* 0x03444000030085a7 */ /* 0x000ea4000800007f */
[----:B--2---:R-:W-:Y:S05]  /*366f0*/  @!P0 BRA `(.L_x_531) ;  /* 0xfffffffc00f08947 */ /* 0x004fea000383ffff */
[----:B------:R-:W-:Y:S05]  /*36700*/  BRA `(.L_x_635) ;  /* 0xffffffd800f07947 */ /* 0x000fea000383ffff */
.L_x_533:
[----:B-1----:R1:W2:Y:S02]  /*36710*/  SYNCS.PHASECHK.TRANS64.TRYWAIT P0, [R3+URZ+0x34440], R0 ;  /* 0x03444000030075a7 */ /* 0x0022a4000800017f */
[----:B--2---:R-:W-:Y:S05]  /*36720*/  @!P0 NANOSLEEP.SYNCS 0x989680 ;  /* 0x009896800000895d */ /* 0x004fea0003900000 */
[----:B------:R-:W2:Y:S02]  /*36730*/  @!P0 SYNCS.PHASECHK.TRANS64 P0, [R3+URZ+0x34440], R0 ;  /* 0x03444000030085a7 */ /* 0x000ea4000800007f */
[----:B--2---:R-:W-:Y:S05]  /*36740*/  @!P0 BRA `(.L_x_533) ;  /* 0xfffffffc00f08947 */ /* 0x004fea000383ffff */
[----:B------:R-:W-:Y:S05]  /*36750*/  BRA `(.L_x_636) ;  /* 0xffffffdc00087947 */ /* 0x000fea000383ffff */
        .weak           $__internal_0_$__cuda_sm20_div_u64
        .type           $__internal_0_$__cuda_sm20_div_u64,@function
        .size           $__internal_0_$__cuda_sm20_div_u64,(.L_x_512 - $__internal_0_$__cuda_sm20_div_u64)
$__internal_0_$__cuda_sm20_div_u64:
[----:B------:R-:W-:-:S04]  /*36760*/  MOV R24, R26 ;  /* 0x0000001a00187202 */ /* 0x000fc80000000f00 */
[----:B------:R-:W1:Y:S08]  /*36770*/  I2F.U64.RP R11, R24 ;  /* 0x00000018000b7312 */ /* 0x000e700000309000 */
[----:B-1----:R-:W1:Y:S02]  /*36780*/  MUFU.RCP R11, R11 ;  /* 0x0000000b000b7308 */ /* 0x002e640000001000 */
[----:B-1----:R-:W-:-:S06]  /*36790*/  VIADD R16, R11, 0x1ffffffe ;  /* 0x1ffffffe0b107836 */ /* 0x002fcc0000000000 */
[----:B------:R-:W1:Y:S02]  /*367a0*/  F2I.U64.TRUNC R16, R16 ;  /* 0x0000001000107311 */ /* 0x000e64000020d800 */
[----:B-1----:R-:W-:-:S04]  /*367b0*/  IMAD.WIDE.U32 R18, R16, R26, RZ ;  /* 0x0000001a10127225 */ /* 0x002fc800078e00ff */
[C---:B------:R-:W-:Y:S01]  /*367c0*/  IMAD R13, R16.reuse, R25, R19 ;  /* 0x00000019100d7224 */ /* 0x040fe200078e0213 */
[----:B------:R-:W-:Y:S02]  /*367d0*/  IADD3 R27, P1, RZ, -R18, RZ ;  /* 0x80000012ff1b7210 */ /* 0x000fe40007f3e0ff */
[----:B------:R-:W-:Y:S01]  /*367e0*/  MOV R19, R16 ;  /* 0x0000001000137202 */ /* 0x000fe20000000f00 */
[----:B------:R-:W-:Y:S02]  /*367f0*/  IMAD R13, R17, R26, R13 ;  /* 0x0000001a110d7224 */ /* 0x000fe400078e020d */
[----:B------:R-:W-:-:S03]  /*36800*/  IMAD.HI.U32 R18, R16, R27, RZ ;  /* 0x0000001b10127227 */ /* 0x000fc600078e00ff */
[----:B------:R-:W-:-:S05]  /*36810*/  IADD3.X R13, RZ, ~R13, RZ, P1, !PT ;  /* 0x8000000dff0d7210 */ /* 0x000fca0000ffe4ff */
[----:B------:R-:W-:-:S04]  /*36820*/  IMAD.WIDE.U32 R18, P1, R16, R13, R18 ;  /* 0x0000000d10127225 */ /* 0x000fc80007820012 */
[C---:B------:R-:W-:Y:S02]  /*36830*/  IMAD R29, R17.reuse, R13, RZ ;  /* 0x0000000d111d7224 */ /* 0x040fe400078e02ff */
[----:B------:R-:W-:-:S04]  /*36840*/  IMAD.HI.U32 R18, P2, R17, R27, R18 ;  /* 0x0000001b11127227 */ /* 0x000fc80007840012 */
[----:B------:R-:W-:Y:S01]  /*36850*/  IMAD.HI.U32 R11, R17, R13, RZ ;  /* 0x0000000d110b7227 */ /* 0x000fe200078e00ff */
[----:B------:R-:W-:-:S04]  /*36860*/  IADD3 R19, P3, R29, R18, RZ ;  /* 0x000000121d137210 */ /* 0x000fc80007f7e0ff */
[----:B------:R-:W-:Y:S01]  /*36870*/  IADD3.X R11, R11, R17, RZ, P1, !PT ;  /* 0x000000110b0b7210 */ /* 0x000fe20000ffe4ff */
[----:B------:R-:W-:-:S03]  /*36880*/  IMAD.WIDE.U32 R16, R19, R26, RZ ;  /* 0x0000001a13107225 */ /* 0x000fc600078e00ff */
[----:B------:R-:W-:Y:S01]  /*36890*/  IADD3.X R11, RZ, RZ, R11, P3, P2 ;  /* 0x000000ffff0b7210 */ /* 0x000fe20001fe440b */
[----:B------:R-:W-:Y:S01]  /*368a0*/  IMAD R18, R19, R25, R17 ;  /* 0x0000001913127224 */ /* 0x000fe200078e0211 */
[----:B------:R-:W-:-:S03]  /*368b0*/  IADD3 R17, P1, RZ, -R16, RZ ;  /* 0x80000010ff117210 */ /* 0x000fc60007f3e0ff */
[----:B------:R-:W-:Y:S02]  /*368c0*/  IMAD R13, R11, R26, R18 ;  /* 0x0000001a0b0d7224 */ /* 0x000fe400078e0212 */
[----:B------:R-:W-:-:S04]  /*368d0*/  IMAD.HI.U32 R18, R19, R17, RZ ;  /* 0x0000001113127227 */ /* 0x000fc800078e00ff */
[----:B------:R-:W-:-:S04]  /*368e0*/  IMAD.X R16, RZ, RZ, ~R13, P1 ;  /* 0x000000ffff107224 */ /* 0x000fc800008e0e0d */
[----:B------:R-:W-:-:S04]  /*368f0*/  IMAD.WIDE.U32 R18, P1, R19, R16, R18 ;  /* 0x0000001013127225 */ /* 0x000fc80007820012 */
[C---:B------:R-:W-:Y:S02]  /*36900*/  IMAD R24, R11.reuse, R16, RZ ;  /* 0x000000100b187224 */ /* 0x040fe400078e02ff */
[----:B------:R-:W-:Y:S01]  /*36910*/  IMAD.HI.U32 R13, P2, R11, R17, R18 ;  /* 0x000000110b0d7227 */ /* 0x000fe20007840012 */
[----:B------:R-:W-:-:S03]  /*36920*/  MOV R17, RZ ;  /* 0x000000ff00117202 */ /* 0x000fc60000000f00 */
[----:B------:R-:W-:Y:S01]  /*36930*/  IMAD.HI.U32 R16, R11, R16, RZ ;  /* 0x000000100b107227 */ /* 0x000fe200078e00ff */
[----:B------:R-:W-:-:S04]  /*36940*/  IADD3 R13, P3, R24, R13, RZ ;  /* 0x0000000d180d7210 */ /* 0x000fc80007f7e0ff */
[----:B------:R-:W-:Y:S01]  /*36950*/  IADD3.X R11, R16, R11, RZ, P1, !PT ;  /* 0x0000000b100b7210 */ /* 0x000fe20000ffe4ff */
[----:B------:R-:W-:-:S03]  /*36960*/  IMAD.HI.U32 R16, R13, UR13, RZ ;  /* 0x0000000d0d107c27 */ /* 0x000fc6000f8e00ff */
[----:B------:R-:W-:Y:S01]  /*36970*/  IADD3.X R11, RZ, RZ, R11, P3, P2 ;  /* 0x000000ffff0b7210 */ /* 0x000fe20001fe440b */
[----:B------:R-:W-:-:S04]  /*36980*/  IMAD.WIDE.U32 R16, R13, UR21, R16 ;  /* 0x000000150d107c25 */ /* 0x000fc8000f8e0010 */
[C---:B------:R-:W-:Y:S02]  /*36990*/  IMAD R18, R11.reuse, UR21, RZ ;  /* 0x000000150b127c24 */ /* 0x040fe4000f8e02ff */
[----:B------:R-:W-:-:S04]  /*369a0*/  IMAD.HI.U32 R13, P1, R11, UR13, R16 ;  /* 0x0000000d0b0d7c27 */ /* 0x000fc8000f820010 */
[----:B------:R-:W-:Y:S01]  /*369b0*/  IMAD.HI.U32 R11, R11, UR21, RZ ;  /* 0x000000150b0b7c27 */ /* 0x000fe2000f8e00ff */
[----:B------:R-:W-:-:S04]  /*369c0*/  IADD3 R13, P2, R18, R13, RZ ;  /* 0x0000000d120d7210 */ /* 0x000fc80007f5e0ff */
[----:B------:R-:W-:Y:S01]  /*369d0*/  IADD3.X R11, R11, RZ, RZ, P1, !PT ;  /* 0x000000ff0b0b7210 */ /* 0x000fe20000ffe4ff */
[----:B------:R-:W-:-:S04]  /*369e0*/  IMAD.WIDE.U32 R16, R13, R26, RZ ;  /* 0x0000001a0d107225 */ /* 0x000fc800078e00ff */
[----:B------:R-:W-:Y:S01]  /*369f0*/  IMAD.X R11, RZ, RZ, R11, P2 ;  /* 0x000000ffff0b7224 */ /* 0x000fe200010e060b */
[----:B------:R-:W-:Y:S01]  /*36a00*/  IADD3 R24, P2, -R16, UR13, RZ ;  /* 0x0000000d10187c10 */ /* 0x000fe2000ff5e1ff */
[C---:B------:R-:W-:Y:S01]  /*36a10*/  IMAD R18, R13.reuse, R25, R17 ;  /* 0x000000190d127224 */ /* 0x040fe200078e0211 */
[----:B------:R-:W-:Y:S02]  /*36a20*/  IADD3 R16, R13, 0x1, RZ ;  /* 0x000000010d107810 */ /* 0x000fe40007ffe0ff */
[-C--:B------:R-:W-:Y:S01]  /*36a30*/  ISETP.GE.U32.AND P1, PT, R24, R26.reuse, PT ;  /* 0x0000001a1800720c */ /* 0x080fe20003f26070 */
[----:B------:R-:W-:-:S05]  /*36a40*/  IMAD R11, R11, R26, R18 ;  /* 0x0000001a0b0b7224 */ /* 0x000fca00078e0212 */
[----:B------:R-:W-:Y:S02]  /*36a50*/  IADD3.X R18, ~R11, UR21, RZ, P2, !PT ;  /* 0x000000150b127c10 */ /* 0x000fe400097fe5ff */
[----:B------:R-:W-:Y:S02]  /*36a60*/  IADD3 R11, P2, -R26, R24, RZ ;  /* 0x000000181a0b7210 */ /* 0x000fe40007f5e1ff */
[----:B------:R-:W-:Y:S02]  /*36a70*/  ISETP.GE.U32.AND.EX P1, PT, R18, R25, PT, P1 ;  /* 0x000000191200720c */ /* 0x000fe40003f26110 */
[----:B------:R-:W-:Y:S02]  /*36a80*/  IADD3.X R17, ~R25, R18, RZ, P2, !PT ;  /* 0x0000001219117210 */ /* 0x000fe400017fe5ff */
[----:B------:R-:W-:Y:S02]  /*36a90*/  SEL R11, R11, R24, P1 ;  /* 0x000000180b0b7207 */ /* 0x000fe40000800000 */
[----:B------:R-:W-:-:S02]  /*36aa0*/  SEL R17, R17, R18, P1 ;  /* 0x0000001211117207 */ /* 0x000fc40000800000 */
[----:B------:R-:W-:Y:S01]  /*36ab0*/  SEL R16, R16, R13, P1 ;  /* 0x0000000d10107207 */ /* 0x000fe20000800000 */
[----:B------:R-:W-:Y:S01]  /*36ac0*/  IMAD.MOV.U32 R13, RZ, RZ, 0x0 ;  /* 0x00000000ff0d7424 */ /* 0x000fe200078e00ff */
[----:B------:R-:W-:Y:S02]  /*36ad0*/  ISETP.GE.U32.AND P1, PT, R11, R26, PT ;  /* 0x0000001a0b00720c */ /* 0x000fe40003f26070 */
[----:B------:R-:W-:Y:S02]  /*36ae0*/  ISETP.NE.U32.AND P2, PT, R26, RZ, PT ;  /* 0x000000ff1a00720c */ /* 0x000fe40003f45070 */
[----:B------:R-:W-:Y:S02]  /*36af0*/  IADD3 R11, R16, 0x1, RZ ;  /* 0x00000001100b7810 */ /* 0x000fe40007ffe0ff */
[----:B------:R-:W-:Y:S02]  /*36b00*/  ISETP.GE.U32.AND.EX P1, PT, R17, R25, PT, P1 ;  /* 0x000000191100720c */ /* 0x000fe40003f26110 */
[----:B------:R-:W-:-:S02]  /*36b10*/  ISETP.NE.AND.EX P2, PT, R25, RZ, PT, P2 ;  /* 0x000000ff1900720c */ /* 0x000fc40003f45320 */
[----:B------:R-:W-:-:S04]  /*36b20*/  SEL R11, R11, R16, P1 ;  /* 0x000000100b0b7207 */ /* 0x000fc80000800000 */
[----:B------:R-:W-:Y:S01]  /*36b30*/  SEL R11, R11, 0xffffffff, P2 ;  /* 0xffffffff0b0b7807 */ /* 0x000fe20001000000 */
[----:B------:R-:W-:Y:S06]  /*36b40*/  RET.REL.NODEC R12 `(_ZN7cutlass13device_kernelINS_4gemm6kernel13GemmUniversalINS1_17GroupProblemShapeIN4cute5tupleIJiiiEEEEENS1_10collective13CollectiveMmaINS1_39MainloopSm90ArrayTmaGmmaWarpSpecializedILi3ENS6_IJNS5_1CILi2EEENSC_ILi1EEESE_EEENS1_40KernelPtrArrayTmaWarpSpecializedPingpongEEENS6_IJNSC_ILi256EEESI_NSC_ILi64EEEEEENS_10bfloat16_tEPNS6_IJlSE_NSC_ILi0EEEEEESL_SO_NS5_8TiledMMAINS5_8MMA_AtomIJNS5_4SM904GMMA28MMA_64x256x16_F32BF16BF16_SSILNSS_5MajorE0ELSU_0ELNSS_7ScaleInE1ELSV_1EEEEEENS5_6LayoutINS6_IJSE_SE_SE_EEENS6_IJSM_SM_SM_EEEEENS6_IJNS5_10UnderscoreES12_S12_EEEEENS5_13SM90_TMA_LOADENS5_14ComposedLayoutINS5_7SwizzleILi3ELi4ELi3EEENS5_18smem_ptr_flag_bitsILi16EEENSY_INS6_IJNSC_ILi8EEESJ_EEENS6_IJSJ_SE_EEEEEEEvNS5_8identityENS5_23SM90_TMA_LOAD_MULTICASTES1F_vS1G_EENS_8epilogue10collective18CollectiveEpilogueINS1J_30Sm90PtrArrayTmaWarpSpecializedILi4ELi2ELi16ELb1ELb0ELi2EEEJSK_NS6_IJSJ_NSC_ILi32EEEEEENS_6half_tEPNS6_IJSE_lSM_EEES1Q_S1S_NS1J_6fusion15FusionCallbacksIS1N_NS1T_17LinearCombinationIS1Q_fS1Q_fLNS_15FloatRoundStyleE2EEESK_S1P_JEEES15_NS16_IS18_S1A_NSY_INS6_IJSJ_S1B_EEENS6_IJSE_SJ_EEEEEEENS5_17SM75_U16x8_LDSM_TENS5_14SM90_TMA_STOREES22_NS5_17SM90_U16x8_STSM_TENS5_9Copy_AtomIJNS5_17SM90_U32x4_STSM_NES1Q_EEEvEEEvvEEEEvNT_6ParamsE) ;  /* 0xfffffc940c2c7950 */ /* 0x000fec0003c3ffff */
.L_x_512:
[----:B------:R-:W-:Y:S01]  /*36b50*/  UMOV UR30, UR24 ;  /* 0x00000018001e7c82 */ /* 0x000fe20008000000 */
[----:B------:R-:W-:Y:S02]  /*36b60*/  UMOV UR31, UR27 ;  /* 0x0000001b001f7c82 */ /* 0x000fe40008000000 */
[----:B------:R-:W1:Y:S08]  /*36b70*/  I2F.U64.RP R11, UR30 ;  /* 0x0000001e000b7d12 */ /* 0x000e700008309000 */
[----:B-1----:R-:W1:Y:S02]  /*36b80*/  MUFU.RCP R11, R11 ;  /* 0x0000000b000b7308 */ /* 0x002e640000001000 */
[----:B-1----:R-:W-:-:S06]  /*36b90*/  IADD3 R2, R11, 0x1ffffffe, RZ ;  /* 0x1ffffffe0b027810 */ /* 0x002fcc0007ffe0ff */
[----:B------:R-:W1:Y:S02]  /*36ba0*/  F2I.U64.TRUNC R2, R2 ;  /* 0x0000000200027311 */ /* 0x000e64000020d800 */
[----:B-1----:R-:W-:Y:S02]  /*36bb0*/  R2UR UR30, R2 ;  /* 0x00000000021e72ca */ /* 0x002fe400000e0000 */
[----:B------:R-:W-:Y:S02]  /*36bc0*/  R2UR UR31, R3 ;  /* 0x00000000031f72ca */ /* 0x000fe400000e0000 */
[----:B------:R-:W-:Y:S02]  /*36bd0*/  MOV R2, R12 ;  /* 0x0000000c00027202 */ /* 0x000fe40000000f00 */
[----:B------:R-:W-:-:S07]  /*36be0*/  MOV R3, 0x0 ;  /* 0x0000000000037802 */ /* 0x000fce0000000f00 */
[----:B------:R-:W-:-:S04]  /*36bf0*/  UIMAD.WIDE.U32 UR32, UR30, UR24, URZ ;  /* 0x000000181e2072a5 */ /* 0x000fc8000f8e003f */
[----:B------:R-:W-:Y:S02]  /*36c00*/  UIMAD UR33, UR30, UR27, UR33 ;  /* 0x0000001b1e2172a4 */ /* 0x000fe4000f8e0221 */
[----:B------:R-:W-:Y:S02]  /*36c10*/  UIADD3 UR36, UP1, URZ, -UR32, URZ ;  /* 0x800000203f247290 */ /* 0x000fe4000ff3e03f */
[----:B------:R-:W-:Y:S02]  /*36c20*/  UIMAD UR34, UR31, UR24, UR33 ;  /* 0x000000181f2272a4 */ /* 0x000fe4000f8e0221 */
[----:B------:R-:W-:Y:S02]  /*36c30*/  UIMAD.WIDE.U32 UR32, UR30, UR36, URZ ;  /* 0x000000241e2072a5 */ /* 0x000fe4000f8e003f */
[----:B------:R-:W-:-:S05]  /*36c40*/  UIADD3.X UR37, URZ, ~UR34, URZ, UP1, !UPT ;  /* 0x800000223f257290 */ /* 0x000fca0008ffe43f */
[----:B------:R-:W-:Y:S01]  /*36c50*/  UMOV UR32, UR33 ;  /* 0x0000002100207c82 */ /* 0x000fe20008000000 */
[----:B------:R-:W-:Y:S02]  /*36c60*/  UMOV UR33, UR30 ;  /* 0x0000001e00217c82 */ /* 0x000fe40008000000 */
[----:B------:R-:W-:Y:S02]  /*36c70*/  UIMAD.WIDE.U32 UR34, UP1, UR30, UR37, UR32 ;  /* 0x000000251e2272a5 */ /* 0x000fe4000f820020 */
[----:B------:R-:W-:Y:S02]  /*36c80*/  UIMAD.WIDE.U32 UR32, UR31, UR37, URZ ;  /* 0x000000251f2072a5 */ /* 0x000fe4000f8e003f */
[----:B------:R-:W-:Y:S02]  /*36c90*/  UIMAD.WIDE.U32 UR34, UP2, UR31, UR36, UR34 ;  /* 0x000000241f2272a5 */ /* 0x000fe4000f840022 */
[----:B------:R-:W-:Y:S02]  /*36ca0*/  UIMAD UR37, UR31, UR37, URZ ;  /* 0x000000251f2572a4 */ /* 0x000fe4000f8e023f */
[----:B------:R-:W-:-:S02]  /*36cb0*/  UIADD3.X UR32, UR33, UR31, URZ, UP1, !UPT ;  /* 0x0000001f21207290 */ /* 0x000fc40008ffe43f */
[----:B------:R-:W-:-:S04]  /*36cc0*/  UIADD3 UR35, UP4, UR37, UR35, URZ ;  /* 0x0000002325237290 */ /* 0x000fc8000ff9e03f */
[----:B------:R-:W-:Y:S02]  /*36cd0*/  UIMAD.WIDE.U32 UR30, UR35, UR24, URZ ;  /* 0x00000018231e72a5 */ /* 0x000fe4000f8e003f */
[----:B------:R-:W-:Y:S02]  /*36ce0*/  UIADD3.X UR36, URZ, URZ, UR32, UP4, UP2 ;  /* 0x0000003f3f247290 */ /* 0x000fe4000a7e4420 */
[----:B------:R-:W-:Y:S02]  /*36cf0*/  UIMAD UR31, UR35, UR27, UR31 ;  /* 0x0000001b231f72a4 */ /* 0x000fe4000f8e021f */
[----:B------:R-:W-:Y:S02]  /*36d00*/  UIADD3 UR37, UP1, URZ, -UR30, URZ ;  /* 0x8000001e3f257290 */ /* 0x000fe4000ff3e03f */
[----:B------:R-:W-:Y:S02]  /*36d10*/  UIMAD UR32, UR36, UR24, UR31 ;  /* 0x00000018242072a4 */ /* 0x000fe4000f8e021f */
[----:B------:R-:W-:-:S02]  /*36d20*/  UIMAD.WIDE.U32 UR30, UR35, UR37, URZ ;  /* 0x00000025231e72a5 */ /* 0x000fc4000f8e003f */
[----:B------:R-:W-:-:S05]  /*36d30*/  UIADD3.X UR41, URZ, ~UR32, URZ, UP1, !UPT ;  /* 0x800000203f297290 */ /* 0x000fca0008ffe43f */
[----:B------:R-:W-:Y:S01]  /*36d40*/  UMOV UR34, UR31 ;  /* 0x0000001f00227c82 */ /* 0x000fe20008000000 */
[----:B------:R-:W-:Y:S02]  /*36d50*/  UIMAD.WIDE.U32 UR30, UR36, UR41, URZ ;  /* 0x00000029241e72a5 */ /* 0x000fe4000f8e003f */
[----:B------:R-:W-:Y:S02]  /*36d60*/  UIMAD.WIDE.U32 UR32, UP1, UR35, UR41, UR34 ;  /* 0x00000029232072a5 */ /* 0x000fe4000f820022 */
[----:B------:R-:W-:Y:S02]  /*36d70*/  UIMAD UR34, UR36, UR41, URZ ;  /* 0x00000029242272a4 */ /* 0x000fe4000f8e023f */
[----:B------:R-:W-:Y:S02]  /*36d80*/  UIMAD.WIDE.U32 UR32, UP2, UR36, UR37, UR32 ;  /* 0x00000025242072a5 */ /* 0x000fe4000f840020 */
[----:B------:R-:W-:Y:S02]  /*36d90*/  UIADD3.X UR36, UR31, UR36, URZ, UP1, !UPT ;  /* 0x000000241f247290 */ /* 0x000fe40008ffe43f */
[----:B------:R-:W-:-:S04]  /*36da0*/  UIADD3 UR34, UP4, UR34, UR33, URZ ;  /* 0x0000002122227290 */ /* 0x000fc8000ff9e03f */
[----:B------:R-:W-:Y:S02]  /*36db0*/  UIMAD.WIDE.U32 UR32, UR34, UR25, URZ ;  /* 0x00000019222072a5 */ /* 0x000fe4000f8e003f */
[----:B------:R-:W-:-:S05]  /*36dc0*/  UIADD3.X UR36, URZ, URZ, UR36, UP4, UP2 ;  /* 0x0000003f3f247290 */ /* 0x000fca000a7e4424 */
[----:B------:R-:W-:Y:S01]  /*36dd0*/  UMOV UR32, UR33 ;  /* 0x0000002100207c82 */ /* 0x000fe20008000000 */
[----:B------:R-:W-:Y:S02]  /*36de0*/  UMOV UR33, URZ ;  /* 0x0000003f00217c82 */ /* 0x000fe40008000000 */
[----:B------:R-:W-:Y:S02]  /*36df0*/  UIMAD.WIDE.U32 UR30, UR34, UR26, UR32 ;  /* 0x0000001a221e72a5 */ /* 0x000fe4000f8e0020 */
[----:B------:R-:W-:Y:S02]  /*36e00*/  UIMAD UR34, UR36, UR26, URZ ;  /* 0x0000001a242272a4 */ /* 0x000fe4000f8e023f */
[----:B------:R-:W-:Y:S02]  /*36e10*/  UIMAD.WIDE.U32 UR30, UP1, UR36, UR25, UR30 ;  /* 0x00000019241e72a5 */ /* 0x000fe4000f82001e */
[----:B------:R-:W-:Y:S02]  /*36e20*/  UIMAD.WIDE.U32 UR32, UR36, UR26, URZ ;  /* 0x0000001a242072a5 */ /* 0x000fe4000f8e003f */
[----:B------:R-:W-:-:S02]  /*36e30*/  UIADD3 UR34, UP2, UR34, UR31, URZ ;  /* 0x0000001f22227290 */ /* 0x000fc4000ff5e03f */
[----:B------:R-:W-:Y:S02]  /*36e40*/  UIADD3.X UR32, UR33, URZ, URZ, UP1, !UPT ;  /* 0x0000003f21207290 */ /* 0x000fe40008ffe43f */
[----:B------:R-:W-:Y:S02]  /*36e50*/  UIMAD.WIDE.U32 UR30, UR34, UR24, URZ ;  /* 0x00000018221e72a5 */ /* 0x000fe4000f8e003f */
[----:B------:R-:W-:Y:S02]  /*36e60*/  UIADD3.X UR32, URZ, UR32, URZ, UP2, !UPT ;  /* 0x000000203f207290 */ /* 0x000fe400097fe43f */
[----:B------:R-:W-:Y:S02]  /*36e70*/  UIMAD UR31, UR34, UR27, UR31 ;  /* 0x0000001b221f72a4 */ /* 0x000fe4000f8e021f */
[----:B------:R-:W-:Y:S02]  /*36e80*/  UIADD3 UR33, UP2, -UR30, UR25, URZ ;  /* 0x000000191e217290 */ /* 0x000fe4000ff5e13f */
[----:B------:R-:W-:-:S02]  /*36e90*/  UIMAD UR31, UR32, UR24, UR31 ;  /* 0x00000018201f72a4 */ /* 0x000fc4000f8e021f */
[----:B------:R-:W-:Y:S02]  /*36ea0*/  UISETP.GE.U32.AND UP1, UPT, UR33, UR24, UPT ;  /* 0x000000182100728c */ /* 0x000fe4000bf26070 */
[----:B------:R-:W-:Y:S02]  /*36eb0*/  UIADD3.X UR32, ~UR31, UR26, URZ, UP2, !UPT ;  /* 0x0000001a1f207290 */ /* 0x000fe400097fe53f */
[----:B------:R-:W-:Y:S02]  /*36ec0*/  UIADD3 UR26, UP2, -UR24, UR33, URZ ;  /* 0x00000021181a7290 */ /* 0x000fe4000ff5e13f */
[----:B------:R-:W-:Y:S02]  /*36ed0*/  UISETP.GE.U32.AND.EX UP1, UPT, UR32, UR27, UPT, UP1 ;  /* 0x0000001b2000728c */ /* 0x000fe4000bf26110 */
[----:B------:R-:W-:Y:S02]  /*36ee0*/  UIADD3 UR30, UR34, 0x1, URZ ;  /* 0x00000001221e7890 */ /* 0x000fe4000fffe03f */
[----:B------:R-:W-:-:S02]  /*36ef0*/  UIADD3.X UR31, ~UR27, UR32, URZ, UP2, !UPT ;  /* 0x000000201b1f7290 */ /* 0x000fc400097fe53f */
[----:B------:R-:W-:Y:S02]  /*36f00*/  USEL UR26, UR26, UR33, UP1 ;  /* 0x000000211a1a7287 */ /* 0x000fe40008800000 */
[----:B------:R-:W-:Y:S02]  /*36f10*/  USEL UR31, UR31, UR32, UP1 ;  /* 0x000000201f1f7287 */ /* 0x000fe40008800000 */
[----:B------:R-:W-:Y:S02]  /*36f20*/  USEL UR34, UR30, UR34, UP1 ;  /* 0x000000221e227287 */ /* 0x000fe40008800000 */
[----:B------:R-:W-:Y:S02]  /*36f30*/  UISETP.GE.U32.AND UP1, UPT, UR26, UR24, UPT ;  /* 0x000000181a00728c */ /* 0x000fe4000bf26070 */
[----:B------:R-:W-:Y:S02]  /*36f40*/  UISETP.NE.U32.AND UP2, UPT, UR24, URZ, UPT ;  /* 0x0000003f1800728c */ /* 0x000fe4000bf45070 */
[----:B------:R-:W-:-:S02]  /*36f50*/  UIADD3 UR26, UR34, 0x1, URZ ;  /* 0x00000001221a7890 */ /* 0x000fc4000fffe03f */
[----:B------:R-:W-:Y:S02]  /*36f60*/  UISETP.GE.U32.AND.EX UP1, UPT, UR31, UR27, UPT, UP1 ;  /* 0x0000001b1f00728c */ /* 0x000fe4000bf26110 */
[----:B------:R-:W-:Y:S02]  /*36f70*/  UISETP.NE.AND.EX UP2, UPT, UR27, URZ, UPT, UP2 ;  /* 0x0000003f1b00728c */ /* 0x000fe4000bf45320 */
[----:B------:R-:W-:-:S04]  /*36f80*/  USEL UR26, UR26, UR34, UP1 ;  /* 0x000000221a1a7287 */ /* 0x000fc80008800000 */
[----:B------:R-:W-:Y:S01]  /*36f90*/  USEL UR27, UR26, 0xffffffff, UP2 ;  /* 0xffffffff1a1b7887 */ /* 0x000fe20009000000 */
[----:B------:R-:W-:Y:S11]  /*36fa0*/  RET.REL.NODEC R2 `(_ZN7cutlass13device_kernelINS_4gemm6kernel13GemmUniversalINS1_17GroupProblemShapeIN4cute5tupleIJiiiEEEEENS1_10collective13CollectiveMmaINS1_39MainloopSm90ArrayTmaGmmaWarpSpecializedILi3ENS6_IJNS5_1CILi2EEENSC_ILi1EEESE_EEENS1_40KernelPtrArrayTmaWarpSpecializedPingpongEEENS6_IJNSC_ILi256EEESI_NSC_ILi64EEEEEENS_10bfloat16_tEPNS6_IJlSE_NSC_ILi0EEEEEESL_SO_NS5_8TiledMMAINS5_8MMA_AtomIJNS5_4SM904GMMA28MMA_64x256x16_F32BF16BF16_SSILNSS_5MajorE0ELSU_0ELNSS_7ScaleInE1ELSV_1EEEEEENS5_6LayoutINS6_IJSE_SE_SE_EEENS6_IJSM_SM_SM_EEEEENS6_IJNS5_10UnderscoreES12_S12_EEEEENS5_13SM90_TMA_LOADENS5_14ComposedLayoutINS5_7SwizzleILi3ELi4ELi3EEENS5_18smem_ptr_flag_bitsILi16EEENSY_INS6_IJNSC_ILi8EEESJ_EEENS6_IJSJ_SE_EEEEEEEvNS5_8identityENS5_23SM90_TMA_LOAD_MULTICASTES1F_vS1G_EENS_8epilogue10collective18CollectiveEpilogueINS1J_30Sm90PtrArrayTmaWarpSpecializedILi4ELi2ELi16ELb1ELb0ELi2EEEJSK_NS6_IJSJ_NSC_ILi32EEEEEENS_6half_tEPNS6_IJSE_lSM_EEES1Q_S1S_NS1J_6fusion15FusionCallbacksIS1N_NS1T_17LinearCombinationIS1Q_fS1Q_fLNS_15FloatRoundStyleE2EEESK_S1P_JEEES15_NS16_IS18_S1A_NSY_INS6_IJSJ_S1B_EEENS6_IJSE_SJ_EEEEEEENS5_17SM75_U16x8_LDSM_TENS5_14SM90_TMA_STOREES22_NS5_17SM90_U16x8_STSM_TENS5_9Copy_AtomIJNS5_17SM90_U32x4_STSM_NES1Q_EEEvEEEvvEEEEvNT_6ParamsE) ;  /* 0xfffffc9002147950 */ /* 0x000ff60003c3ffff */
.L_x_637:
[----:B------:R-:W-:-:S00]  /*36fb0*/  BRA `(.L_x_637) ;  /* 0xfffffffc00fc7947 */ /* 0x000fc0000383ffff */
[----:B------:R-:W-:-:S00]  /*36fc0*/  NOP ;  /* 0x0000000000007918 */ /* 0x000fc00000000000 */
        /* <DEDUP_REMOVED lines=11> */
.L_x_638:


//--------------------- .nv.global.init           --------------------------
	.section	.nv.global.init,"aw",@progbits
.nv.global.init:
	.type		$str$24,@object
	.size		$str$24,($str$25 - $str$24)
$str$24:
        /*0000*/ 	.byte	0x28, 0x61, 0x64, 0x64, 0x72, 0x65, 0x73, 0x73, 0x20, 0x26, 0x20, 0x6d, 0x61, 0x73, 0x6b, 0x29
        /*0010*/ 	.byte	0x20, 0x3d, 0x3d, 0x20, 0x30, 0x00
	.type		$str$25,@object
	.size		$str$25,(__unnamed_1 - $str$25)
$str$25:
        /*0016*/ 	.byte	0x2f, 0x74, 0x6d, 0x70, 0x2f, 0x63, 0x75, 0x74, 0x6c, 0x61, 0x73, 0x73, 0x5f, 0x73, 0x77, 0x65
        /*0026*/ 	.byte	0x65, 0x70, 0x5f, 0x73, 0x72, 0x63, 0x2f, 0x69, 0x6e, 0x63, 0x6c, 0x75, 0x64, 0x65, 0x2f, 0x63
        /*0036*/ 	.byte	0x75, 0x74, 0x65, 0x2f, 0x70, 0x6f, 0x69, 0x6e, 0x74, 0x65, 0x72, 0x5f, 0x66, 0x6c, 0x61, 0x67
        /*0046*/ 	.byte	0x67, 0x65, 0x64, 0x2e, 0x68, 0x70, 0x70, 0x00
	.type		__unnamed_1,@object
	.size		__unnamed_1,(.L_0 - __unnamed_1)
__unnamed_1:
        /* <DEDUP_REMOVED lines=28> */
        /*020e*/ 	.byte	0x3e, 0x3e, 0x3e, 0x3e, 0x3e, 0x5d, 0x00
.L_0:


//--------------------- .nv.shared._ZN7cutlass13device_kernelINS_4gemm6kernel13GemmUniversalINS1_17GroupProblemShapeIN4cute5tupleIJiiiEEEEENS1_10collective13CollectiveMmaINS1_39MainloopSm90ArrayTmaGmmaWarpSpecializedILi3ENS6_IJNS5_1CILi2EEENSC_ILi1EEESE_EEENS1_40KernelPtrArrayTmaWarpSpecializedPingpongEEENS6_IJNSC_ILi256EEESI_NSC_ILi64EEEEEENS_10bfloat16_tEPNS6_IJlSE_NSC_ILi0EEEEEESL_SO_NS5_8TiledMMAINS5_8MMA_AtomIJNS5_4SM904GMMA28MMA_64x256x16_F32BF16BF16_SSILNSS_5MajorE0ELSU_0ELNSS_7ScaleInE1ELSV_1EEEEEENS5_6LayoutINS6_IJSE_SE_SE_EEENS6_IJSM_SM_SM_EEEEENS6_IJNS5_10UnderscoreES12_S12_EEEEENS5_13SM90_TMA_LOADENS5_14ComposedLayoutINS5_7SwizzleILi3ELi4ELi3EEENS5_18smem_ptr_flag_bitsILi16EEENSY_INS6_IJNSC_ILi8EEESJ_EEENS6_IJSJ_SE_EEEEEEEvNS5_8identityENS5_23SM90_TMA_LOAD_MULTICASTES1F_vS1G_EENS_8epilogue10collective18CollectiveEpilogueINS1J_30Sm90PtrArrayTmaWarpSpecializedILi4ELi2ELi16ELb1ELb0ELi2EEEJSK_NS6_IJSJ_NSC_ILi32EEEEEENS_6half_tEPNS6_IJSE_lSM_EEES1Q_S1S_NS1J_6fusion15FusionCallbacksIS1N_NS1T_17LinearCombinationIS1Q_fS1Q_fLNS_15FloatRoundStyleE2EEESK_S1P_JEEES15_NS16_IS18_S1A_NSY_INS6_IJSJ_S1B_EEENS6_IJSE_SJ_EEEEEEENS5_17SM75_U16x8_LDSM_TENS5_14SM90_TMA_STOREES22_NS5_17SM90_U16x8_STSM_TENS5_9Copy_AtomIJNS5_17SM90_U32x4_STSM_NES1Q_EEEvEEEvvEEEEvNT_6ParamsE --------------------------
	.section	.nv.shared._ZN7cutlass13device_kernelINS_4gemm6kernel13GemmUniversalINS1_17GroupProblemShapeIN4cute5tupleIJiiiEEEEENS1_10collective13CollectiveMmaINS1_39MainloopSm90ArrayTmaGmmaWarpSpecializedILi3ENS6_IJNS5_1CILi2EEENSC_ILi1EEESE_EEENS1_40KernelPtrArrayTmaWarpSpecializedPingpongEEENS6_IJNSC_ILi256EEESI_NSC_ILi64EEEEEENS_10bfloat16_tEPNS6_IJlSE_NSC_ILi0EEEEEESL_SO_NS5_8TiledMMAINS5_8MMA_AtomIJNS5_4SM904GMMA28MMA_64x256x16_F32BF16BF16_SSILNSS_5MajorE0ELSU_0ELNSS_7ScaleInE1ELSV_1EEEEEENS5_6LayoutINS6_IJSE_SE_SE_EEENS6_IJSM_SM_SM_EEEEENS6_IJNS5_10UnderscoreES12_S12_EEEEENS5_13SM90_TMA_LOADENS5_14ComposedLayoutINS5_7SwizzleILi3ELi4ELi3EEENS5_18smem_ptr_flag_bitsILi16EEENSY_INS6_IJNSC_ILi8EEESJ_EEENS6_IJSJ_SE_EEEEEEEvNS5_8identityENS5_23SM90_TMA_LOAD_MULTICASTES1F_vS1G_EENS_8epilogue10collective18CollectiveEpilogueINS1J_30Sm90PtrArrayTmaWarpSpecializedILi4ELi2ELi16ELb1ELb0ELi2EEEJSK_NS6_IJSJ_NSC_ILi32EEEEEENS_6half_tEPNS6_IJSE_lSM_EEES1Q_S1S_NS1J_6fusion15FusionCallbacksIS1N_NS1T_17LinearCombinationIS1Q_fS1Q_fLNS_15FloatRoundStyleE2EEESK_S1P_JEEES15_NS16_IS18_S1A_NSY_INS6_IJSJ_S1B_EEENS6_IJSE_SJ_EEEEEEENS5_17SM75_U16x8_LDSM_TENS5_14SM90_TMA_STOREES22_NS5_17SM90_U16x8_STSM_TENS5_9Copy_AtomIJNS5_17SM90_U32x4_STSM_NES1Q_EEEvEEEvvEEEEvNT_6ParamsE,"aw",@nobits
	.sectionflags	@""
	.align	16
	.zero		1024


//--------------------- .nv.shared.reserved.0     --------------------------
	.section	.nv.shared.reserved.0,"aw",@nobits
	.weak		__nv_reservedSMEM_offset_0_alias
	.size		__nv_reservedSMEM_offset_0_alias, 0, 0
	.other		__nv_reservedSMEM_offset_0_alias,@"STO_CUDA_RESERVED_SHARED STV_DEFAULT"
__nv_reservedSMEM_offset_0_alias:
	.zero		0


//--------------------- .nv.global                --------------------------
	.section	.nv.global,"aw",@nobits
.nv.global:
	.type		_ZN39_INTERNAL_75641ad8_4_k_cu_4bf0f75e_27054cute1_E,@object
	.size		_ZN39_INTERNAL_75641ad8_4_k_cu_4bf0f75e_27054cute1_E,(_ZN39_INTERNAL_75641ad8_4_k_cu_4bf0f75e_27054cuda3std3__45__cpo6cbeginE - _ZN39_INTERNAL_75641ad8_4_k_cu_4bf0f75e_27054cute1_E)
_ZN39_INTERNAL_75641ad8_4_k_cu_4bf0f75e_27054cute1_E:
	.zero		1
	.type		_ZN39_INTERNAL_75641ad8_4_k_cu_4bf0f75e_27054cuda3std3__45__cpo6cbeginE,@object
	.size		_ZN39_INTERNAL_75641ad8_4_k_cu_4bf0f75e_27054cuda3std3__45__cpo6cbeginE,(_ZN39_INTERNAL_75641ad8_4_k_cu_4bf0f75e_27054cuda3std3__48in_placeE - _ZN39_INTERNAL_75641ad8_4_k_cu_4bf0f75e_27054cuda3std3__45__cpo6cbeginE)
_ZN39_INTERNAL_75641ad8_4_k_cu_4bf0f75e_27054cuda3std3__45__cpo6cbeginE:
	.zero		1
	.type		_ZN39_INTERNAL_75641ad8_4_k_cu_4bf0f75e_27054cuda3std3__48in_placeE,@object
	.size		_ZN39_INTERNAL_75641ad8_4_k_cu_4bf0f75e_27054cuda3std3__48in_placeE,(_ZN39_INTERNAL_75641ad8_4_k_cu_4bf0f75e_27054cuda3std6ranges3__45__cpo9iter_moveE - _ZN39_INTERNAL_75641ad8_4_k_cu_4bf0f75e_27054cuda3std3__48in_placeE)
_ZN39_INTERNAL_75641ad8_4_k_cu_4bf0f75e_27054cuda3std3__48in_placeE:
	.zero		1
	.type		_ZN39_INTERNAL_75641ad8_4_k_cu_4bf0f75e_27054cuda3std6ranges3__45__cpo9iter_moveE,@object
	.size		_ZN39_INTERNAL_75641ad8_4_k_cu_4bf0f75e_27054cuda3std6ranges3__45__cpo9iter_moveE,(_ZN39_INTERNAL_75641ad8_4_k_cu_4bf0f75e_27054cuda3std3__45__cpo5beginE - _ZN39_INTERNAL_75641ad8_4_k_cu_4bf0f75e_27054cuda3std6ranges3__45__cpo9iter_moveE)
_ZN39_INTERNAL_75641ad8_4_k_cu_4bf0f75e_27054cuda3std6ranges3__45__cpo9iter_moveE:
	.zero		1
	.type		_ZN39_INTERNAL_75641ad8_4_k_cu_4bf0f75e_27054cuda3std3__45__cpo5beginE,@object
	.size		_ZN39_INTERNAL_75641ad8_4_k_cu_4bf0f75e_27054cuda3std3__45__cpo5beginE,(_ZN39_INTERNAL_75641ad8_4_k_cu_4bf0f75e_27054cuda3std3__441_GLOBAL__N__75641ad8_4_k_cu_4bf0f75e_27056ignoreE - _ZN39_INTERNAL_75641ad8_4_k_cu_4bf0f75e_27054cuda3std3__45__cpo5beginE)
_ZN39_INTERNAL_75641ad8_4_k_cu_4bf0f75e_27054cuda3std3__45__cpo5beginE:
	.zero		1
	.type		_ZN39_INTERNAL_75641ad8_4_k_cu_4bf0f75e_27054cuda3std3__441_GLOBAL__N__75641ad8_4_k_cu_4bf0f75e_27056ignoreE,@object
	.size		_ZN39_INTERNAL_75641ad8_4_k_cu_4bf0f75e_27054cuda3std3__441_GLOBAL__N__75641ad8_4_k_cu_4bf0f75e_27056ignoreE,(_ZN39_INTERNAL_75641ad8_4_k_cu_4bf0f75e_27054cute7productE - _ZN39_INTERNAL_75641ad8_4_k_cu_4bf0f75e_27054cuda3std3__441_GLOBAL__N__75641ad8_4_k_cu_4bf0f75e_27056ignoreE)
_ZN39_INTERNAL_75641ad8_4_k_cu_4bf0f75e_27054cuda3std3__441_GLOBAL__N__75641ad8_4_k_cu_4bf0f75e_27056ignoreE:
	.zero		1
	.type		_ZN39_INTERNAL_75641ad8_4_k_cu_4bf0f75e_27054cute7productE,@object
	.size		_ZN39_INTERNAL_75641ad8_4_k_cu_4bf0f75e_27054cute7productE,(_ZN39_INTERNAL_75641ad8_4_k_cu_4bf0f75e_27054cuda3std3__45__cpo3endE - _ZN39_INTERNAL_75641ad8_4_k_cu_4bf0f75e_27054cute7productE)
_ZN39_INTERNAL_75641ad8_4_k_cu_4bf0f75e_27054cute7productE:
	.zero		1
	.type		_ZN39_INTERNAL_75641ad8_4_k_cu_4bf0f75e_27054cuda3std3__45__cpo3endE,@object
	.size		_ZN39_INTERNAL_75641ad8_4_k_cu_4bf0f75e_27054cuda3std3__45__cpo3endE,(_ZN39_INTERNAL_75641ad8_4_k_cu_4bf0f75e_27054cuda3std3__419piecewise_constructE - _ZN39_INTERNAL_75641ad8_4_k_cu_4bf0f75e_27054cuda3std3__45__cpo3endE)
_ZN39_INTERNAL_75641ad8_4_k_cu_4bf0f75e_27054cuda3std3__45__cpo3endE:
	.zero		1
	.type		_ZN39_INTERNAL_75641ad8_4_k_cu_4bf0f75e_27054cuda3std3__419piecewise_constructE,@object
	.size		_ZN39_INTERNAL_75641ad8_4_k_cu_4bf0f75e_27054cuda3std3__419piecewise_constructE,(_ZN39_INTERNAL_75641ad8_4_k_cu_4bf0f75e_27054cuda3std3__45__cpo4cendE - _ZN39_INTERNAL_75641ad8_4_k_cu_4bf0f75e_27054cuda3std3__419piecewise_constructE)
_ZN39_INTERNAL_75641ad8_4_k_cu_4bf0f75e_27054cuda3std3__419piecewise_constructE:
	.zero		1
	.type		_ZN39_INTERNAL_75641ad8_4_k_cu_4bf0f75e_27054cuda3std3__45__cpo4cendE,@object
	.size		_ZN39_INTERNAL_75641ad8_4_k_cu_4bf0f75e_27054cuda3std3__45__cpo4cendE,(_ZN39_INTERNAL_75641ad8_4_k_cu_4bf0f75e_27054cuda3std6ranges3__45__cpo4swapE - _ZN39_INTERNAL_75641ad8_4_k_cu_4bf0f75e_27054cuda3std3__45__cpo4cendE)
_ZN39_INTERNAL_75641ad8_4_k_cu_4bf0f75e_27054cuda3std3__45__cpo4cendE:
	.zero		1
	.type		_ZN39_INTERNAL_75641ad8_4_k_cu_4bf0f75e_27054cuda3std6ranges3__45__cpo4swapE,@object
	.size		_ZN39_INTERNAL_75641ad8_4_k_cu_4bf0f75e_27054cuda3std6ranges3__45__cpo4swapE,(.L_8 - _ZN39_INTERNAL_75641ad8_4_k_cu_4bf0f75e_27054cuda3std6ranges3__45__cpo4swapE)
_ZN39_INTERNAL_75641ad8_4_k_cu_4bf0f75e_27054cuda3std6ranges3__45__cpo4swapE:
	.zero		1
.L_8:


//--------------------- .nv.constant0._ZN7cutlass13device_kernelINS_4gemm6kernel13GemmUniversalINS1_17GroupProblemShapeIN4cute5tupleIJiiiEEEEENS1_10collective13CollectiveMmaINS1_39MainloopSm90ArrayTmaGmmaWarpSpecializedILi3ENS6_IJNS5_1CILi2EEENSC_ILi1EEESE_EEENS1_40KernelPtrArrayTmaWarpSpecializedPingpongEEENS6_IJNSC_ILi256EEESI_NSC_ILi64EEEEEENS_10bfloat16_tEPNS6_IJlSE_NSC_ILi0EEEEEESL_SO_NS5_8TiledMMAINS5_8MMA_AtomIJNS5_4SM904GMMA28MMA_64x256x16_F32BF16BF16_SSILNSS_5MajorE0ELSU_0ELNSS_7ScaleInE1ELSV_1EEEEEENS5_6LayoutINS6_IJSE_SE_SE_EEENS6_IJSM_SM_SM_EEEEENS6_IJNS5_10UnderscoreES12_S12_EEEEENS5_13SM90_TMA_LOADENS5_14ComposedLayoutINS5_7SwizzleILi3ELi4ELi3EEENS5_18smem_ptr_flag_bitsILi16EEENSY_INS6_IJNSC_ILi8EEESJ_EEENS6_IJSJ_SE_EEEEEEEvNS5_8identityENS5_23SM90_TMA_LOAD_MULTICASTES1F_vS1G_EENS_8epilogue10collective18CollectiveEpilogueINS1J_30Sm90PtrArrayTmaWarpSpecializedILi4ELi2ELi16ELb1ELb0ELi2EEEJSK_NS6_IJSJ_NSC_ILi32EEEEEENS_6half_tEPNS6_IJSE_lSM_EEES1Q_S1S_NS1J_6fusion15FusionCallbacksIS1N_NS1T_17LinearCombinationIS1Q_fS1Q_fLNS_15FloatRoundStyleE2EEESK_S1P_JEEES15_NS16_IS18_S1A_NSY_INS6_IJSJ_S1B_EEENS6_IJSE_SJ_EEEEEEENS5_17SM75_U16x8_LDSM_TENS5_14SM90_TMA_STOREES22_NS5_17SM90_U16x8_STSM_TENS5_9Copy_AtomIJNS5_17SM90_U32x4_STSM_NES1Q_EEEvEEEvvEEEEvNT_6ParamsE --------------------------
	.section	.nv.constant0._ZN7cutlass13device_kernelINS_4gemm6kernel13GemmUniversalINS1_17GroupProblemShapeIN4cute5tupleIJiiiEEEEENS1_10collective13CollectiveMmaINS1_39MainloopSm90ArrayTmaGmmaWarpSpecializedILi3ENS6_IJNS5_1CILi2EEENSC_ILi1EEESE_EEENS1_40KernelPtrArrayTmaWarpSpecializedPingpongEEENS6_IJNSC_ILi256EEESI_NSC_ILi64EEEEEENS_10bfloat16_tEPNS6_IJlSE_NSC_ILi0EEEEEESL_SO_NS5_8TiledMMAINS5_8MMA_AtomIJNS5_4SM904GMMA28MMA_64x256x16_F32BF16BF16_SSILNSS_5MajorE0ELSU_0ELNSS_7ScaleInE1ELSV_1EEEEEENS5_6LayoutINS6_IJSE_SE_SE_EEENS6_IJSM_SM_SM_EEEEENS6_IJNS5_10UnderscoreES12_S12_EEEEENS5_13SM90_TMA_LOADENS5_14ComposedLayoutINS5_7SwizzleILi3ELi4ELi3EEENS5_18smem_ptr_flag_bitsILi16EEENSY_INS6_IJNSC_ILi8EEESJ_EEENS6_IJSJ_SE_EEEEEEEvNS5_8identityENS5_23SM90_TMA_LOAD_MULTICASTES1F_vS1G_EENS_8epilogue10collective18CollectiveEpilogueINS1J_30Sm90PtrArrayTmaWarpSpecializedILi4ELi2ELi16ELb1ELb0ELi2EEEJSK_NS6_IJSJ_NSC_ILi32EEEEEENS_6half_tEPNS6_IJSE_lSM_EEES1Q_S1S_NS1J_6fusion15FusionCallbacksIS1N_NS1T_17LinearCombinationIS1Q_fS1Q_fLNS_15FloatRoundStyleE2EEESK_S1P_JEEES15_NS16_IS18_S1A_NSY_INS6_IJSJ_S1B_EEENS6_IJSE_SJ_EEEEEEENS5_17SM75_U16x8_LDSM_TENS5_14SM90_TMA_STOREES22_NS5_17SM90_U16x8_STSM_TENS5_9Copy_AtomIJNS5_17SM90_U32x4_STSM_NES1Q_EEEvEEEvvEEEEvNT_6ParamsE,"a",@progbits
	.sectionflags	@""
	.align	4
.nv.constant0._ZN7cutlass13device_kernelINS_4gemm6kernel13GemmUniversalINS1_17GroupProblemShapeIN4cute5tupleIJiiiEEEEENS1_10collective13CollectiveMmaINS1_39MainloopSm90ArrayTmaGmmaWarpSpecializedILi3ENS6_IJNS5_1CILi2EEENSC_ILi1EEESE_EEENS1_40KernelPtrArrayTmaWarpSpecializedPingpongEEENS6_IJNSC_ILi256EEESI_NSC_ILi64EEEEEENS_10bfloat16_tEPNS6_IJlSE_NSC_ILi0EEEEEESL_SO_NS5_8TiledMMAINS5_8MMA_AtomIJNS5_4SM904GMMA28MMA_64x256x16_F32BF16BF16_SSILNSS_5MajorE0ELSU_0ELNSS_7ScaleInE1ELSV_1EEEEEENS5_6LayoutINS6_IJSE_SE_SE_EEENS6_IJSM_SM_SM_EEEEENS6_IJNS5_10UnderscoreES12_S12_EEEEENS5_13SM90_TMA_LOADENS5_14ComposedLayoutINS5_7SwizzleILi3ELi4ELi3EEENS5_18smem_ptr_flag_bitsILi16EEENSY_INS6_IJNSC_ILi8EEESJ_EEENS6_IJSJ_SE_EEEEEEEvNS5_8identityENS5_23SM90_TMA_LOAD_MULTICASTES1F_vS1G_EENS_8epilogue10collective18CollectiveEpilogueINS1J_30Sm90PtrArrayTmaWarpSpecializedILi4ELi2ELi16ELb1ELb0ELi2EEEJSK_NS6_IJSJ_NSC_ILi32EEEEEENS_6half_tEPNS6_IJSE_lSM_EEES1Q_S1S_NS1J_6fusion15FusionCallbacksIS1N_NS1T_17LinearCombinationIS1Q_fS1Q_fLNS_15FloatRoundStyleE2EEESK_S1P_JEEES15_NS16_IS18_S1A_NSY_INS6_IJSJ_S1B_EEENS6_IJSE_SJ_EEEEEEENS5_17SM75_U16x8_LDSM_TENS5_14SM90_TMA_STOREES22_NS5_17SM90_U16x8_STSM_TENS5_9Copy_AtomIJNS5_17SM90_U32x4_STSM_NES1Q_EEEvEEEvvEEEEvNT_6ParamsE:
	.zero		2432


//--------------------- SYMBOLS --------------------------

	.type		.nv.reservedSmem.offset0,@object
	.size		.nv.reservedSmem.offset0,0x4
	.type		__assertfail,@function
